// auto-generated by cutlass_sweep.gemm — config: {"arch": "sm_100", "cluster_m": 2, "cluster_n": 1, "dtype": "int8", "dtype_b": "int8", "layout": "nt", "stages": 0, "tile_k": 32, "tile_m": 128, "tile_n": 256}
#include "cutlass/cutlass.h"
#include "cutlass/gemm/collective/collective_builder.hpp"
#include "cutlass/gemm/device/gemm_universal_adapter.h"
#include "cutlass/gemm/kernel/gemm_universal.hpp"
#include "cutlass/epilogue/collective/collective_builder.hpp"

using ElemA = int8_t;
using ElemB = int8_t;
using ElemCD = int8_t;
using Acc  = int32_t;
using TileShape    = cute::Shape<cute::_128, cute::_256, cute::_32>;
using ClusterShape = cute::Shape<cute::_2, cute::_1, cute::_1>;

using CollectiveEpilogue = typename cutlass::epilogue::collective::CollectiveBuilder<
    cutlass::arch::Sm100, cutlass::arch::OpClassTensorOp,
    TileShape, ClusterShape,
    cutlass::epilogue::collective::EpilogueTileAuto,
    Acc, Acc,
    ElemCD, cutlass::layout::RowMajor, 128 / cutlass::sizeof_bits<ElemCD>::value,
    ElemCD, cutlass::layout::RowMajor, 128 / cutlass::sizeof_bits<ElemCD>::value,
    cutlass::epilogue::collective::EpilogueScheduleAuto
  >::CollectiveOp;

using CollectiveMainloop = typename cutlass::gemm::collective::CollectiveBuilder<
    cutlass::arch::Sm100, cutlass::arch::OpClassTensorOp,
    ElemA, cutlass::layout::RowMajor, 128 / cutlass::sizeof_bits<ElemA>::value,
    ElemB, cutlass::layout::ColumnMajor, 128 / cutlass::sizeof_bits<ElemB>::value,
    Acc,
    TileShape, ClusterShape,
    cutlass::gemm::collective::StageCountAutoCarveout<static_cast<int>(sizeof(typename CollectiveEpilogue::SharedStorage))>,
    cutlass::gemm::collective::KernelScheduleAuto
  >::CollectiveOp;

using GemmKernel = cutlass::gemm::kernel::GemmUniversal<
    cute::Shape<int,int,int,int>,
    CollectiveMainloop,
    CollectiveEpilogue
>;
using Gemm = cutlass::gemm::device::GemmUniversalAdapter<GemmKernel>;

// Force the device kernel symbol into the cubin without needing a host main.
auto* _anchor = &cutlass::device_kernel<GemmKernel>;


// ===== COMPILED SASS (sm_100a) =====

	.target	sm_100a

	.elftype	@"ET_EXEC"


//--------------------- .note.nv.tkinfo           --------------------------
	.section	.note.nv.tkinfo,"",@"SHT_NOTE"
	.sectionflags	@"SHF_NOTE_NV_TKINFO"
	.tkinfo
        /*0018*/ 	.word	0x00000002
        /*0030*/ 	.string	""
        /*0030*/ 	.string	"ptxas"
        /*0030*/ 	.string	"Cuda compilation tools, release 13.0, V13.0.88"
        /*0030*/ 	.string	"Build cuda_13.0.r13.0/compiler.36424714_0"
        /*0030*/ 	.string	"-arch sm_100a -m 64 "



//--------------------- .note.nv.cuinfo           --------------------------
	.section	.note.nv.cuinfo,"",@"SHT_NOTE"
	.sectionflags	@"SHF_NOTE_NV_CUINFO"
        /*0018*/ 	.short	0x0002
        /*001a*/ 	.short	0x0064
        /*001c*/ 	.short	0x0082
	.zero		2


//--------------------- .nv.info                  --------------------------
	.section	.nv.info,"",@"SHT_CUDA_INFO"
	.align	4


	//----- nvinfo : EIATTR_REGCOUNT
	.align		4
        /*0000*/ 	.byte	0x04, 0x2f
        /*0002*/ 	.short	(.L_20 - .L_19)
	.align		4
.L_19:
        /*0004*/ 	.word	index@(_ZN7cutlass13device_kernelINS_4gemm6kernel13GemmUniversalIN4cute5tupleIJiiiiEEENS1_10collective13CollectiveMmaINS1_35MainloopSm100TmaUmmaWarpSpecializedILi33ELi2ELi4ENS5_IJNS4_1CILi2EEENSA_ILi1EEESC_EEEEENS5_IJNSA_ILi128EEENSA_ILi256EEENSA_ILi32EEEEEEaNS5_IJlSC_lEEEaSJ_NS4_8TiledMMAINS4_8MMA_AtomIJNS4_21SM100_MMA_S8_2x1SM_SSIaaiLi128ELi256ELNS4_4UMMA5MajorE0ELSO_0ELNSN_8SaturateE0EEEEEENS4_6LayoutINS5_IJSC_SC_SC_EEENS5_IJNSA_ILi0EEESU_SU_EEEEENS5_IJNS4_10UnderscoreESX_SX_EEEEENS4_18SM100_TMA_2SM_LOADENS4_14ComposedLayoutINS4_7SwizzleILi1ELi4ELi3EEENS4_18smem_ptr_flag_bitsILi8EEENSS_INS5_IJNSA_ILi8EEESH_EEENS5_IJSH_SC_EEEEEEEvNS4_8identityES10_S1A_vS1B_EENS_8epilogue10collective18CollectiveEpilogueINS1D_23Sm100TmaWarpSpecializedILi4ELi2ELi32ELb0ELb0EEEJNS5_IJNSA_ILi64EEESG_SH_EEENS5_IJNSS_IS1I_SC_EENSS_INS5_IJSH_SB_EEENS5_IJSC_SF_EEEEEEEEaSJ_aSJ_NS1D_6fusion15FusionCallbacksIS1H_NS1P_17LinearCombinationIaiaiLNS_15FloatRoundStyleE2EEES1J_S1O_JEEENS4_5SM1004TMEM4LOAD26SM100_TMEM_LOAD_32dp32b32xENS4_13SM90_TMA_LOADES1A_NS4_39AutoVectorizingCopyWithAssumedAlignmentILi128EEENS4_14SM90_TMA_STOREES1A_S21_S21_EEEvvEEEEvNT_6ParamsE)
        /*0008*/ 	.word	0x0000007a


	//----- nvinfo : EIATTR_FRAME_SIZE
	.align		4
.L_20:
        /*000c*/ 	.byte	0x04, 0x11
        /*000e*/ 	.short	(.L_22 - .L_21)
	.align		4
.L_21:
        /*0010*/ 	.word	index@($__internal_2_$__cuda_sm10x_tcgen05_guardrail_trap_unallocated_columns_being_dealloced)
        /*0014*/ 	.word	0x00000000


	//----- nvinfo : EIATTR_FRAME_SIZE
	.align		4
.L_22:
        /*0018*/ 	.byte	0x04, 0x11
        /*001a*/ 	.short	(.L_24 - .L_23)
	.align		4
.L_23:
        /*001c*/ 	.word	index@($__internal_1_$__cuda_sm10x_tcgen05_guardrail_trap_phase_invalid_during_alloc)
        /*0020*/ 	.word	0x00000000


	//----- nvinfo : EIATTR_FRAME_SIZE
	.align		4
.L_24:
        /*0024*/ 	.byte	0x04, 0x11
        /*0026*/ 	.short	(.L_26 - .L_25)
	.align		4
.L_25:
        /*0028*/ 	.word	index@($__internal_0_$__cuda_sm10x_tcgen05_guardrail_trap_col_being_dealloced_not_returned_by_alloc)
        /*002c*/ 	.word	0x00000000


	//----- nvinfo : EIATTR_FRAME_SIZE
	.align		4
.L_26:
        /*0030*/ 	.byte	0x04, 0x11
        /*0032*/ 	.short	(.L_28 - .L_27)
	.align		4
.L_27:
        /*0034*/ 	.word	index@(_ZN7cutlass13device_kernelINS_4gemm6kernel13GemmUniversalIN4cute5tupleIJiiiiEEENS1_10collective13CollectiveMmaINS1_35MainloopSm100TmaUmmaWarpSpecializedILi33ELi2ELi4ENS5_IJNS4_1CILi2EEENSA_ILi1EEESC_EEEEENS5_IJNSA_ILi128EEENSA_ILi256EEENSA_ILi32EEEEEEaNS5_IJlSC_lEEEaSJ_NS4_8TiledMMAINS4_8MMA_AtomIJNS4_21SM100_MMA_S8_2x1SM_SSIaaiLi128ELi256ELNS4_4UMMA5MajorE0ELSO_0ELNSN_8SaturateE0EEEEEENS4_6LayoutINS5_IJSC_SC_SC_EEENS5_IJNSA_ILi0EEESU_SU_EEEEENS5_IJNS4_10UnderscoreESX_SX_EEEEENS4_18SM100_TMA_2SM_LOADENS4_14ComposedLayoutINS4_7SwizzleILi1ELi4ELi3EEENS4_18smem_ptr_flag_bitsILi8EEENSS_INS5_IJNSA_ILi8EEESH_EEENS5_IJSH_SC_EEEEEEEvNS4_8identityES10_S1A_vS1B_EENS_8epilogue10collective18CollectiveEpilogueINS1D_23Sm100TmaWarpSpecializedILi4ELi2ELi32ELb0ELb0EEEJNS5_IJNSA_ILi64EEESG_SH_EEENS5_IJNSS_IS1I_SC_EENSS_INS5_IJSH_SB_EEENS5_IJSC_SF_EEEEEEEEaSJ_aSJ_NS1D_6fusion15FusionCallbacksIS1H_NS1P_17LinearCombinationIaiaiLNS_15FloatRoundStyleE2EEES1J_S1O_JEEENS4_5SM1004TMEM4LOAD26SM100_TMEM_LOAD_32dp32b32xENS4_13SM90_TMA_LOADES1A_NS4_39AutoVectorizingCopyWithAssumedAlignmentILi128EEENS4_14SM90_TMA_STOREES1A_S21_S21_EEEvvEEEEvNT_6ParamsE)
        /*0038*/ 	.word	0x00000000


	//----- nvinfo : EIATTR_MIN_STACK_SIZE
	.align		4
.L_28:
        /*003c*/ 	.byte	0x04, 0x12
        /*003e*/ 	.short	(.L_30 - .L_29)
	.align		4
.L_29:
        /*0040*/ 	.word	index@(_ZN7cutlass13device_kernelINS_4gemm6kernel13GemmUniversalIN4cute5tupleIJiiiiEEENS1_10collective13CollectiveMmaINS1_35MainloopSm100TmaUmmaWarpSpecializedILi33ELi2ELi4ENS5_IJNS4_1CILi2EEENSA_ILi1EEESC_EEEEENS5_IJNSA_ILi128EEENSA_ILi256EEENSA_ILi32EEEEEEaNS5_IJlSC_lEEEaSJ_NS4_8TiledMMAINS4_8MMA_AtomIJNS4_21SM100_MMA_S8_2x1SM_SSIaaiLi128ELi256ELNS4_4UMMA5MajorE0ELSO_0ELNSN_8SaturateE0EEEEEENS4_6LayoutINS5_IJSC_SC_SC_EEENS5_IJNSA_ILi0EEESU_SU_EEEEENS5_IJNS4_10UnderscoreESX_SX_EEEEENS4_18SM100_TMA_2SM_LOADENS4_14ComposedLayoutINS4_7SwizzleILi1ELi4ELi3EEENS4_18smem_ptr_flag_bitsILi8EEENSS_INS5_IJNSA_ILi8EEESH_EEENS5_IJSH_SC_EEEEEEEvNS4_8identityES10_S1A_vS1B_EENS_8epilogue10collective18CollectiveEpilogueINS1D_23Sm100TmaWarpSpecializedILi4ELi2ELi32ELb0ELb0EEEJNS5_IJNSA_ILi64EEESG_SH_EEENS5_IJNSS_IS1I_SC_EENSS_INS5_IJSH_SB_EEENS5_IJSC_SF_EEEEEEEEaSJ_aSJ_NS1D_6fusion15FusionCallbacksIS1H_NS1P_17LinearCombinationIaiaiLNS_15FloatRoundStyleE2EEES1J_S1O_JEEENS4_5SM1004TMEM4LOAD26SM100_TMEM_LOAD_32dp32b32xENS4_13SM90_TMA_LOADES1A_NS4_39AutoVectorizingCopyWithAssumedAlignmentILi128EEENS4_14SM90_TMA_STOREES1A_S21_S21_EEEvvEEEEvNT_6ParamsE)
        /*0044*/ 	.word	0x00000000
.L_30:


//--------------------- .nv.compat                --------------------------
	.section	.nv.compat,"",@"SHT_CUDA_COMPAT_INFO"
	.align	4
        /*0000*/ 	.byte	0x02, 0x09, 0x01, 0x00, 0x02, 0x02, 0x03, 0x00, 0x02, 0x05, 0x06, 0x00, 0x03, 0x07, 0x01, 0x01
        /*0010*/ 	.byte	0x02, 0x03, 0x01, 0x00, 0x02, 0x06, 0x01, 0x00, 0x04, 0x0b, 0x08, 0x00, 0x01, 0x00, 0x00, 0x00
        /*0020*/ 	.byte	0x00, 0x00, 0x00, 0x00


//--------------------- .nv.info._ZN7cutlass13device_kernelINS_4gemm6kernel13GemmUniversalIN4cute5tupleIJiiiiEEENS1_10collective13CollectiveMmaINS1_35MainloopSm100TmaUmmaWarpSpecializedILi33ELi2ELi4ENS5_IJNS4_1CILi2EEENSA_ILi1EEESC_EEEEENS5_IJNSA_ILi128EEENSA_ILi256EEENSA_ILi32EEEEEEaNS5_IJlSC_lEEEaSJ_NS4_8TiledMMAINS4_8MMA_AtomIJNS4_21SM100_MMA_S8_2x1SM_SSIaaiLi128ELi256ELNS4_4UMMA5MajorE0ELSO_0ELNSN_8SaturateE0EEEEEENS4_6LayoutINS5_IJSC_SC_SC_EEENS5_IJNSA_ILi0EEESU_SU_EEEEENS5_IJNS4_10UnderscoreESX_SX_EEEEENS4_18SM100_TMA_2SM_LOADENS4_14ComposedLayoutINS4_7SwizzleILi1ELi4ELi3EEENS4_18smem_ptr_flag_bitsILi8EEENSS_INS5_IJNSA_ILi8EEESH_EEENS5_IJSH_SC_EEEEEEEvNS4_8identityES10_S1A_vS1B_EENS_8epilogue10collective18CollectiveEpilogueINS1D_23Sm100TmaWarpSpecializedILi4ELi2ELi32ELb0ELb0EEEJNS5_IJNSA_ILi64EEESG_SH_EEENS5_IJNSS_IS1I_SC_EENSS_INS5_IJSH_SB_EEENS5_IJSC_SF_EEEEEEEEaSJ_aSJ_NS1D_6fusion15FusionCallbacksIS1H_NS1P_17LinearCombinationIaiaiLNS_15FloatRoundStyleE2EEES1J_S1O_JEEENS4_5SM1004TMEM4LOAD26SM100_TMEM_LOAD_32dp32b32xENS4_13SM90_TMA_LOADES1A_NS4_39AutoVectorizingCopyWithAssumedAlignmentILi128EEENS4_14SM90_TMA_STOREES1A_S21_S21_EEEvvEEEEvNT_6ParamsE --------------------------
	.section	.nv.info._ZN7cutlass13device_kernelINS_4gemm6kernel13GemmUniversalIN4cute5tupleIJiiiiEEENS1_10collective13CollectiveMmaINS1_35MainloopSm100TmaUmmaWarpSpecializedILi33ELi2ELi4ENS5_IJNS4_1CILi2EEENSA_ILi1EEESC_EEEEENS5_IJNSA_ILi128EEENSA_ILi256EEENSA_ILi32EEEEEEaNS5_IJlSC_lEEEaSJ_NS4_8TiledMMAINS4_8MMA_AtomIJNS4_21SM100_MMA_S8_2x1SM_SSIaaiLi128ELi256ELNS4_4UMMA5MajorE0ELSO_0ELNSN_8SaturateE0EEEEEENS4_6LayoutINS5_IJSC_SC_SC_EEENS5_IJNSA_ILi0EEESU_SU_EEEEENS5_IJNS4_10UnderscoreESX_SX_EEEEENS4_18SM100_TMA_2SM_LOADENS4_14ComposedLayoutINS4_7SwizzleILi1ELi4ELi3EEENS4_18smem_ptr_flag_bitsILi8EEENSS_INS5_IJNSA_ILi8EEESH_EEENS5_IJSH_SC_EEEEEEEvNS4_8identityES10_S1A_vS1B_EENS_8epilogue10collective18CollectiveEpilogueINS1D_23Sm100TmaWarpSpecializedILi4ELi2ELi32ELb0ELb0EEEJNS5_IJNSA_ILi64EEESG_SH_EEENS5_IJNSS_IS1I_SC_EENSS_INS5_IJSH_SB_EEENS5_IJSC_SF_EEEEEEEEaSJ_aSJ_NS1D_6fusion15FusionCallbacksIS1H_NS1P_17LinearCombinationIaiaiLNS_15FloatRoundStyleE2EEES1J_S1O_JEEENS4_5SM1004TMEM4LOAD26SM100_TMEM_LOAD_32dp32b32xENS4_13SM90_TMA_LOADES1A_NS4_39AutoVectorizingCopyWithAssumedAlignmentILi128EEENS4_14SM90_TMA_STOREES1A_S21_S21_EEEvvEEEEvNT_6ParamsE,"",@"SHT_CUDA_INFO"
	.sectionflags	@""
	.align	4


	//----- nvinfo : EIATTR_CUDA_API_VERSION
	.align		4
        /*0000*/ 	.byte	0x04, 0x37
        /*0002*/ 	.short	(.L_32 - .L_31)
.L_31:
        /*0004*/ 	.word	0x00000082


	//----- nvinfo : EIATTR_KPARAM_INFO
	.align		4
.L_32:
        /*0008*/ 	.byte	0x04, 0x17
        /*000a*/ 	.short	(.L_34 - .L_33)
.L_33:
        /*000c*/ 	.word	0x00000000
        /*0010*/ 	.short	0x0000
        /*0012*/ 	.short	0x0000
        /*0014*/ 	.byte	0x00, 0xf0, 0x01, 0x20


	//----- nvinfo : EIATTR_AT_ENTRY_FRAGMENTS
	.align		4
.L_34:
        /*0018*/ 	.byte	0x04, 0x4f
        /*001a*/ 	.short	(.L_36 - .L_35)


	//   ....[0]....
.L_35:
        /*001c*/ 	.word	0x00000007


	//----- nvinfo : EIATTR_RESERVED_SMEM_USED
	.align		4
.L_36:
        /*0020*/ 	.byte	0x01, 0x41
	.zero		2


	//----- nvinfo : EIATTR_SPARSE_MMA_MASK
	.align		4
        /*0024*/ 	.byte	0x03, 0x50
        /*0026*/ 	.short	0x0000


	//----- nvinfo : EIATTR_TCGEN05_2CTA_USED
	.align		4
        /*0028*/ 	.byte	0x01, 0x52
	.zero		2


	//----- nvinfo : EIATTR_MAXREG_COUNT
	.align		4
        /*002c*/ 	.byte	0x03, 0x1b
        /*002e*/ 	.short	0x00ff


	//----- nvinfo : EIATTR_NUM_BARRIERS
	.align		4
        /*0030*/ 	.byte	0x02, 0x4c
        /*0032*/ 	.byte	0x07
	.zero		1


	//----- nvinfo : EIATTR_EXTERNS
	.align		4
        /*0034*/ 	.byte	0x04, 0x0f
        /*0036*/ 	.short	(.L_38 - .L_37)


	//   ....[0]....
	.align		4
.L_37:
        /*0038*/ 	.word	index@(__assertfail)


	//----- nvinfo : EIATTR_MERCURY_ISA_VERSION
	.align		4
.L_38:
        /*003c*/ 	.byte	0x03, 0x5f
        /*003e*/ 	.short	0x0101


	//----- nvinfo : EIATTR_INT_WARP_WIDE_INSTR_OFFSETS
	.align		4
        /*0040*/ 	.byte	0x04, 0x31
        /*0042*/ 	.short	(.L_40 - .L_39)


	//   ....[0]....
.L_39:
        /*0044*/ 	.word	0x000010e0


	//   ....[1]....
        /*0048*/ 	.word	0x00001180


	//   ....[2]....
        /*004c*/ 	.word	0x000024e0


	//   ....[3]....
        /*0050*/ 	.word	0x000052c0


	//   ....[4]....
        /*0054*/ 	.word	0x000052e0


	//   ....[5]....
        /*0058*/ 	.word	0x00005310


	//   ....[6]....
        /*005c*/ 	.word	0x00005c50


	//   ....[7]....
        /*0060*/ 	.word	0x00005c70


	//   ....[8]....
        /*0064*/ 	.word	0x00005d60


	//   ....[9]....
        /*0068*/ 	.word	0x00005e20


	//   ....[10]....
        /*006c*/ 	.word	0x00005e40


	//   ....[11]....
        /*0070*/ 	.word	0x00005f30


	//   ....[12]....
        /*0074*/ 	.word	0x00006000


	//   ....[13]....
        /*0078*/ 	.word	0x00006020


	//   ....[14]....
        /*007c*/ 	.word	0x00006150


	//   ....[15]....
        /*0080*/ 	.word	0x000062d0


	//   ....[16]....
        /*0084*/ 	.word	0x000062e0


	//   ....[17]....
        /*0088*/ 	.word	0x00006470


	//----- nvinfo : EIATTR_COOP_GROUP_MASK_REGIDS
	.align		4
.L_40:
        /*008c*/ 	.byte	0x04, 0x29
        /*008e*/ 	.short	(.L_42 - .L_41)


	//   ....[0]....
.L_41:
        /*0090*/ 	.word	0xffffffff


	//   ....[1]....
        /*0094*/ 	.word	0xffffffff


	//   ....[2]....
        /*0098*/ 	.word	0xffffffff


	//   ....[3]....
        /*009c*/ 	.word	0xffffffff


	//   ....[4]....
        /*00a0*/ 	.word	0xffffffff


	//   ....[5]....
        /*00a4*/ 	.word	0xffffffff


	//   ....[6]....
        /*00a8*/ 	.word	0xffffffff


	//   ....[7]....
        /*00ac*/ 	.word	0xffffffff


	//   ....[8]....
        /*00b0*/ 	.word	0xffffffff


	//   ....[9]....
        /*00b4*/ 	.word	0xffffffff


	//   ....[10]....
        /*00b8*/ 	.word	0xffffffff


	//   ....[11]....
        /*00bc*/ 	.word	0xffffffff


	//   ....[12]....
        /*00c0*/ 	.word	0xffffffff


	//   ....[13]....
        /*00c4*/ 	.word	0xffffffff


	//----- nvinfo : EIATTR_COOP_GROUP_INSTR_OFFSETS
	.align		4
.L_42:
        /*00c8*/ 	.byte	0x04, 0x28
        /*00ca*/ 	.short	(.L_44 - .L_43)


	//   ....[0]....
.L_43:
        /*00cc*/ 	.word	0x000000c0


	//   ....[1]....
        /*00d0*/ 	.word	0x00000500


	//   ....[2]....
        /*00d4*/ 	.word	0x00000a50


	//   ....[3]....
        /*00d8*/ 	.word	0x00000be0


	//   ....[4]....
        /*00dc*/ 	.word	0x00000cd0


	//   ....[5]....
        /*00e0*/ 	.word	0x00000e30


	//   ....[6]....
        /*00e4*/ 	.word	0x00000fc0


	//   ....[7]....
        /*00e8*/ 	.word	0x00001200


	//   ....[8]....
        /*00ec*/ 	.word	0x000023c0


	//   ....[9]....
        /*00f0*/ 	.word	0x000041f0


	//   ....[10]....
        /*00f4*/ 	.word	0x000046c0


	//   ....[11]....
        /*00f8*/ 	.word	0x000046f0


	//   ....[12]....
        /*00fc*/ 	.word	0x000051c0


	//   ....[13]....
        /*0100*/ 	.word	0x000053d0


	//----- nvinfo : EIATTR_VRC_CTA_INIT_COUNT
	.align		4
.L_44:
        /*0104*/ 	.byte	0x02, 0x4a
        /*0106*/ 	.byte	0x80
	.zero		1


	//----- nvinfo : EIATTR_SYSCALL_OFFSETS
	.align		4
        /*0108*/ 	.byte	0x04, 0x46
        /*010a*/ 	.short	(.L_46 - .L_45)


	//   ....[0]....
.L_45:
        /*010c*/ 	.word	0x00006f10


	//   ....[1]....
        /*0110*/ 	.word	0x00007050


	//   ....[2]....
        /*0114*/ 	.word	0x00007830


	//   ....[3]....
        /*0118*/ 	.word	0x00008640


	//   ....[4]....
        /*011c*/ 	.word	0x000093c0


	//   ....[5]....
        /*0120*/ 	.word	0x0000a160


	//----- nvinfo : EIATTR_MBARRIER_INSTR_OFFSETS
	.align		4
.L_46:
        /*0124*/ 	.byte	0x04, 0x39
        /*0126*/ 	.short	(.L_48 - .L_47)


	//   ....[0]....
.L_47:
        /*0128*/ 	.word	0x00000610
        /*012c*/ 	.word	0x000000ff
        /*0130*/ 	.word	0x00000000
        /*0134*/ 	.short	0x0100
        /*0136*/ 	.byte	0x08
	.zero		1


	//   ....[1]....
        /*0138*/ 	.word	0x00000620
        /*013c*/ 	.word	0x000000ff
        /*0140*/ 	.word	0x00000108
        /*0144*/ 	.short	0x0100
        /*0146*/ 	.byte	0x08
	.zero		1


	//   ....[2]....
        /*0148*/ 	.word	0x00000630
        /*014c*/ 	.word	0x000000ff
        /*0150*/ 	.word	0x00000008
        /*0154*/ 	.short	0x0100
        /*0156*/ 	.byte	0x08
	.zero		1


	//   ....[3]....
        /*0158*/ 	.word	0x00000640
        /*015c*/ 	.word	0x000000ff
        /*0160*/ 	.word	0x00000110
        /*0164*/ 	.short	0x0100
        /*0166*/ 	.byte	0x08
	.zero		1


	//   ....[4]....
        /*0168*/ 	.word	0x00000650
        /*016c*/ 	.word	0x000000ff
        /*0170*/ 	.word	0x00000010
        /*0174*/ 	.short	0x0100
        /*0176*/ 	.byte	0x08
	.zero		1


	//   ....[5]....
        /*0178*/ 	.word	0x00000660
        /*017c*/ 	.word	0x000000ff
        /*0180*/ 	.word	0x00000118
        /*0184*/ 	.short	0x0100
        /*0186*/ 	.byte	0x08
	.zero		1


	//   ....[6]....
        /*0188*/ 	.word	0x00000670
        /*018c*/ 	.word	0x000000ff
        /*0190*/ 	.word	0x00000018
        /*0194*/ 	.short	0x0100
        /*0196*/ 	.byte	0x08
	.zero		1


	//   ....[7]....
        /*0198*/ 	.word	0x00000680
        /*019c*/ 	.word	0x000000ff
        /*01a0*/ 	.word	0x00000120
        /*01a4*/ 	.short	0x0100
        /*01a6*/ 	.byte	0x08
	.zero		1


	//   ....[8]....
        /*01a8*/ 	.word	0x00000690
        /*01ac*/ 	.word	0x000000ff
        /*01b0*/ 	.word	0x00000020
        /*01b4*/ 	.short	0x0100
        /*01b6*/ 	.byte	0x08
	.zero		1


	//   ....[9]....
        /*01b8*/ 	.word	0x000006a0
        /*01bc*/ 	.word	0x000000ff
        /*01c0*/ 	.word	0x00000128
        /*01c4*/ 	.short	0x0100
        /*01c6*/ 	.byte	0x08
	.zero		1


	//   ....[10]....
        /*01c8*/ 	.word	0x000006b0
        /*01cc*/ 	.word	0x000000ff
        /*01d0*/ 	.word	0x00000028
        /*01d4*/ 	.short	0x0100
        /*01d6*/ 	.byte	0x08
	.zero		1


	//   ....[11]....
        /*01d8*/ 	.word	0x000006c0
        /*01dc*/ 	.word	0x000000ff
        /*01e0*/ 	.word	0x00000130
        /*01e4*/ 	.short	0x0100
        /*01e6*/ 	.byte	0x08
	.zero		1


	//   ....[12]....
        /*01e8*/ 	.word	0x000006d0
        /*01ec*/ 	.word	0x000000ff
        /*01f0*/ 	.word	0x00000030
        /*01f4*/ 	.short	0x0100
        /*01f6*/ 	.byte	0x08
	.zero		1


	//   ....[13]....
        /*01f8*/ 	.word	0x000006e0
        /*01fc*/ 	.word	0x000000ff
        /*0200*/ 	.word	0x00000138
        /*0204*/ 	.short	0x0100
        /*0206*/ 	.byte	0x08
	.zero		1


	//   ....[14]....
        /*0208*/ 	.word	0x000006f0
        /*020c*/ 	.word	0x000000ff
        /*0210*/ 	.word	0x00000038
        /*0214*/ 	.short	0x0100
        /*0216*/ 	.byte	0x08
	.zero		1


	//   ....[15]....
        /*0218*/ 	.word	0x00000700
        /*021c*/ 	.word	0x000000ff
        /*0220*/ 	.word	0x00000140
        /*0224*/ 	.short	0x0100
        /*0226*/ 	.byte	0x08
	.zero		1


	//   ....[16]....
        /*0228*/ 	.word	0x00000710
        /*022c*/ 	.word	0x000000ff
        /*0230*/ 	.word	0x00000040
        /*0234*/ 	.short	0x0100
        /*0236*/ 	.byte	0x08
	.zero		1


	//   ....[17]....
        /*0238*/ 	.word	0x00000720
        /*023c*/ 	.word	0x000000ff
        /*0240*/ 	.word	0x00000148
        /*0244*/ 	.short	0x0100
        /*0246*/ 	.byte	0x08
	.zero		1


	//   ....[18]....
        /*0248*/ 	.word	0x00000730
        /*024c*/ 	.word	0x000000ff
        /*0250*/ 	.word	0x00000048
        /*0254*/ 	.short	0x0100
        /*0256*/ 	.byte	0x08
	.zero		1


	//   ....[19]....
        /*0258*/ 	.word	0x00000740
        /*025c*/ 	.word	0x000000ff
        /*0260*/ 	.word	0x00000150
        /*0264*/ 	.short	0x0100
        /*0266*/ 	.byte	0x08
	.zero		1


	//   ....[20]....
        /*0268*/ 	.word	0x00000750
        /*026c*/ 	.word	0x000000ff
        /*0270*/ 	.word	0x00000050
        /*0274*/ 	.short	0x0100
        /*0276*/ 	.byte	0x08
	.zero		1


	//   ....[21]....
        /*0278*/ 	.word	0x00000760
        /*027c*/ 	.word	0x000000ff
        /*0280*/ 	.word	0x00000158
        /*0284*/ 	.short	0x0100
        /*0286*/ 	.byte	0x08
	.zero		1


	//   ....[22]....
        /*0288*/ 	.word	0x00000770
        /*028c*/ 	.word	0x000000ff
        /*0290*/ 	.word	0x00000058
        /*0294*/ 	.short	0x0100
        /*0296*/ 	.byte	0x08
	.zero		1


	//   ....[23]....
        /*0298*/ 	.word	0x00000780
        /*029c*/ 	.word	0x000000ff
        /*02a0*/ 	.word	0x00000160
        /*02a4*/ 	.short	0x0100
        /*02a6*/ 	.byte	0x08
	.zero		1


	//   ....[24]....
        /*02a8*/ 	.word	0x00000790
        /*02ac*/ 	.word	0x000000ff
        /*02b0*/ 	.word	0x00000060
        /*02b4*/ 	.short	0x0100
        /*02b6*/ 	.byte	0x08
	.zero		1


	//   ....[25]....
        /*02b8*/ 	.word	0x000007a0
        /*02bc*/ 	.word	0x000000ff
        /*02c0*/ 	.word	0x00000168
        /*02c4*/ 	.short	0x0100
        /*02c6*/ 	.byte	0x08
	.zero		1


	//   ....[26]....
        /*02c8*/ 	.word	0x000007b0
        /*02cc*/ 	.word	0x000000ff
        /*02d0*/ 	.word	0x00000068
        /*02d4*/ 	.short	0x0100
        /*02d6*/ 	.byte	0x08
	.zero		1


	//   ....[27]....
        /*02d8*/ 	.word	0x000007c0
        /*02dc*/ 	.word	0x000000ff
        /*02e0*/ 	.word	0x00000170
        /*02e4*/ 	.short	0x0100
        /*02e6*/ 	.byte	0x08
	.zero		1


	//   ....[28]....
        /*02e8*/ 	.word	0x000007d0
        /*02ec*/ 	.word	0x000000ff
        /*02f0*/ 	.word	0x00000070
        /*02f4*/ 	.short	0x0100
        /*02f6*/ 	.byte	0x08
	.zero		1


	//   ....[29]....
        /*02f8*/ 	.word	0x000007e0
        /*02fc*/ 	.word	0x000000ff
        /*0300*/ 	.word	0x00000178
        /*0304*/ 	.short	0x0100
        /*0306*/ 	.byte	0x08
	.zero		1


	//   ....[30]....
        /*0308*/ 	.word	0x000007f0
        /*030c*/ 	.word	0x000000ff
        /*0310*/ 	.word	0x00000078
        /*0314*/ 	.short	0x0100
        /*0316*/ 	.byte	0x08
	.zero		1


	//   ....[31]....
        /*0318*/ 	.word	0x00000800
        /*031c*/ 	.word	0x000000ff
        /*0320*/ 	.word	0x00000180
        /*0324*/ 	.short	0x0100
        /*0326*/ 	.byte	0x08
	.zero		1


	//   ....[32]....
        /*0328*/ 	.word	0x00000810
        /*032c*/ 	.word	0x000000ff
        /*0330*/ 	.word	0x00000080
        /*0334*/ 	.short	0x0100
        /*0336*/ 	.byte	0x08
	.zero		1


	//   ....[33]....
        /*0338*/ 	.word	0x00000820
        /*033c*/ 	.word	0x000000ff
        /*0340*/ 	.word	0x00000188
        /*0344*/ 	.short	0x0100
        /*0346*/ 	.byte	0x08
	.zero		1


	//   ....[34]....
        /*0348*/ 	.word	0x00000830
        /*034c*/ 	.word	0x000000ff
        /*0350*/ 	.word	0x00000088
        /*0354*/ 	.short	0x0100
        /*0356*/ 	.byte	0x08
	.zero		1


	//   ....[35]....
        /*0358*/ 	.word	0x00000840
        /*035c*/ 	.word	0x000000ff
        /*0360*/ 	.word	0x00000190
        /*0364*/ 	.short	0x0100
        /*0366*/ 	.byte	0x08
	.zero		1


	//   ....[36]....
        /*0368*/ 	.word	0x00000850
        /*036c*/ 	.word	0x000000ff
        /*0370*/ 	.word	0x00000090
        /*0374*/ 	.short	0x0100
        /*0376*/ 	.byte	0x08
	.zero		1


	//   ....[37]....
        /*0378*/ 	.word	0x00000860
        /*037c*/ 	.word	0x000000ff
        /*0380*/ 	.word	0x00000198
        /*0384*/ 	.short	0x0100
        /*0386*/ 	.byte	0x08
	.zero		1


	//   ....[38]....
        /*0388*/ 	.word	0x00000870
        /*038c*/ 	.word	0x000000ff
        /*0390*/ 	.word	0x00000098
        /*0394*/ 	.short	0x0100
        /*0396*/ 	.byte	0x08
	.zero		1


	//   ....[39]....
        /*0398*/ 	.word	0x00000880
        /*039c*/ 	.word	0x000000ff
        /*03a0*/ 	.word	0x000001a0
        /*03a4*/ 	.short	0x0100
        /*03a6*/ 	.byte	0x08
	.zero		1


	//   ....[40]....
        /*03a8*/ 	.word	0x00000890
        /*03ac*/ 	.word	0x000000ff
        /*03b0*/ 	.word	0x000000a0
        /*03b4*/ 	.short	0x0100
        /*03b6*/ 	.byte	0x08
	.zero		1


	//   ....[41]....
        /*03b8*/ 	.word	0x000008a0
        /*03bc*/ 	.word	0x000000ff
        /*03c0*/ 	.word	0x000001a8
        /*03c4*/ 	.short	0x0100
        /*03c6*/ 	.byte	0x08
	.zero		1


	//   ....[42]....
        /*03c8*/ 	.word	0x000008b0
        /*03cc*/ 	.word	0x000000ff
        /*03d0*/ 	.word	0x000000a8
        /*03d4*/ 	.short	0x0100
        /*03d6*/ 	.byte	0x08
	.zero		1


	//   ....[43]....
        /*03d8*/ 	.word	0x000008c0
        /*03dc*/ 	.word	0x000000ff
        /*03e0*/ 	.word	0x000001b0
        /*03e4*/ 	.short	0x0100
        /*03e6*/ 	.byte	0x08
	.zero		1


	//   ....[44]....
        /*03e8*/ 	.word	0x000008d0
        /*03ec*/ 	.word	0x000000ff
        /*03f0*/ 	.word	0x000000b0
        /*03f4*/ 	.short	0x0100
        /*03f6*/ 	.byte	0x08
	.zero		1


	//   ....[45]....
        /*03f8*/ 	.word	0x000008e0
        /*03fc*/ 	.word	0x000000ff
        /*0400*/ 	.word	0x000001b8
        /*0404*/ 	.short	0x0100
        /*0406*/ 	.byte	0x08
	.zero		1


	//   ....[46]....
        /*0408*/ 	.word	0x000008f0
        /*040c*/ 	.word	0x000000ff
        /*0410*/ 	.word	0x000000b8
        /*0414*/ 	.short	0x0100
        /*0416*/ 	.byte	0x08
	.zero		1


	//   ....[47]....
        /*0418*/ 	.word	0x00000900
        /*041c*/ 	.word	0x000000ff
        /*0420*/ 	.word	0x000001c0
        /*0424*/ 	.short	0x0100
        /*0426*/ 	.byte	0x08
	.zero		1


	//   ....[48]....
        /*0428*/ 	.word	0x00000910
        /*042c*/ 	.word	0x000000ff
        /*0430*/ 	.word	0x000000c0
        /*0434*/ 	.short	0x0100
        /*0436*/ 	.byte	0x08
	.zero		1


	//   ....[49]....
        /*0438*/ 	.word	0x00000920
        /*043c*/ 	.word	0x000000ff
        /*0440*/ 	.word	0x000001c8
        /*0444*/ 	.short	0x0100
        /*0446*/ 	.byte	0x08
	.zero		1


	//   ....[50]....
        /*0448*/ 	.word	0x00000930
        /*044c*/ 	.word	0x000000ff
        /*0450*/ 	.word	0x000000c8
        /*0454*/ 	.short	0x0100
        /*0456*/ 	.byte	0x08
	.zero		1


	//   ....[51]....
        /*0458*/ 	.word	0x00000940
        /*045c*/ 	.word	0x000000ff
        /*0460*/ 	.word	0x000001d0
        /*0464*/ 	.short	0x0100
        /*0466*/ 	.byte	0x08
	.zero		1


	//   ....[52]....
        /*0468*/ 	.word	0x00000950
        /*046c*/ 	.word	0x000000ff
        /*0470*/ 	.word	0x000000d0
        /*0474*/ 	.short	0x0100
        /*0476*/ 	.byte	0x08
	.zero		1


	//   ....[53]....
        /*0478*/ 	.word	0x00000960
        /*047c*/ 	.word	0x000000ff
        /*0480*/ 	.word	0x000001d8
        /*0484*/ 	.short	0x0100
        /*0486*/ 	.byte	0x08
	.zero		1


	//   ....[54]....
        /*0488*/ 	.word	0x00000970
        /*048c*/ 	.word	0x000000ff
        /*0490*/ 	.word	0x000000d8
        /*0494*/ 	.short	0x0100
        /*0496*/ 	.byte	0x08
	.zero		1


	//   ....[55]....
        /*0498*/ 	.word	0x00000980
        /*049c*/ 	.word	0x000000ff
        /*04a0*/ 	.word	0x000001e0
        /*04a4*/ 	.short	0x0100
        /*04a6*/ 	.byte	0x08
	.zero		1


	//   ....[56]....
        /*04a8*/ 	.word	0x00000990
        /*04ac*/ 	.word	0x000000ff
        /*04b0*/ 	.word	0x000000e0
        /*04b4*/ 	.short	0x0100
        /*04b6*/ 	.byte	0x08
	.zero		1


	//   ....[57]....
        /*04b8*/ 	.word	0x000009a0
        /*04bc*/ 	.word	0x000000ff
        /*04c0*/ 	.word	0x000001e8
        /*04c4*/ 	.short	0x0100
        /*04c6*/ 	.byte	0x08
	.zero		1


	//   ....[58]....
        /*04c8*/ 	.word	0x000009b0
        /*04cc*/ 	.word	0x000000ff
        /*04d0*/ 	.word	0x000000e8
        /*04d4*/ 	.short	0x0100
        /*04d6*/ 	.byte	0x08
	.zero		1


	//   ....[59]....
        /*04d8*/ 	.word	0x000009c0
        /*04dc*/ 	.word	0x000000ff
        /*04e0*/ 	.word	0x000001f0
        /*04e4*/ 	.short	0x0100
        /*04e6*/ 	.byte	0x08
	.zero		1


	//   ....[60]....
        /*04e8*/ 	.word	0x000009d0
        /*04ec*/ 	.word	0x000000ff
        /*04f0*/ 	.word	0x000000f0
        /*04f4*/ 	.short	0x0100
        /*04f6*/ 	.byte	0x08
	.zero		1


	//   ....[61]....
        /*04f8*/ 	.word	0x000009e0
        /*04fc*/ 	.word	0x000000ff
        /*0500*/ 	.word	0x000001f8
        /*0504*/ 	.short	0x0100
        /*0506*/ 	.byte	0x08
	.zero		1


	//   ....[62]....
        /*0508*/ 	.word	0x000009f0
        /*050c*/ 	.word	0x000000ff
        /*0510*/ 	.word	0x000000f8
        /*0514*/ 	.short	0x0100
        /*0516*/ 	.byte	0x08
	.zero		1


	//   ....[63]....
        /*0518*/ 	.word	0x00000a00
        /*051c*/ 	.word	0x000000ff
        /*0520*/ 	.word	0x00000200
        /*0524*/ 	.short	0x0100
        /*0526*/ 	.byte	0x08
	.zero		1


	//   ....[64]....
        /*0528*/ 	.word	0x00000a10
        /*052c*/ 	.word	0x000000ff
        /*0530*/ 	.word	0x00000100
        /*0534*/ 	.short	0x0100
        /*0536*/ 	.byte	0x08
	.zero		1


	//   ....[65]....
        /*0538*/ 	.word	0x00000a20
        /*053c*/ 	.word	0x000000ff
        /*0540*/ 	.word	0x00000208
        /*0544*/ 	.short	0x0100
        /*0546*/ 	.byte	0x08
	.zero		1


	//   ....[66]....
        /*0548*/ 	.word	0x00000b50
        /*054c*/ 	.word	0x000000ff
        /*0550*/ 	.word	0x00000210
        /*0554*/ 	.short	0x0100
        /*0556*/ 	.byte	0x09
	.zero		1


	//   ....[67]....
        /*0558*/ 	.word	0x00000b60
        /*055c*/ 	.word	0x000000ff
        /*0560*/ 	.word	0x00000230
        /*0564*/ 	.short	0x0100
        /*0566*/ 	.byte	0x09
	.zero		1


	//   ....[68]....
        /*0568*/ 	.word	0x00000b70
        /*056c*/ 	.word	0x000000ff
        /*0570*/ 	.word	0x00000218
        /*0574*/ 	.short	0x0100
        /*0576*/ 	.byte	0x09
	.zero		1


	//   ....[69]....
        /*0578*/ 	.word	0x00000b80
        /*057c*/ 	.word	0x000000ff
        /*0580*/ 	.word	0x00000238
        /*0584*/ 	.short	0x0100
        /*0586*/ 	.byte	0x09
	.zero		1


	//   ....[70]....
        /*0588*/ 	.word	0x00000b90
        /*058c*/ 	.word	0x000000ff
        /*0590*/ 	.word	0x00000220
        /*0594*/ 	.short	0x0100
        /*0596*/ 	.byte	0x09
	.zero		1


	//   ....[71]....
        /*0598*/ 	.word	0x00000ba0
        /*059c*/ 	.word	0x000000ff
        /*05a0*/ 	.word	0x00000240
        /*05a4*/ 	.short	0x0100
        /*05a6*/ 	.byte	0x09
	.zero		1


	//   ....[72]....
        /*05a8*/ 	.word	0x00000bb0
        /*05ac*/ 	.word	0x000000ff
        /*05b0*/ 	.word	0x00000228
        /*05b4*/ 	.short	0x0100
        /*05b6*/ 	.byte	0x09
	.zero		1


	//   ....[73]....
        /*05b8*/ 	.word	0x00000bc0
        /*05bc*/ 	.word	0x000000ff
        /*05c0*/ 	.word	0x00000248
        /*05c4*/ 	.short	0x0100
        /*05c6*/ 	.byte	0x09
	.zero		1


	//   ....[74]....
        /*05c8*/ 	.word	0x00000ca0
        /*05cc*/ 	.word	0x000000ff
        /*05d0*/ 	.word	0x00000250
        /*05d4*/ 	.short	0x0100
        /*05d6*/ 	.byte	0x08
	.zero		1


	//   ....[75]....
        /*05d8*/ 	.word	0x00000cb0
        /*05dc*/ 	.word	0x000000ff
        /*05e0*/ 	.word	0x00000258
        /*05e4*/ 	.short	0x0100
        /*05e6*/ 	.byte	0x08
	.zero		1


	//   ....[76]....
        /*05e8*/ 	.word	0x00000de0
        /*05ec*/ 	.word	0x000000ff
        /*05f0*/ 	.word	0x00000260
        /*05f4*/ 	.short	0x0100
        /*05f6*/ 	.byte	0x08
	.zero		1


	//   ....[77]....
        /*05f8*/ 	.word	0x00000df0
        /*05fc*/ 	.word	0x000000ff
        /*0600*/ 	.word	0x00000270
        /*0604*/ 	.short	0x0100
        /*0606*/ 	.byte	0x08
	.zero		1


	//   ....[78]....
        /*0608*/ 	.word	0x00000e00
        /*060c*/ 	.word	0x000000ff
        /*0610*/ 	.word	0x00000268
        /*0614*/ 	.short	0x0100
        /*0616*/ 	.byte	0x08
	.zero		1


	//   ....[79]....
        /*0618*/ 	.word	0x00000e10
        /*061c*/ 	.word	0x000000ff
        /*0620*/ 	.word	0x00000278
        /*0624*/ 	.short	0x0100
        /*0626*/ 	.byte	0x08
	.zero		1


	//   ....[80]....
        /*0628*/ 	.word	0x00000f30
        /*062c*/ 	.word	0x000000ff
        /*0630*/ 	.word	0x00000280
        /*0634*/ 	.short	0x0100
        /*0636*/ 	.byte	0x09
	.zero		1


	//   ....[81]....
        /*0638*/ 	.word	0x00000f40
        /*063c*/ 	.word	0x000000ff
        /*0640*/ 	.word	0x000002a0
        /*0644*/ 	.short	0x0100
        /*0646*/ 	.byte	0x09
	.zero		1


	//   ....[82]....
        /*0648*/ 	.word	0x00000f50
        /*064c*/ 	.word	0x000000ff
        /*0650*/ 	.word	0x00000288
        /*0654*/ 	.short	0x0100
        /*0656*/ 	.byte	0x09
	.zero		1


	//   ....[83]....
        /*0658*/ 	.word	0x00000f60
        /*065c*/ 	.word	0x000000ff
        /*0660*/ 	.word	0x000002a8
        /*0664*/ 	.short	0x0100
        /*0666*/ 	.byte	0x09
	.zero		1


	//   ....[84]....
        /*0668*/ 	.word	0x00000f70
        /*066c*/ 	.word	0x000000ff
        /*0670*/ 	.word	0x00000290
        /*0674*/ 	.short	0x0100
        /*0676*/ 	.byte	0x09
	.zero		1


	//   ....[85]....
        /*0678*/ 	.word	0x00000f80
        /*067c*/ 	.word	0x000000ff
        /*0680*/ 	.word	0x000002b0
        /*0684*/ 	.short	0x0100
        /*0686*/ 	.byte	0x09
	.zero		1


	//   ....[86]....
        /*0688*/ 	.word	0x00000f90
        /*068c*/ 	.word	0x000000ff
        /*0690*/ 	.word	0x00000298
        /*0694*/ 	.short	0x0100
        /*0696*/ 	.byte	0x09
	.zero		1


	//   ....[87]....
        /*0698*/ 	.word	0x00000fa0
        /*069c*/ 	.word	0x000000ff
        /*06a0*/ 	.word	0x000002b8
        /*06a4*/ 	.short	0x0100
        /*06a6*/ 	.byte	0x09
	.zero		1


	//   ....[88]....
        /*06a8*/ 	.word	0x00001090
        /*06ac*/ 	.word	0x000000ff
        /*06b0*/ 	.word	0x000002c0
        /*06b4*/ 	.short	0x0100
        /*06b6*/ 	.byte	0x08
	.zero		1


	//   ....[89]....
        /*06b8*/ 	.word	0x000010a0
        /*06bc*/ 	.word	0x000000ff
        /*06c0*/ 	.word	0x000002d0
        /*06c4*/ 	.short	0x0100
        /*06c6*/ 	.byte	0x08
	.zero		1


	//   ....[90]....
        /*06c8*/ 	.word	0x000010b0
        /*06cc*/ 	.word	0x000000ff
        /*06d0*/ 	.word	0x000002c8
        /*06d4*/ 	.short	0x0100
        /*06d6*/ 	.byte	0x08
	.zero		1


	//   ....[91]....
        /*06d8*/ 	.word	0x000010c0
        /*06dc*/ 	.word	0x000000ff
        /*06e0*/ 	.word	0x000002d8
        /*06e4*/ 	.short	0x0100
        /*06e6*/ 	.byte	0x08
	.zero		1


	//   ....[92]....
        /*06e8*/ 	.word	0x000011b0
        /*06ec*/ 	.word	0x000000ff
        /*06f0*/ 	.word	0x000002e0
        /*06f4*/ 	.short	0x0100
        /*06f6*/ 	.byte	0x07
	.zero		1


	//   ....[93]....
        /*06f8*/ 	.word	0x00001bc0
        /*06fc*/ 	.word	0x00000003
        /*0700*/ 	.word	0x000002d0
        /*0704*/ 	.short	0x010a
        /*0706*/ 	.byte	0xff
	.zero		1


	//   ....[94]....
        /*0708*/ 	.word	0x00001bf0
        /*070c*/ 	.word	0x00000003
        /*0710*/ 	.word	0x000002c0
        /*0714*/ 	.short	0x0101
        /*0716*/ 	.byte	0xff
	.zero		1


	//   ....[95]....
        /*0718*/ 	.word	0x00001cf0
        /*071c*/ 	.word	0x000000ff
        /*0720*/ 	.word	0x00000108
        /*0724*/ 	.short	0x010a
        /*0726*/ 	.byte	0x08
	.zero		1


	//   ....[96]....
        /*0728*/ 	.word	0x00001dc0
        /*072c*/ 	.word	0x000000ff
        /*0730*/ 	.word	0x00000108
        /*0734*/ 	.short	0x010a
        /*0736*/ 	.byte	0x21
	.zero		1


	//   ....[97]....
        /*0738*/ 	.word	0x00001f70
        /*073c*/ 	.word	0x000000ff
        /*0740*/ 	.word	0x00000108
        /*0744*/ 	.short	0x010a
        /*0746*/ 	.byte	0x08
	.zero		1


	//   ....[98]....
        /*0748*/ 	.word	0x00002070
        /*074c*/ 	.word	0x000000ff
        /*0750*/ 	.word	0x00000258
        /*0754*/ 	.short	0x0101
        /*0756*/ 	.byte	0x06
	.zero		1


	//   ....[99]....
        /*0758*/ 	.word	0x00002090
        /*075c*/ 	.word	0x000000ff
        /*0760*/ 	.word	0x00000108
        /*0764*/ 	.short	0x010a
        /*0766*/ 	.byte	0x08
	.zero		1


	//   ....[100]....
        /*0768*/ 	.word	0x00002110
        /*076c*/ 	.word	0x000000ff
        /*0770*/ 	.word	0x00000108
        /*0774*/ 	.short	0x010a
        /*0776*/ 	.byte	0x11
	.zero		1


	//   ....[101]....
        /*0778*/ 	.word	0x000022a0
        /*077c*/ 	.word	0x000000ff
        /*0780*/ 	.word	0x00000108
        /*0784*/ 	.short	0x010a
        /*0786*/ 	.byte	0x08
	.zero		1


	//   ....[102]....
        /*0788*/ 	.word	0x000023f0
        /*078c*/ 	.word	0x00000002
        /*0790*/ 	.word	0x00000260
        /*0794*/ 	.short	0x010a
        /*0796*/ 	.byte	0xff
	.zero		1


	//   ....[103]....
        /*0798*/ 	.word	0x000024b0
        /*079c*/ 	.word	0x00000002
        /*07a0*/ 	.word	0x00000000
        /*07a4*/ 	.short	0x0101
        /*07a6*/ 	.byte	0xff
	.zero		1


	//   ....[104]....
        /*07a8*/ 	.word	0x00002a10
        /*07ac*/ 	.word	0x000000ff
        /*07b0*/ 	.word	0x00000000
        /*07b4*/ 	.short	0x010a
        /*07b6*/ 	.byte	0x04
	.zero		1


	//   ....[105]....
        /*07b8*/ 	.word	0x00002aa0
        /*07bc*/ 	.word	0x000000ff
        /*07c0*/ 	.word	0x00000000
        /*07c4*/ 	.short	0x010a
        /*07c6*/ 	.byte	0x04
	.zero		1


	//   ....[106]....
        /*07c8*/ 	.word	0x00002b30
        /*07cc*/ 	.word	0x000000ff
        /*07d0*/ 	.word	0x00000000
        /*07d4*/ 	.short	0x010a
        /*07d6*/ 	.byte	0x04
	.zero		1


	//   ....[107]....
        /*07d8*/ 	.word	0x00002bc0
        /*07dc*/ 	.word	0x000000ff
        /*07e0*/ 	.word	0x00000000
        /*07e4*/ 	.short	0x010a
        /*07e6*/ 	.byte	0x04
	.zero		1


	//   ....[108]....
        /*07e8*/ 	.word	0x00002c50
        /*07ec*/ 	.word	0x000000ff
        /*07f0*/ 	.word	0x00000000
        /*07f4*/ 	.short	0x010a
        /*07f6*/ 	.byte	0x04
	.zero		1


	//   ....[109]....
        /*07f8*/ 	.word	0x00002ce0
        /*07fc*/ 	.word	0x000000ff
        /*0800*/ 	.word	0x00000000
        /*0804*/ 	.short	0x010a
        /*0806*/ 	.byte	0x04
	.zero		1


	//   ....[110]....
        /*0808*/ 	.word	0x00002d70
        /*080c*/ 	.word	0x000000ff
        /*0810*/ 	.word	0x00000000
        /*0814*/ 	.short	0x010a
        /*0816*/ 	.byte	0x04
	.zero		1


	//   ....[111]....
        /*0818*/ 	.word	0x00002e00
        /*081c*/ 	.word	0x000000ff
        /*0820*/ 	.word	0x00000000
        /*0824*/ 	.short	0x010a
        /*0826*/ 	.byte	0x04
	.zero		1


	//   ....[112]....
        /*0828*/ 	.word	0x00002e90
        /*082c*/ 	.word	0x000000ff
        /*0830*/ 	.word	0x00000000
        /*0834*/ 	.short	0x010a
        /*0836*/ 	.byte	0x04
	.zero		1


	//   ....[113]....
        /*0838*/ 	.word	0x00002f20
        /*083c*/ 	.word	0x000000ff
        /*0840*/ 	.word	0x00000000
        /*0844*/ 	.short	0x010a
        /*0846*/ 	.byte	0x04
	.zero		1


	//   ....[114]....
        /*0848*/ 	.word	0x00002fb0
        /*084c*/ 	.word	0x000000ff
        /*0850*/ 	.word	0x00000000
        /*0854*/ 	.short	0x010a
        /*0856*/ 	.byte	0x04
	.zero		1


	//   ....[115]....
        /*0858*/ 	.word	0x00003040
        /*085c*/ 	.word	0x000000ff
        /*0860*/ 	.word	0x00000000
        /*0864*/ 	.short	0x010a
        /*0866*/ 	.byte	0x04
	.zero		1


	//   ....[116]....
        /*0868*/ 	.word	0x000030d0
        /*086c*/ 	.word	0x000000ff
        /*0870*/ 	.word	0x00000000
        /*0874*/ 	.short	0x010a
        /*0876*/ 	.byte	0x04
	.zero		1


	//   ....[117]....
        /*0878*/ 	.word	0x00003160
        /*087c*/ 	.word	0x000000ff
        /*0880*/ 	.word	0x00000000
        /*0884*/ 	.short	0x010a
        /*0886*/ 	.byte	0x04
	.zero		1


	//   ....[118]....
        /*0888*/ 	.word	0x000031f0
        /*088c*/ 	.word	0x000000ff
        /*0890*/ 	.word	0x00000000
        /*0894*/ 	.short	0x010a
        /*0896*/ 	.byte	0x04
	.zero		1


	//   ....[119]....
        /*0898*/ 	.word	0x00003280
        /*089c*/ 	.word	0x000000ff
        /*08a0*/ 	.word	0x00000000
        /*08a4*/ 	.short	0x010a
        /*08a6*/ 	.byte	0x04
	.zero		1


	//   ....[120]....
        /*08a8*/ 	.word	0x00003310
        /*08ac*/ 	.word	0x000000ff
        /*08b0*/ 	.word	0x00000000
        /*08b4*/ 	.short	0x010a
        /*08b6*/ 	.byte	0x04
	.zero		1


	//   ....[121]....
        /*08b8*/ 	.word	0x000033a0
        /*08bc*/ 	.word	0x000000ff
        /*08c0*/ 	.word	0x00000000
        /*08c4*/ 	.short	0x010a
        /*08c6*/ 	.byte	0x04
	.zero		1


	//   ....[122]....
        /*08c8*/ 	.word	0x00003430
        /*08cc*/ 	.word	0x000000ff
        /*08d0*/ 	.word	0x00000000
        /*08d4*/ 	.short	0x010a
        /*08d6*/ 	.byte	0x04
	.zero		1


	//   ....[123]....
        /*08d8*/ 	.word	0x000034c0
        /*08dc*/ 	.word	0x000000ff
        /*08e0*/ 	.word	0x00000000
        /*08e4*/ 	.short	0x010a
        /*08e6*/ 	.byte	0x04
	.zero		1


	//   ....[124]....
        /*08e8*/ 	.word	0x00003550
        /*08ec*/ 	.word	0x000000ff
        /*08f0*/ 	.word	0x00000000
        /*08f4*/ 	.short	0x010a
        /*08f6*/ 	.byte	0x04
	.zero		1


	//   ....[125]....
        /*08f8*/ 	.word	0x000035e0
        /*08fc*/ 	.word	0x000000ff
        /*0900*/ 	.word	0x00000000
        /*0904*/ 	.short	0x010a
        /*0906*/ 	.byte	0x04
	.zero		1


	//   ....[126]....
        /*0908*/ 	.word	0x00003670
        /*090c*/ 	.word	0x000000ff
        /*0910*/ 	.word	0x00000000
        /*0914*/ 	.short	0x010a
        /*0916*/ 	.byte	0x04
	.zero		1


	//   ....[127]....
        /*0918*/ 	.word	0x00003700
        /*091c*/ 	.word	0x000000ff
        /*0920*/ 	.word	0x00000000
        /*0924*/ 	.short	0x010a
        /*0926*/ 	.byte	0x04
	.zero		1


	//   ....[128]....
        /*0928*/ 	.word	0x00003790
        /*092c*/ 	.word	0x000000ff
        /*0930*/ 	.word	0x00000000
        /*0934*/ 	.short	0x010a
        /*0936*/ 	.byte	0x04
	.zero		1


	//   ....[129]....
        /*0938*/ 	.word	0x00003820
        /*093c*/ 	.word	0x000000ff
        /*0940*/ 	.word	0x00000000
        /*0944*/ 	.short	0x010a
        /*0946*/ 	.byte	0x04
	.zero		1


	//   ....[130]....
        /*0948*/ 	.word	0x000038b0
        /*094c*/ 	.word	0x000000ff
        /*0950*/ 	.word	0x00000000
        /*0954*/ 	.short	0x010a
        /*0956*/ 	.byte	0x04
	.zero		1


	//   ....[131]....
        /*0958*/ 	.word	0x00003940
        /*095c*/ 	.word	0x000000ff
        /*0960*/ 	.word	0x00000000
        /*0964*/ 	.short	0x010a
        /*0966*/ 	.byte	0x04
	.zero		1


	//   ....[132]....
        /*0968*/ 	.word	0x000039d0
        /*096c*/ 	.word	0x000000ff
        /*0970*/ 	.word	0x00000000
        /*0974*/ 	.short	0x010a
        /*0976*/ 	.byte	0x04
	.zero		1


	//   ....[133]....
        /*0978*/ 	.word	0x00003a60
        /*097c*/ 	.word	0x000000ff
        /*0980*/ 	.word	0x00000000
        /*0984*/ 	.short	0x010a
        /*0986*/ 	.byte	0x04
	.zero		1


	//   ....[134]....
        /*0988*/ 	.word	0x00003af0
        /*098c*/ 	.word	0x000000ff
        /*0990*/ 	.word	0x00000000
        /*0994*/ 	.short	0x010a
        /*0996*/ 	.byte	0x04
	.zero		1


	//   ....[135]....
        /*0998*/ 	.word	0x00003b80
        /*099c*/ 	.word	0x000000ff
        /*09a0*/ 	.word	0x00000000
        /*09a4*/ 	.short	0x010a
        /*09a6*/ 	.byte	0x04
	.zero		1


	//   ....[136]....
        /*09a8*/ 	.word	0x00003c20
        /*09ac*/ 	.word	0x00000000
        /*09b0*/ 	.word	0x00000000
        /*09b4*/ 	.short	0x010a
        /*09b6*/ 	.byte	0xff
	.zero		1


	//   ....[137]....
        /*09b8*/ 	.word	0x00003d50
        /*09bc*/ 	.word	0x00000000
        /*09c0*/ 	.word	0x000002c0
        /*09c4*/ 	.short	0x010a
        /*09c6*/ 	.byte	0xff
	.zero		1


	//   ....[138]....
        /*09c8*/ 	.word	0x00003dc0
        /*09cc*/ 	.word	0x00000004
        /*09d0*/ 	.word	0x00000000
        /*09d4*/ 	.short	0x0101
        /*09d6*/ 	.byte	0xff
	.zero		1


	//   ....[139]....
        /*09d8*/ 	.word	0x00003de0
        /*09dc*/ 	.word	0x000000ff
        /*09e0*/ 	.word	0x00000270
        /*09e4*/ 	.short	0x010a
        /*09e6*/ 	.byte	0x05
	.zero		1


	//   ....[140]....
        /*09e8*/ 	.word	0x00003f00
        /*09ec*/ 	.word	0x00000000
        /*09f0*/ 	.word	0x00000260
        /*09f4*/ 	.short	0x010a
        /*09f6*/ 	.byte	0xff
	.zero		1


	//   ....[141]....
        /*09f8*/ 	.word	0x00004000
        /*09fc*/ 	.word	0x00000000
        /*0a00*/ 	.word	0x00000000
        /*0a04*/ 	.short	0x0101
        /*0a06*/ 	.byte	0xff
	.zero		1


	//   ....[142]....
        /*0a08*/ 	.word	0x00004090
        /*0a0c*/ 	.word	0x000000ff
        /*0a10*/ 	.word	0x00000270
        /*0a14*/ 	.short	0x0106
        /*0a16*/ 	.byte	0x05
	.zero		1


	//   ....[143]....
        /*0a18*/ 	.word	0x000040b0
        /*0a1c*/ 	.word	0x000000ff
        /*0a20*/ 	.word	0x00000270
        /*0a24*/ 	.short	0x010a
        /*0a26*/ 	.byte	0x05
	.zero		1


	//   ....[144]....
        /*0a28*/ 	.word	0x00004140
        /*0a2c*/ 	.word	0x000000ff
        /*0a30*/ 	.word	0x00000270
        /*0a34*/ 	.short	0x0106
        /*0a36*/ 	.byte	0x04
	.zero		1


	//   ....[145]....
        /*0a38*/ 	.word	0x00004180
        /*0a3c*/ 	.word	0x00000000
        /*0a40*/ 	.word	0x00000270
        /*0a44*/ 	.short	0x010a
        /*0a46*/ 	.byte	0xff
	.zero		1


	//   ....[146]....
        /*0a48*/ 	.word	0x000043c0
        /*0a4c*/ 	.word	0x000000ff
        /*0a50*/ 	.word	0x00000008
        /*0a54*/ 	.short	0x010a
        /*0a56*/ 	.byte	0x06
	.zero		1


	//   ....[147]....
        /*0a58*/ 	.word	0x000043e0
        /*0a5c*/ 	.word	0x000000ff
        /*0a60*/ 	.word	0x00000008
        /*0a64*/ 	.short	0x010a
        /*0a66*/ 	.byte	0x06
	.zero		1


	//   ....[148]....
        /*0a68*/ 	.word	0x00004570
        /*0a6c*/ 	.word	0x000000ff
        /*0a70*/ 	.word	0x00000008
        /*0a74*/ 	.short	0x010a
        /*0a76*/ 	.byte	0x06
	.zero		1


	//   ....[149]....
        /*0a78*/ 	.word	0x00004590
        /*0a7c*/ 	.word	0x000000ff
        /*0a80*/ 	.word	0x00000008
        /*0a84*/ 	.short	0x010a
        /*0a86*/ 	.byte	0x06
	.zero		1


	//   ....[150]....
        /*0a88*/ 	.word	0x00004650
        /*0a8c*/ 	.word	0x000000ff
        /*0a90*/ 	.word	0x00000000
        /*0a94*/ 	.short	0x0101
        /*0a96*/ 	.byte	0x07
	.zero		1


	//   ....[151]....
        /*0a98*/ 	.word	0x00004930
        /*0a9c*/ 	.word	0x00000000
        /*0aa0*/ 	.word	0x00000260
        /*0aa4*/ 	.short	0x010a
        /*0aa6*/ 	.byte	0xff
	.zero		1


	//   ....[152]....
        /*0aa8*/ 	.word	0x000049f0
        /*0aac*/ 	.word	0x00000000
        /*0ab0*/ 	.word	0x00000000
        /*0ab4*/ 	.short	0x0101
        /*0ab6*/ 	.byte	0xff
	.zero		1


	//   ....[153]....
        /*0ab8*/ 	.word	0x00004aa0
        /*0abc*/ 	.word	0x000000ff
        /*0ac0*/ 	.word	0x00000000
        /*0ac4*/ 	.short	0x010a
        /*0ac6*/ 	.byte	0x06
	.zero		1


	//   ....[154]....
        /*0ac8*/ 	.word	0x00004ab0
        /*0acc*/ 	.word	0x000000ff
        /*0ad0*/ 	.word	0x000002a0
        /*0ad4*/ 	.short	0x010a
        /*0ad6*/ 	.byte	0x0b
	.zero		1


	//   ....[155]....
        /*0ad8*/ 	.word	0x00004b70
        /*0adc*/ 	.word	0x000000ff
        /*0ae0*/ 	.word	0x00000000
        /*0ae4*/ 	.short	0x010a
        /*0ae6*/ 	.byte	0x09
	.zero		1


	//   ....[156]....
        /*0ae8*/ 	.word	0x00004cb0
        /*0aec*/ 	.word	0x000000ff
        /*0af0*/ 	.word	0x00000000
        /*0af4*/ 	.short	0x010a
        /*0af6*/ 	.byte	0x06
	.zero		1


	//   ....[157]....
        /*0af8*/ 	.word	0x00004eb0
        /*0afc*/ 	.word	0x000000ff
        /*0b00*/ 	.word	0x00000000
        /*0b04*/ 	.short	0x010a
        /*0b06*/ 	.byte	0x07
	.zero		1


	//   ....[158]....
        /*0b08*/ 	.word	0x00004f40
        /*0b0c*/ 	.word	0x000000ff
        /*0b10*/ 	.word	0x00000000
        /*0b14*/ 	.short	0x010a
        /*0b16*/ 	.byte	0x07
	.zero		1


	//   ....[159]....
        /*0b18*/ 	.word	0x00004fd0
        /*0b1c*/ 	.word	0x000000ff
        /*0b20*/ 	.word	0x00000000
        /*0b24*/ 	.short	0x010a
        /*0b26*/ 	.byte	0x07
	.zero		1


	//   ....[160]....
        /*0b28*/ 	.word	0x00005070
        /*0b2c*/ 	.word	0x00000000
        /*0b30*/ 	.word	0x00000000
        /*0b34*/ 	.short	0x010a
        /*0b36*/ 	.byte	0xff
	.zero		1


	//   ....[161]....
        /*0b38*/ 	.word	0x000050b0
        /*0b3c*/ 	.word	0x00000000
        /*0b40*/ 	.word	0x00000000
        /*0b44*/ 	.short	0x010a
        /*0b46*/ 	.byte	0xff
	.zero		1


	//   ....[162]....
        /*0b48*/ 	.word	0x00005120
        /*0b4c*/ 	.word	0x000000ff
        /*0b50*/ 	.word	0x00000000
        /*0b54*/ 	.short	0x0101
        /*0b56*/ 	.byte	0x05
	.zero		1


	//   ....[163]....
        /*0b58*/ 	.word	0x00005160
        /*0b5c*/ 	.word	0x000000ff
        /*0b60*/ 	.word	0x000002e0
        /*0b64*/ 	.short	0x010a
        /*0b66*/ 	.byte	0x08
	.zero		1


	//   ....[164]....
        /*0b68*/ 	.word	0x000051b0
        /*0b6c*/ 	.word	0x000000ff
        /*0b70*/ 	.word	0x00000000
        /*0b74*/ 	.short	0x0101
        /*0b76*/ 	.byte	0x05
	.zero		1


	//   ....[165]....
        /*0b78*/ 	.word	0x00005600
        /*0b7c*/ 	.word	0x00000000
        /*0b80*/ 	.word	0x00000260
        /*0b84*/ 	.short	0x010a
        /*0b86*/ 	.byte	0xff
	.zero		1


	//   ....[166]....
        /*0b88*/ 	.word	0x000056c0
        /*0b8c*/ 	.word	0x00000000
        /*0b90*/ 	.word	0x00000000
        /*0b94*/ 	.short	0x0101
        /*0b96*/ 	.byte	0xff
	.zero		1


	//   ....[167]....
        /*0b98*/ 	.word	0x000059e0
        /*0b9c*/ 	.word	0x000000ff
        /*0ba0*/ 	.word	0x00000258
        /*0ba4*/ 	.short	0x010a
        /*0ba6*/ 	.byte	0x07
	.zero		1


	//   ....[168]....
        /*0ba8*/ 	.word	0x00005bd0
        /*0bac*/ 	.word	0x000000ff
        /*0bb0*/ 	.word	0x00000230
        /*0bb4*/ 	.short	0x010a
        /*0bb6*/ 	.byte	0x07
	.zero		1


	//   ....[169]....
        /*0bb8*/ 	.word	0x00005dc0
        /*0bbc*/ 	.word	0x000000ff
        /*0bc0*/ 	.word	0x00000210
        /*0bc4*/ 	.short	0x010b
        /*0bc6*/ 	.byte	0x07
	.zero		1


	//   ....[170]....
        /*0bc8*/ 	.word	0x00005dd0
        /*0bcc*/ 	.word	0x000000ff
        /*0bd0*/ 	.word	0x00000000
        /*0bd4*/ 	.short	0x0101
        /*0bd6*/ 	.byte	0x0e
	.zero		1


	//   ....[171]....
        /*0bd8*/ 	.word	0x00005df0
        /*0bdc*/ 	.word	0x000000ff
        /*0be0*/ 	.word	0x00000238
        /*0be4*/ 	.short	0x010a
        /*0be6*/ 	.byte	0x07
	.zero		1


	//   ....[172]....
        /*0be8*/ 	.word	0x00005fa0
        /*0bec*/ 	.word	0x000000ff
        /*0bf0*/ 	.word	0x00000218
        /*0bf4*/ 	.short	0x010b
        /*0bf6*/ 	.byte	0x07
	.zero		1


	//   ....[173]....
        /*0bf8*/ 	.word	0x00005fb0
        /*0bfc*/ 	.word	0x000000ff
        /*0c00*/ 	.word	0x00000000
        /*0c04*/ 	.short	0x0101
        /*0c06*/ 	.byte	0x0e
	.zero		1


	//   ....[174]....
        /*0c08*/ 	.word	0x00005fc0
        /*0c0c*/ 	.word	0x000000ff
        /*0c10*/ 	.word	0x00000240
        /*0c14*/ 	.short	0x010a
        /*0c16*/ 	.byte	0x07
	.zero		1


	//   ....[175]....
        /*0c18*/ 	.word	0x000061f0
        /*0c1c*/ 	.word	0x000000ff
        /*0c20*/ 	.word	0x00000220
        /*0c24*/ 	.short	0x010b
        /*0c26*/ 	.byte	0x07
	.zero		1


	//   ....[176]....
        /*0c28*/ 	.word	0x00006260
        /*0c2c*/ 	.word	0x000000ff
        /*0c30*/ 	.word	0x00000000
        /*0c34*/ 	.short	0x0101
        /*0c36*/ 	.byte	0x0e
	.zero		1


	//   ....[177]....
        /*0c38*/ 	.word	0x000062a0
        /*0c3c*/ 	.word	0x000000ff
        /*0c40*/ 	.word	0x00000248
        /*0c44*/ 	.short	0x010a
        /*0c46*/ 	.byte	0x07
	.zero		1


	//   ....[178]....
        /*0c48*/ 	.word	0x000064d0
        /*0c4c*/ 	.word	0x000000ff
        /*0c50*/ 	.word	0x00000228
        /*0c54*/ 	.short	0x010b
        /*0c56*/ 	.byte	0x07
	.zero		1


	//   ....[179]....
        /*0c58*/ 	.word	0x000064f0
        /*0c5c*/ 	.word	0x000000ff
        /*0c60*/ 	.word	0x00000000
        /*0c64*/ 	.short	0x0101
        /*0c66*/ 	.byte	0x0d
	.zero		1


	//   ....[180]....
        /*0c68*/ 	.word	0x00006520
        /*0c6c*/ 	.word	0x000000ff
        /*0c70*/ 	.word	0x00000230
        /*0c74*/ 	.short	0x010a
        /*0c76*/ 	.byte	0x07
	.zero		1


	//   ....[181]....
        /*0c78*/ 	.word	0x00006540
        /*0c7c*/ 	.word	0x000000ff
        /*0c80*/ 	.word	0x00000238
        /*0c84*/ 	.short	0x010a
        /*0c86*/ 	.byte	0x07
	.zero		1


	//   ....[182]....
        /*0c88*/ 	.word	0x00006560
        /*0c8c*/ 	.word	0x000000ff
        /*0c90*/ 	.word	0x00000240
        /*0c94*/ 	.short	0x010a
        /*0c96*/ 	.byte	0x07
	.zero		1


	//   ....[183]....
        /*0c98*/ 	.word	0x000065a0
        /*0c9c*/ 	.word	0x00000000
        /*0ca0*/ 	.word	0x00000248
        /*0ca4*/ 	.short	0x010a
        /*0ca6*/ 	.byte	0xff
	.zero		1


	//   ....[184]....
        /*0ca8*/ 	.word	0x000068e0
        /*0cac*/ 	.word	0x00000000
        /*0cb0*/ 	.word	0x00000260
        /*0cb4*/ 	.short	0x010a
        /*0cb6*/ 	.byte	0xff
	.zero		1


	//   ....[185]....
        /*0cb8*/ 	.word	0x000069f0
        /*0cbc*/ 	.word	0x00000000
        /*0cc0*/ 	.word	0x00000000
        /*0cc4*/ 	.short	0x0101
        /*0cc6*/ 	.byte	0xff
	.zero		1


	//   ....[186]....
        /*0cc8*/ 	.word	0x00007400
        /*0ccc*/ 	.word	0x00000003
        /*0cd0*/ 	.word	0x00000210
        /*0cd4*/ 	.short	0x010a
        /*0cd6*/ 	.byte	0xff
	.zero		1


	//   ....[187]....
        /*0cd8*/ 	.word	0x00007450
        /*0cdc*/ 	.word	0x0000006a
        /*0ce0*/ 	.word	0x00000280
        /*0ce4*/ 	.short	0x010a
        /*0ce6*/ 	.byte	0xff
	.zero		1


	//   ....[188]....
        /*0ce8*/ 	.word	0x00007570
        /*0cec*/ 	.word	0x00000003
        /*0cf0*/ 	.word	0x00000210
        /*0cf4*/ 	.short	0x010a
        /*0cf6*/ 	.byte	0xff
	.zero		1


	//   ....[189]....
        /*0cf8*/ 	.word	0x00007690
        /*0cfc*/ 	.word	0x00000000
        /*0d00*/ 	.word	0x00000000
        /*0d04*/ 	.short	0x0101
        /*0d06*/ 	.byte	0xff
	.zero		1


	//   ....[190]....
        /*0d08*/ 	.word	0x00007710
        /*0d0c*/ 	.word	0x0000006a
        /*0d10*/ 	.word	0x00000280
        /*0d14*/ 	.short	0x010a
        /*0d16*/ 	.byte	0xff
	.zero		1


	//   ....[191]....
        /*0d18*/ 	.word	0x000082f0
        /*0d1c*/ 	.word	0x00000037
        /*0d20*/ 	.word	0x00000210
        /*0d24*/ 	.short	0x010a
        /*0d26*/ 	.byte	0xff
	.zero		1


	//   ....[192]....
        /*0d28*/ 	.word	0x000083a0
        /*0d2c*/ 	.word	0x00000037
        /*0d30*/ 	.word	0x00000210
        /*0d34*/ 	.short	0x010a
        /*0d36*/ 	.byte	0xff
	.zero		1


	//   ....[193]....
        /*0d38*/ 	.word	0x000084c0
        /*0d3c*/ 	.word	0x00000000
        /*0d40*/ 	.word	0x00000000
        /*0d44*/ 	.short	0x0101
        /*0d46*/ 	.byte	0xff
	.zero		1


	//   ....[194]....
        /*0d48*/ 	.word	0x00009070
        /*0d4c*/ 	.word	0x00000049
        /*0d50*/ 	.word	0x00000210
        /*0d54*/ 	.short	0x010a
        /*0d56*/ 	.byte	0xff
	.zero		1


	//   ....[195]....
        /*0d58*/ 	.word	0x00009120
        /*0d5c*/ 	.word	0x00000049
        /*0d60*/ 	.word	0x00000210
        /*0d64*/ 	.short	0x010a
        /*0d66*/ 	.byte	0xff
	.zero		1


	//   ....[196]....
        /*0d68*/ 	.word	0x00009240
        /*0d6c*/ 	.word	0x00000002
        /*0d70*/ 	.word	0x00000000
        /*0d74*/ 	.short	0x0101
        /*0d76*/ 	.byte	0xff
	.zero		1


	//   ....[197]....
        /*0d78*/ 	.word	0x00009e10
        /*0d7c*/ 	.word	0x0000004c
        /*0d80*/ 	.word	0x00000210
        /*0d84*/ 	.short	0x010a
        /*0d86*/ 	.byte	0xff
	.zero		1


	//   ....[198]....
        /*0d88*/ 	.word	0x00009ec0
        /*0d8c*/ 	.word	0x0000004c
        /*0d90*/ 	.word	0x00000210
        /*0d94*/ 	.short	0x010a
        /*0d96*/ 	.byte	0xff
	.zero		1


	//   ....[199]....
        /*0d98*/ 	.word	0x00009fe0
        /*0d9c*/ 	.word	0x00000000
        /*0da0*/ 	.word	0x00000000
        /*0da4*/ 	.short	0x0101
        /*0da6*/ 	.byte	0xff
	.zero		1


	//   ....[200]....
        /*0da8*/ 	.word	0x0000a2a0
        /*0dac*/ 	.word	0x0000006a
        /*0db0*/ 	.word	0x00000000
        /*0db4*/ 	.short	0x0101
        /*0db6*/ 	.byte	0xff
	.zero		1


	//   ....[201]....
        /*0db8*/ 	.word	0x0000ad00
        /*0dbc*/ 	.word	0x00000003
        /*0dc0*/ 	.word	0x000002d0
        /*0dc4*/ 	.short	0x010a
        /*0dc6*/ 	.byte	0xff
	.zero		1


	//   ....[202]....
        /*0dc8*/ 	.word	0x0000ad60
        /*0dcc*/ 	.word	0x00000002
        /*0dd0*/ 	.word	0x00000108
        /*0dd4*/ 	.short	0x010a
        /*0dd6*/ 	.byte	0xff
	.zero		1


	//   ....[203]....
        /*0dd8*/ 	.word	0x0000adc0
        /*0ddc*/ 	.word	0x00000002
        /*0de0*/ 	.word	0x00000108
        /*0de4*/ 	.short	0x010a
        /*0de6*/ 	.byte	0xff
	.zero		1


	//   ....[204]....
        /*0de8*/ 	.word	0x0000ae10
        /*0dec*/ 	.word	0x00000002
        /*0df0*/ 	.word	0x00000260
        /*0df4*/ 	.short	0x010a
        /*0df6*/ 	.byte	0xff
	.zero		1


	//   ....[205]....
        /*0df8*/ 	.word	0x0000ae70
        /*0dfc*/ 	.word	0x00000000
        /*0e00*/ 	.word	0x00000000
        /*0e04*/ 	.short	0x010a
        /*0e06*/ 	.byte	0xff
	.zero		1


	//   ....[206]....
        /*0e08*/ 	.word	0x0000aed0
        /*0e0c*/ 	.word	0x00000000
        /*0e10*/ 	.word	0x00000000
        /*0e14*/ 	.short	0x010a
        /*0e16*/ 	.byte	0xff
	.zero		1


	//   ....[207]....
        /*0e18*/ 	.word	0x0000af30
        /*0e1c*/ 	.word	0x00000000
        /*0e20*/ 	.word	0x00000000
        /*0e24*/ 	.short	0x010a
        /*0e26*/ 	.byte	0xff
	.zero		1


	//   ....[208]....
        /*0e28*/ 	.word	0x0000af90
        /*0e2c*/ 	.word	0x00000000
        /*0e30*/ 	.word	0x00000000
        /*0e34*/ 	.short	0x010a
        /*0e36*/ 	.byte	0xff
	.zero		1


	//   ....[209]....
        /*0e38*/ 	.word	0x0000aff0
        /*0e3c*/ 	.word	0x00000000
        /*0e40*/ 	.word	0x00000000
        /*0e44*/ 	.short	0x010a
        /*0e46*/ 	.byte	0xff
	.zero		1


	//   ....[210]....
        /*0e48*/ 	.word	0x0000b050
        /*0e4c*/ 	.word	0x00000000
        /*0e50*/ 	.word	0x00000000
        /*0e54*/ 	.short	0x010a
        /*0e56*/ 	.byte	0xff
	.zero		1


	//   ....[211]....
        /*0e58*/ 	.word	0x0000b0b0
        /*0e5c*/ 	.word	0x00000000
        /*0e60*/ 	.word	0x00000000
        /*0e64*/ 	.short	0x010a
        /*0e66*/ 	.byte	0xff
	.zero		1


	//   ....[212]....
        /*0e68*/ 	.word	0x0000b110
        /*0e6c*/ 	.word	0x00000000
        /*0e70*/ 	.word	0x00000000
        /*0e74*/ 	.short	0x010a
        /*0e76*/ 	.byte	0xff
	.zero		1


	//   ....[213]....
        /*0e78*/ 	.word	0x0000b170
        /*0e7c*/ 	.word	0x00000000
        /*0e80*/ 	.word	0x00000000
        /*0e84*/ 	.short	0x010a
        /*0e86*/ 	.byte	0xff
	.zero		1


	//   ....[214]....
        /*0e88*/ 	.word	0x0000b1d0
        /*0e8c*/ 	.word	0x00000000
        /*0e90*/ 	.word	0x00000000
        /*0e94*/ 	.short	0x010a
        /*0e96*/ 	.byte	0xff
	.zero		1


	//   ....[215]....
        /*0e98*/ 	.word	0x0000b230
        /*0e9c*/ 	.word	0x00000000
        /*0ea0*/ 	.word	0x00000000
        /*0ea4*/ 	.short	0x010a
        /*0ea6*/ 	.byte	0xff
	.zero		1


	//   ....[216]....
        /*0ea8*/ 	.word	0x0000b290
        /*0eac*/ 	.word	0x00000000
        /*0eb0*/ 	.word	0x00000000
        /*0eb4*/ 	.short	0x010a
        /*0eb6*/ 	.byte	0xff
	.zero		1


	//   ....[217]....
        /*0eb8*/ 	.word	0x0000b2f0
        /*0ebc*/ 	.word	0x00000000
        /*0ec0*/ 	.word	0x00000000
        /*0ec4*/ 	.short	0x010a
        /*0ec6*/ 	.byte	0xff
	.zero		1


	//   ....[218]....
        /*0ec8*/ 	.word	0x0000b350
        /*0ecc*/ 	.word	0x00000000
        /*0ed0*/ 	.word	0x00000000
        /*0ed4*/ 	.short	0x010a
        /*0ed6*/ 	.byte	0xff
	.zero		1


	//   ....[219]....
        /*0ed8*/ 	.word	0x0000b3b0
        /*0edc*/ 	.word	0x00000000
        /*0ee0*/ 	.word	0x00000000
        /*0ee4*/ 	.short	0x010a
        /*0ee6*/ 	.byte	0xff
	.zero		1


	//   ....[220]....
        /*0ee8*/ 	.word	0x0000b410
        /*0eec*/ 	.word	0x00000000
        /*0ef0*/ 	.word	0x00000000
        /*0ef4*/ 	.short	0x010a
        /*0ef6*/ 	.byte	0xff
	.zero		1


	//   ....[221]....
        /*0ef8*/ 	.word	0x0000b470
        /*0efc*/ 	.word	0x00000000
        /*0f00*/ 	.word	0x00000000
        /*0f04*/ 	.short	0x010a
        /*0f06*/ 	.byte	0xff
	.zero		1


	//   ....[222]....
        /*0f08*/ 	.word	0x0000b4d0
        /*0f0c*/ 	.word	0x00000000
        /*0f10*/ 	.word	0x00000000
        /*0f14*/ 	.short	0x010a
        /*0f16*/ 	.byte	0xff
	.zero		1


	//   ....[223]....
        /*0f18*/ 	.word	0x0000b530
        /*0f1c*/ 	.word	0x00000000
        /*0f20*/ 	.word	0x00000000
        /*0f24*/ 	.short	0x010a
        /*0f26*/ 	.byte	0xff
	.zero		1


	//   ....[224]....
        /*0f28*/ 	.word	0x0000b590
        /*0f2c*/ 	.word	0x00000000
        /*0f30*/ 	.word	0x00000000
        /*0f34*/ 	.short	0x010a
        /*0f36*/ 	.byte	0xff
	.zero		1


	//   ....[225]....
        /*0f38*/ 	.word	0x0000b5f0
        /*0f3c*/ 	.word	0x00000000
        /*0f40*/ 	.word	0x00000000
        /*0f44*/ 	.short	0x010a
        /*0f46*/ 	.byte	0xff
	.zero		1


	//   ....[226]....
        /*0f48*/ 	.word	0x0000b650
        /*0f4c*/ 	.word	0x00000000
        /*0f50*/ 	.word	0x00000000
        /*0f54*/ 	.short	0x010a
        /*0f56*/ 	.byte	0xff
	.zero		1


	//   ....[227]....
        /*0f58*/ 	.word	0x0000b6b0
        /*0f5c*/ 	.word	0x00000000
        /*0f60*/ 	.word	0x00000000
        /*0f64*/ 	.short	0x010a
        /*0f66*/ 	.byte	0xff
	.zero		1


	//   ....[228]....
        /*0f68*/ 	.word	0x0000b710
        /*0f6c*/ 	.word	0x00000000
        /*0f70*/ 	.word	0x00000000
        /*0f74*/ 	.short	0x010a
        /*0f76*/ 	.byte	0xff
	.zero		1


	//   ....[229]....
        /*0f78*/ 	.word	0x0000b770
        /*0f7c*/ 	.word	0x00000000
        /*0f80*/ 	.word	0x00000000
        /*0f84*/ 	.short	0x010a
        /*0f86*/ 	.byte	0xff
	.zero		1


	//   ....[230]....
        /*0f88*/ 	.word	0x0000b7d0
        /*0f8c*/ 	.word	0x00000000
        /*0f90*/ 	.word	0x00000000
        /*0f94*/ 	.short	0x010a
        /*0f96*/ 	.byte	0xff
	.zero		1


	//   ....[231]....
        /*0f98*/ 	.word	0x0000b830
        /*0f9c*/ 	.word	0x00000000
        /*0fa0*/ 	.word	0x00000000
        /*0fa4*/ 	.short	0x010a
        /*0fa6*/ 	.byte	0xff
	.zero		1


	//   ....[232]....
        /*0fa8*/ 	.word	0x0000b890
        /*0fac*/ 	.word	0x00000000
        /*0fb0*/ 	.word	0x00000000
        /*0fb4*/ 	.short	0x010a
        /*0fb6*/ 	.byte	0xff
	.zero		1


	//   ....[233]....
        /*0fb8*/ 	.word	0x0000b8f0
        /*0fbc*/ 	.word	0x00000000
        /*0fc0*/ 	.word	0x00000000
        /*0fc4*/ 	.short	0x010a
        /*0fc6*/ 	.byte	0xff
	.zero		1


	//   ....[234]....
        /*0fc8*/ 	.word	0x0000b950
        /*0fcc*/ 	.word	0x00000000
        /*0fd0*/ 	.word	0x00000000
        /*0fd4*/ 	.short	0x010a
        /*0fd6*/ 	.byte	0xff
	.zero		1


	//   ....[235]....
        /*0fd8*/ 	.word	0x0000b9b0
        /*0fdc*/ 	.word	0x00000000
        /*0fe0*/ 	.word	0x00000000
        /*0fe4*/ 	.short	0x010a
        /*0fe6*/ 	.byte	0xff
	.zero		1


	//   ....[236]....
        /*0fe8*/ 	.word	0x0000ba10
        /*0fec*/ 	.word	0x00000000
        /*0ff0*/ 	.word	0x00000000
        /*0ff4*/ 	.short	0x010a
        /*0ff6*/ 	.byte	0xff
	.zero		1


	//   ....[237]....
        /*0ff8*/ 	.word	0x0000ba60
        /*0ffc*/ 	.word	0x00000000
        /*1000*/ 	.word	0x000002c0
        /*1004*/ 	.short	0x010a
        /*1006*/ 	.byte	0xff
	.zero		1


	//   ....[238]....
        /*1008*/ 	.word	0x0000bac0
        /*100c*/ 	.word	0x00000000
        /*1010*/ 	.word	0x00000270
        /*1014*/ 	.short	0x010a
        /*1016*/ 	.byte	0xff
	.zero		1


	//   ....[239]....
        /*1018*/ 	.word	0x0000bb10
        /*101c*/ 	.word	0x00000000
        /*1020*/ 	.word	0x00000260
        /*1024*/ 	.short	0x010a
        /*1026*/ 	.byte	0xff
	.zero		1


	//   ....[240]....
        /*1028*/ 	.word	0x0000bb70
        /*102c*/ 	.word	0x00000000
        /*1030*/ 	.word	0x00000270
        /*1034*/ 	.short	0x010a
        /*1036*/ 	.byte	0xff
	.zero		1


	//   ....[241]....
        /*1038*/ 	.word	0x0000bbd0
        /*103c*/ 	.word	0x00000004
        /*1040*/ 	.word	0x00000008
        /*1044*/ 	.short	0x010a
        /*1046*/ 	.byte	0xff
	.zero		1


	//   ....[242]....
        /*1048*/ 	.word	0x0000bcb0
        /*104c*/ 	.word	0x00000002
        /*1050*/ 	.word	0x00000008
        /*1054*/ 	.short	0x010a
        /*1056*/ 	.byte	0xff
	.zero		1


	//   ....[243]....
        /*1058*/ 	.word	0x0000bd00
        /*105c*/ 	.word	0x00000000
        /*1060*/ 	.word	0x00000260
        /*1064*/ 	.short	0x010a
        /*1066*/ 	.byte	0xff
	.zero		1


	//   ....[244]....
        /*1068*/ 	.word	0x0000bd60
        /*106c*/ 	.word	0x00000000
        /*1070*/ 	.word	0x000002a0
        /*1074*/ 	.short	0x010a
        /*1076*/ 	.byte	0xff
	.zero		1


	//   ....[245]....
        /*1078*/ 	.word	0x0000bdc0
        /*107c*/ 	.word	0x00000000
        /*1080*/ 	.word	0x00000000
        /*1084*/ 	.short	0x010a
        /*1086*/ 	.byte	0xff
	.zero		1


	//   ....[246]....
        /*1088*/ 	.word	0x0000be20
        /*108c*/ 	.word	0x00000000
        /*1090*/ 	.word	0x00000000
        /*1094*/ 	.short	0x010a
        /*1096*/ 	.byte	0xff
	.zero		1


	//   ....[247]....
        /*1098*/ 	.word	0x0000be80
        /*109c*/ 	.word	0x00000000
        /*10a0*/ 	.word	0x00000000
        /*10a4*/ 	.short	0x010a
        /*10a6*/ 	.byte	0xff
	.zero		1


	//   ....[248]....
        /*10a8*/ 	.word	0x0000bee0
        /*10ac*/ 	.word	0x00000000
        /*10b0*/ 	.word	0x00000000
        /*10b4*/ 	.short	0x010a
        /*10b6*/ 	.byte	0xff
	.zero		1


	//   ....[249]....
        /*10b8*/ 	.word	0x0000bf40
        /*10bc*/ 	.word	0x00000000
        /*10c0*/ 	.word	0x000002e0
        /*10c4*/ 	.short	0x010a
        /*10c6*/ 	.byte	0xff
	.zero		1


	//   ....[250]....
        /*10c8*/ 	.word	0x0000bf90
        /*10cc*/ 	.word	0x00000000
        /*10d0*/ 	.word	0x00000260
        /*10d4*/ 	.short	0x010a
        /*10d6*/ 	.byte	0xff
	.zero		1


	//   ....[251]....
        /*10d8*/ 	.word	0x0000bff0
        /*10dc*/ 	.word	0x00000000
        /*10e0*/ 	.word	0x00000258
        /*10e4*/ 	.short	0x010a
        /*10e6*/ 	.byte	0xff
	.zero		1


	//   ....[252]....
        /*10e8*/ 	.word	0x0000c050
        /*10ec*/ 	.word	0x00000003
        /*10f0*/ 	.word	0x00000230
        /*10f4*/ 	.short	0x010a
        /*10f6*/ 	.byte	0xff
	.zero		1


	//   ....[253]....
        /*10f8*/ 	.word	0x0000c0b0
        /*10fc*/ 	.word	0x00000003
        /*1100*/ 	.word	0x00000238
        /*1104*/ 	.short	0x010a
        /*1106*/ 	.byte	0xff
	.zero		1


	//   ....[254]....
        /*1108*/ 	.word	0x0000c110
        /*110c*/ 	.word	0x00000003
        /*1110*/ 	.word	0x00000240
        /*1114*/ 	.short	0x010a
        /*1116*/ 	.byte	0xff
	.zero		1


	//   ....[255]....
        /*1118*/ 	.word	0x0000c170
        /*111c*/ 	.word	0x00000003
        /*1120*/ 	.word	0x00000248
        /*1124*/ 	.short	0x010a
        /*1126*/ 	.byte	0xff
	.zero		1


	//   ....[0]....
        /*1128*/ 	.word	0x0000c1d0
        /*112c*/ 	.word	0x00000000
        /*1130*/ 	.word	0x00000230
        /*1134*/ 	.short	0x010a
        /*1136*/ 	.byte	0xff
	.zero		1


	//   ....[1]....
        /*1138*/ 	.word	0x0000c230
        /*113c*/ 	.word	0x00000000
        /*1140*/ 	.word	0x00000238
        /*1144*/ 	.short	0x010a
        /*1146*/ 	.byte	0xff
	.zero		1


	//   ....[2]....
        /*1148*/ 	.word	0x0000c290
        /*114c*/ 	.word	0x00000000
        /*1150*/ 	.word	0x00000240
        /*1154*/ 	.short	0x010a
        /*1156*/ 	.byte	0xff
	.zero		1


	//   ....[3]....
        /*1158*/ 	.word	0x0000c2e0
        /*115c*/ 	.word	0x00000000
        /*1160*/ 	.word	0x00000260
        /*1164*/ 	.short	0x010a
        /*1166*/ 	.byte	0xff
	.zero		1


	//   ....[4]....
        /*1168*/ 	.word	0x0000c330
        /*116c*/ 	.word	0x00000003
        /*1170*/ 	.word	0x00000210
        /*1174*/ 	.short	0x010a
        /*1176*/ 	.byte	0xff
	.zero		1


	//   ....[5]....
        /*1178*/ 	.word	0x0000c380
        /*117c*/ 	.word	0x0000006a
        /*1180*/ 	.word	0x00000280
        /*1184*/ 	.short	0x010a
        /*1186*/ 	.byte	0xff
	.zero		1


	//   ....[6]....
        /*1188*/ 	.word	0x0000c3d0
        /*118c*/ 	.word	0x00000037
        /*1190*/ 	.word	0x00000210
        /*1194*/ 	.short	0x010a
        /*1196*/ 	.byte	0xff
	.zero		1


	//   ....[7]....
        /*1198*/ 	.word	0x0000c420
        /*119c*/ 	.word	0x00000049
        /*11a0*/ 	.word	0x00000210
        /*11a4*/ 	.short	0x010a
        /*11a6*/ 	.byte	0xff
	.zero		1


	//   ....[8]....
        /*11a8*/ 	.word	0x0000c470
        /*11ac*/ 	.word	0x0000004c
        /*11b0*/ 	.word	0x00000210
        /*11b4*/ 	.short	0x010a
        /*11b6*/ 	.byte	0xff
	.zero		1


	//----- nvinfo : EIATTR_NUM_MBARRIERS
	.align		4
.L_48:
        /*11b8*/ 	.byte	0x03, 0x38
        /*11ba*/ 	.short	0x005d


	//----- nvinfo : EIATTR_EXIT_INSTR_OFFSETS
	.align		4
        /*11bc*/ 	.byte	0x04, 0x1c
        /*11be*/ 	.short	(.L_50 - .L_49)


	//   ....[0]....
.L_49:
        /*11c0*/ 	.word	0x00003c50


	//   ....[1]....
        /*11c4*/ 	.word	0x00004150


	//   ....[2]....
        /*11c8*/ 	.word	0x000041b0


	//   ....[3]....
        /*11cc*/ 	.word	0x000053e0


	//   ....[4]....
        /*11d0*/ 	.word	0x000065d0


	//   ....[5]....
        /*11d4*/ 	.word	0x00006610


	//   ....[6]....
        /*11d8*/ 	.word	0x0000acf0


	//----- nvinfo : EIATTR_MAX_THREADS
	.align		4
.L_50:
        /*11dc*/ 	.byte	0x04, 0x05
        /*11de*/ 	.short	(.L_52 - .L_51)
.L_51:
        /*11e0*/ 	.word	0x00000100
        /*11e4*/ 	.word	0x00000001
        /*11e8*/ 	.word	0x00000001


	//----- nvinfo : EIATTR_CRS_STACK_SIZE
	.align		4
.L_52:
        /*11ec*/ 	.byte	0x04, 0x1e
        /*11ee*/ 	.short	(.L_54 - .L_53)
.L_53:
        /*11f0*/ 	.word	0x00000000


	//----- nvinfo : EIATTR_CBANK_PARAM_SIZE
	.align		4
.L_54:
        /*11f4*/ 	.byte	0x03, 0x19
        /*11f6*/ 	.short	0x0800


	//----- nvinfo : EIATTR_PARAM_CBANK
	.align		4
        /*11f8*/ 	.byte	0x04, 0x0a
        /*11fa*/ 	.short	(.L_56 - .L_55)
	.align		4
.L_55:
        /*11fc*/ 	.word	index@(.nv.constant0._ZN7cutlass13device_kernelINS_4gemm6kernel13GemmUniversalIN4cute5tupleIJiiiiEEENS1_10collective13CollectiveMmaINS1_35MainloopSm100TmaUmmaWarpSpecializedILi33ELi2ELi4ENS5_IJNS4_1CILi2EEENSA_ILi1EEESC_EEEEENS5_IJNSA_ILi128EEENSA_ILi256EEENSA_ILi32EEEEEEaNS5_IJlSC_lEEEaSJ_NS4_8TiledMMAINS4_8MMA_AtomIJNS4_21SM100_MMA_S8_2x1SM_SSIaaiLi128ELi256ELNS4_4UMMA5MajorE0ELSO_0ELNSN_8SaturateE0EEEEEENS4_6LayoutINS5_IJSC_SC_SC_EEENS5_IJNSA_ILi0EEESU_SU_EEEEENS5_IJNS4_10UnderscoreESX_SX_EEEEENS4_18SM100_TMA_2SM_LOADENS4_14ComposedLayoutINS4_7SwizzleILi1ELi4ELi3EEENS4_18smem_ptr_flag_bitsILi8EEENSS_INS5_IJNSA_ILi8EEESH_EEENS5_IJSH_SC_EEEEEEEvNS4_8identityES10_S1A_vS1B_EENS_8epilogue10collective18CollectiveEpilogueINS1D_23Sm100TmaWarpSpecializedILi4ELi2ELi32ELb0ELb0EEEJNS5_IJNSA_ILi64EEESG_SH_EEENS5_IJNSS_IS1I_SC_EENSS_INS5_IJSH_SB_EEENS5_IJSC_SF_EEEEEEEEaSJ_aSJ_NS1D_6fusion15FusionCallbacksIS1H_NS1P_17LinearCombinationIaiaiLNS_15FloatRoundStyleE2EEES1J_S1O_JEEENS4_5SM1004TMEM4LOAD26SM100_TMEM_LOAD_32dp32b32xENS4_13SM90_TMA_LOADES1A_NS4_39AutoVectorizingCopyWithAssumedAlignmentILi128EEENS4_14SM90_TMA_STOREES1A_S21_S21_EEEvvEEEEvNT_6ParamsE)
        /*1200*/ 	.short	0x0380
        /*1202*/ 	.short	0x0800


	//----- nvinfo : EIATTR_SW_WAR
	.align		4
.L_56:
        /*1204*/ 	.byte	0x04, 0x36
        /*1206*/ 	.short	(.L_58 - .L_57)
.L_57:
        /*1208*/ 	.word	0x00000008
.L_58:


//--------------------- .nv.callgraph             --------------------------
	.section	.nv.callgraph,"",@"SHT_CUDA_CALLGRAPH"
	.align	4
	.sectionentsize	8
	.align		4
        /*0000*/ 	.word	0x00000000
	.align		4
        /*0004*/ 	.word	0xffffffff
	.align		4
        /*0008*/ 	.word	index@(_ZN7cutlass13device_kernelINS_4gemm6kernel13GemmUniversalIN4cute5tupleIJiiiiEEENS1_10collective13CollectiveMmaINS1_35MainloopSm100TmaUmmaWarpSpecializedILi33ELi2ELi4ENS5_IJNS4_1CILi2EEENSA_ILi1EEESC_EEEEENS5_IJNSA_ILi128EEENSA_ILi256EEENSA_ILi32EEEEEEaNS5_IJlSC_lEEEaSJ_NS4_8TiledMMAINS4_8MMA_AtomIJNS4_21SM100_MMA_S8_2x1SM_SSIaaiLi128ELi256ELNS4_4UMMA5MajorE0ELSO_0ELNSN_8SaturateE0EEEEEENS4_6LayoutINS5_IJSC_SC_SC_EEENS5_IJNSA_ILi0EEESU_SU_EEEEENS5_IJNS4_10UnderscoreESX_SX_EEEEENS4_18SM100_TMA_2SM_LOADENS4_14ComposedLayoutINS4_7SwizzleILi1ELi4ELi3EEENS4_18smem_ptr_flag_bitsILi8EEENSS_INS5_IJNSA_ILi8EEESH_EEENS5_IJSH_SC_EEEEEEEvNS4_8identityES10_S1A_vS1B_EENS_8epilogue10collective18CollectiveEpilogueINS1D_23Sm100TmaWarpSpecializedILi4ELi2ELi32ELb0ELb0EEEJNS5_IJNSA_ILi64EEESG_SH_EEENS5_IJNSS_IS1I_SC_EENSS_INS5_IJSH_SB_EEENS5_IJSC_SF_EEEEEEEEaSJ_aSJ_NS1D_6fusion15FusionCallbacksIS1H_NS1P_17LinearCombinationIaiaiLNS_15FloatRoundStyleE2EEES1J_S1O_JEEENS4_5SM1004TMEM4LOAD26SM100_TMEM_LOAD_32dp32b32xENS4_13SM90_TMA_LOADES1A_NS4_39AutoVectorizingCopyWithAssumedAlignmentILi128EEENS4_14SM90_TMA_STOREES1A_S21_S21_EEEvvEEEEvNT_6ParamsE)
	.align		4
        /*000c*/ 	.word	index@(__assertfail)
	.align		4
        /*0010*/ 	.word	0x00000000
	.align		4
        /*0014*/ 	.word	0xfffffffe
	.align		4
        /*0018*/ 	.word	0x00000000
	.align		4
        /*001c*/ 	.word	0xfffffffd
	.align		4
        /*0020*/ 	.word	0x00000000
	.align		4
        /*0024*/ 	.word	0xfffffffc


//--------------------- .nv.constant4             --------------------------
	.section	.nv.constant4,"a",@progbits
	.align	8
	.align		8
.nv.constant4:
        /*0000*/ 	.dword	__assertfail
	.align		8
        /*0008*/ 	.dword	__unnamed_1
	.align		8
        /*0010*/ 	.dword	__unnamed_2
	.align		8
        /*0018*/ 	.dword	__unnamed_3
	.align		8
        /*0020*/ 	.dword	_ZN40_INTERNAL_d1597a48_4_k_cu_a8f07921_239384cuda3std3__45__cpo5beginE
	.align		8
        /*0028*/ 	.dword	_ZN40_INTERNAL_d1597a48_4_k_cu_a8f07921_239384cuda3std3__45__cpo3endE
	.align		8
        /*0030*/ 	.dword	_ZN40_INTERNAL_d1597a48_4_k_cu_a8f07921_239384cuda3std3__45__cpo6cbeginE
	.align		8
        /*0038*/ 	.dword	_ZN40_INTERNAL_d1597a48_4_k_cu_a8f07921_239384cuda3std3__45__cpo4cendE
	.align		8
        /*0040*/ 	.dword	_ZN40_INTERNAL_d1597a48_4_k_cu_a8f07921_239384cuda3std3__442_GLOBAL__N__d1597a48_4_k_cu_a8f07921_239386ignoreE
	.align		8
        /*0048*/ 	.dword	_ZN40_INTERNAL_d1597a48_4_k_cu_a8f07921_239384cuda3std3__419piecewise_constructE
	.align		8
        /*0050*/ 	.dword	_ZN40_INTERNAL_d1597a48_4_k_cu_a8f07921_239384cuda3std3__48in_placeE
	.align		8
        /*0058*/ 	.dword	_ZN40_INTERNAL_d1597a48_4_k_cu_a8f07921_239384cuda3std6ranges3__45__cpo4swapE
	.align		8
        /*0060*/ 	.dword	_ZN40_INTERNAL_d1597a48_4_k_cu_a8f07921_239384cuda3std6ranges3__45__cpo9iter_moveE
	.align		8
        /*0068*/ 	.dword	_ZN40_INTERNAL_d1597a48_4_k_cu_a8f07921_239384cute7productE
	.align		8
        /*0070*/ 	.dword	_ZN40_INTERNAL_d1597a48_4_k_cu_a8f07921_239384cute1_E
	.align		8
        /*0078*/ 	.dword	$str$25
	.align		8
        /*0080*/ 	.dword	$str$26
	.align		8
        /*0088*/ 	.dword	$str$27
	.align		8
        /*0090*/ 	.dword	$str$28


//--------------------- .text._ZN7cutlass13device_kernelINS_4gemm6kernel13GemmUniversalIN4cute5tupleIJiiiiEEENS1_10collective13CollectiveMmaINS1_35MainloopSm100TmaUmmaWarpSpecializedILi33ELi2ELi4ENS5_IJNS4_1CILi2EEENSA_ILi1EEESC_EEEEENS5_IJNSA_ILi128EEENSA_ILi256EEENSA_ILi32EEEEEEaNS5_IJlSC_lEEEaSJ_NS4_8TiledMMAINS4_8MMA_AtomIJNS4_21SM100_MMA_S8_2x1SM_SSIaaiLi128ELi256ELNS4_4UMMA5MajorE0ELSO_0ELNSN_8SaturateE0EEEEEENS4_6LayoutINS5_IJSC_SC_SC_EEENS5_IJNSA_ILi0EEESU_SU_EEEEENS5_IJNS4_10UnderscoreESX_SX_EEEEENS4_18SM100_TMA_2SM_LOADENS4_14ComposedLayoutINS4_7SwizzleILi1ELi4ELi3EEENS4_18smem_ptr_flag_bitsILi8EEENSS_INS5_IJNSA_ILi8EEESH_EEENS5_IJSH_SC_EEEEEEEvNS4_8identityES10_S1A_vS1B_EENS_8epilogue10collective18CollectiveEpilogueINS1D_23Sm100TmaWarpSpecializedILi4ELi2ELi32ELb0ELb0EEEJNS5_IJNSA_ILi64EEESG_SH_EEENS5_IJNSS_IS1I_SC_EENSS_INS5_IJSH_SB_EEENS5_IJSC_SF_EEEEEEEEaSJ_aSJ_NS1D_6fusion15FusionCallbacksIS1H_NS1P_17LinearCombinationIaiaiLNS_15FloatRoundStyleE2EEES1J_S1O_JEEENS4_5SM1004TMEM4LOAD26SM100_TMEM_LOAD_32dp32b32xENS4_13SM90_TMA_LOADES1A_NS4_39AutoVectorizingCopyWithAssumedAlignmentILi128EEENS4_14SM90_TMA_STOREES1A_S21_S21_EEEvvEEEEvNT_6ParamsE --------------------------
	.section	.text._ZN7cutlass13device_kernelINS_4gemm6kernel13GemmUniversalIN4cute5tupleIJiiiiEEENS1_10collective13CollectiveMmaINS1_35MainloopSm100TmaUmmaWarpSpecializedILi33ELi2ELi4ENS5_IJNS4_1CILi2EEENSA_ILi1EEESC_EEEEENS5_IJNSA_ILi128EEENSA_ILi256EEENSA_ILi32EEEEEEaNS5_IJlSC_lEEEaSJ_NS4_8TiledMMAINS4_8MMA_AtomIJNS4_21SM100_MMA_S8_2x1SM_SSIaaiLi128ELi256ELNS4_4UMMA5MajorE0ELSO_0ELNSN_8SaturateE0EEEEEENS4_6LayoutINS5_IJSC_SC_SC_EEENS5_IJNSA_ILi0EEESU_SU_EEEEENS5_IJNS4_10UnderscoreESX_SX_EEEEENS4_18SM100_TMA_2SM_LOADENS4_14ComposedLayoutINS4_7SwizzleILi1ELi4ELi3EEENS4_18smem_ptr_flag_bitsILi8EEENSS_INS5_IJNSA_ILi8EEESH_EEENS5_IJSH_SC_EEEEEEEvNS4_8identityES10_S1A_vS1B_EENS_8epilogue10collective18CollectiveEpilogueINS1D_23Sm100TmaWarpSpecializedILi4ELi2ELi32ELb0ELb0EEEJNS5_IJNSA_ILi64EEESG_SH_EEENS5_IJNSS_IS1I_SC_EENSS_INS5_IJSH_SB_EEENS5_IJSC_SF_EEEEEEEEaSJ_aSJ_NS1D_6fusion15FusionCallbacksIS1H_NS1P_17LinearCombinationIaiaiLNS_15FloatRoundStyleE2EEES1J_S1O_JEEENS4_5SM1004TMEM4LOAD26SM100_TMEM_LOAD_32dp32b32xENS4_13SM90_TMA_LOADES1A_NS4_39AutoVectorizingCopyWithAssumedAlignmentILi128EEENS4_14SM90_TMA_STOREES1A_S21_S21_EEEvvEEEEvNT_6ParamsE,"ax",@progbits
	.align	128
.text._ZN7cutlass13device_kernelINS_4gemm6kernel13GemmUniversalIN4cute5tupleIJiiiiEEENS1_10collective13CollectiveMmaINS1_35MainloopSm100TmaUmmaWarpSpecializedILi33ELi2ELi4ENS5_IJNS4_1CILi2EEENSA_ILi1EEESC_EEEEENS5_IJNSA_ILi128EEENSA_ILi256EEENSA_ILi32EEEEEEaNS5_IJlSC_lEEEaSJ_NS4_8TiledMMAINS4_8MMA_AtomIJNS4_21SM100_MMA_S8_2x1SM_SSIaaiLi128ELi256ELNS4_4UMMA5MajorE0ELSO_0ELNSN_8SaturateE0EEEEEENS4_6LayoutINS5_IJSC_SC_SC_EEENS5_IJNSA_ILi0EEESU_SU_EEEEENS5_IJNS4_10UnderscoreESX_SX_EEEEENS4_18SM100_TMA_2SM_LOADENS4_14ComposedLayoutINS4_7SwizzleILi1ELi4ELi3EEENS4_18smem_ptr_flag_bitsILi8EEENSS_INS5_IJNSA_ILi8EEESH_EEENS5_IJSH_SC_EEEEEEEvNS4_8identityES10_S1A_vS1B_EENS_8epilogue10collective18CollectiveEpilogueINS1D_23Sm100TmaWarpSpecializedILi4ELi2ELi32ELb0ELb0EEEJNS5_IJNSA_ILi64EEESG_SH_EEENS5_IJNSS_IS1I_SC_EENSS_INS5_IJSH_SB_EEENS5_IJSC_SF_EEEEEEEEaSJ_aSJ_NS1D_6fusion15FusionCallbacksIS1H_NS1P_17LinearCombinationIaiaiLNS_15FloatRoundStyleE2EEES1J_S1O_JEEENS4_5SM1004TMEM4LOAD26SM100_TMEM_LOAD_32dp32b32xENS4_13SM90_TMA_LOADES1A_NS4_39AutoVectorizingCopyWithAssumedAlignmentILi128EEENS4_14SM90_TMA_STOREES1A_S21_S21_EEEvvEEEEvNT_6ParamsE:
        .type           _ZN7cutlass13device_kernelINS_4gemm6kernel13GemmUniversalIN4cute5tupleIJiiiiEEENS1_10collective13CollectiveMmaINS1_35MainloopSm100TmaUmmaWarpSpecializedILi33ELi2ELi4ENS5_IJNS4_1CILi2EEENSA_ILi1EEESC_EEEEENS5_IJNSA_ILi128EEENSA_ILi256EEENSA_ILi32EEEEEEaNS5_IJlSC_lEEEaSJ_NS4_8TiledMMAINS4_8MMA_AtomIJNS4_21SM100_MMA_S8_2x1SM_SSIaaiLi128ELi256ELNS4_4UMMA5MajorE0ELSO_0ELNSN_8SaturateE0EEEEEENS4_6LayoutINS5_IJSC_SC_SC_EEENS5_IJNSA_ILi0EEESU_SU_EEEEENS5_IJNS4_10UnderscoreESX_SX_EEEEENS4_18SM100_TMA_2SM_LOADENS4_14ComposedLayoutINS4_7SwizzleILi1ELi4ELi3EEENS4_18smem_ptr_flag_bitsILi8EEENSS_INS5_IJNSA_ILi8EEESH_EEENS5_IJSH_SC_EEEEEEEvNS4_8identityES10_S1A_vS1B_EENS_8epilogue10collective18CollectiveEpilogueINS1D_23Sm100TmaWarpSpecializedILi4ELi2ELi32ELb0ELb0EEEJNS5_IJNSA_ILi64EEESG_SH_EEENS5_IJNSS_IS1I_SC_EENSS_INS5_IJSH_SB_EEENS5_IJSC_SF_EEEEEEEEaSJ_aSJ_NS1D_6fusion15FusionCallbacksIS1H_NS1P_17LinearCombinationIaiaiLNS_15FloatRoundStyleE2EEES1J_S1O_JEEENS4_5SM1004TMEM4LOAD26SM100_TMEM_LOAD_32dp32b32xENS4_13SM90_TMA_LOADES1A_NS4_39AutoVectorizingCopyWithAssumedAlignmentILi128EEENS4_14SM90_TMA_STOREES1A_S21_S21_EEEvvEEEEvNT_6ParamsE,@function
        .size           _ZN7cutlass13device_kernelINS_4gemm6kernel13GemmUniversalIN4cute5tupleIJiiiiEEENS1_10collective13CollectiveMmaINS1_35MainloopSm100TmaUmmaWarpSpecializedILi33ELi2ELi4ENS5_IJNS4_1CILi2EEENSA_ILi1EEESC_EEEEENS5_IJNSA_ILi128EEENSA_ILi256EEENSA_ILi32EEEEEEaNS5_IJlSC_lEEEaSJ_NS4_8TiledMMAINS4_8MMA_AtomIJNS4_21SM100_MMA_S8_2x1SM_SSIaaiLi128ELi256ELNS4_4UMMA5MajorE0ELSO_0ELNSN_8SaturateE0EEEEEENS4_6LayoutINS5_IJSC_SC_SC_EEENS5_IJNSA_ILi0EEESU_SU_EEEEENS5_IJNS4_10UnderscoreESX_SX_EEEEENS4_18SM100_TMA_2SM_LOADENS4_14ComposedLayoutINS4_7SwizzleILi1ELi4ELi3EEENS4_18smem_ptr_flag_bitsILi8EEENSS_INS5_IJNSA_ILi8EEESH_EEENS5_IJSH_SC_EEEEEEEvNS4_8identityES10_S1A_vS1B_EENS_8epilogue10collective18CollectiveEpilogueINS1D_23Sm100TmaWarpSpecializedILi4ELi2ELi32ELb0ELb0EEEJNS5_IJNSA_ILi64EEESG_SH_EEENS5_IJNSS_IS1I_SC_EENSS_INS5_IJSH_SB_EEENS5_IJSC_SF_EEEEEEEEaSJ_aSJ_NS1D_6fusion15FusionCallbacksIS1H_NS1P_17LinearCombinationIaiaiLNS_15FloatRoundStyleE2EEES1J_S1O_JEEENS4_5SM1004TMEM4LOAD26SM100_TMEM_LOAD_32dp32b32xENS4_13SM90_TMA_LOADES1A_NS4_39AutoVectorizingCopyWithAssumedAlignmentILi128EEENS4_14SM90_TMA_STOREES1A_S21_S21_EEEvvEEEEvNT_6ParamsE,(.L_x_279 - _ZN7cutlass13device_kernelINS_4gemm6kernel13GemmUniversalIN4cute5tupleIJiiiiEEENS1_10collective13CollectiveMmaINS1_35MainloopSm100TmaUmmaWarpSpecializedILi33ELi2ELi4ENS5_IJNS4_1CILi2EEENSA_ILi1EEESC_EEEEENS5_IJNSA_ILi128EEENSA_ILi256EEENSA_ILi32EEEEEEaNS5_IJlSC_lEEEaSJ_NS4_8TiledMMAINS4_8MMA_AtomIJNS4_21SM100_MMA_S8_2x1SM_SSIaaiLi128ELi256ELNS4_4UMMA5MajorE0ELSO_0ELNSN_8SaturateE0EEEEEENS4_6LayoutINS5_IJSC_SC_SC_EEENS5_IJNSA_ILi0EEESU_SU_EEEEENS5_IJNS4_10UnderscoreESX_SX_EEEEENS4_18SM100_TMA_2SM_LOADENS4_14ComposedLayoutINS4_7SwizzleILi1ELi4ELi3EEENS4_18smem_ptr_flag_bitsILi8EEENSS_INS5_IJNSA_ILi8EEESH_EEENS5_IJSH_SC_EEEEEEEvNS4_8identityES10_S1A_vS1B_EENS_8epilogue10collective18CollectiveEpilogueINS1D_23Sm100TmaWarpSpecializedILi4ELi2ELi32ELb0ELb0EEEJNS5_IJNSA_ILi64EEESG_SH_EEENS5_IJNSS_IS1I_SC_EENSS_INS5_IJSH_SB_EEENS5_IJSC_SF_EEEEEEEEaSJ_aSJ_NS1D_6fusion15FusionCallbacksIS1H_NS1P_17LinearCombinationIaiaiLNS_15FloatRoundStyleE2EEES1J_S1O_JEEENS4_5SM1004TMEM4LOAD26SM100_TMEM_LOAD_32dp32b32xENS4_13SM90_TMA_LOADES1A_NS4_39AutoVectorizingCopyWithAssumedAlignmentILi128EEENS4_14SM90_TMA_STOREES1A_S21_S21_EEEvvEEEEvNT_6ParamsE)
        .other          _ZN7cutlass13device_kernelINS_4gemm6kernel13GemmUniversalIN4cute5tupleIJiiiiEEENS1_10collective13CollectiveMmaINS1_35MainloopSm100TmaUmmaWarpSpecializedILi33ELi2ELi4ENS5_IJNS4_1CILi2EEENSA_ILi1EEESC_EEEEENS5_IJNSA_ILi128EEENSA_ILi256EEENSA_ILi32EEEEEEaNS5_IJlSC_lEEEaSJ_NS4_8TiledMMAINS4_8MMA_AtomIJNS4_21SM100_MMA_S8_2x1SM_SSIaaiLi128ELi256ELNS4_4UMMA5MajorE0ELSO_0ELNSN_8SaturateE0EEEEEENS4_6LayoutINS5_IJSC_SC_SC_EEENS5_IJNSA_ILi0EEESU_SU_EEEEENS5_IJNS4_10UnderscoreESX_SX_EEEEENS4_18SM100_TMA_2SM_LOADENS4_14ComposedLayoutINS4_7SwizzleILi1ELi4ELi3EEENS4_18smem_ptr_flag_bitsILi8EEENSS_INS5_IJNSA_ILi8EEESH_EEENS5_IJSH_SC_EEEEEEEvNS4_8identityES10_S1A_vS1B_EENS_8epilogue10collective18CollectiveEpilogueINS1D_23Sm100TmaWarpSpecializedILi4ELi2ELi32ELb0ELb0EEEJNS5_IJNSA_ILi64EEESG_SH_EEENS5_IJNSS_IS1I_SC_EENSS_INS5_IJSH_SB_EEENS5_IJSC_SF_EEEEEEEEaSJ_aSJ_NS1D_6fusion15FusionCallbacksIS1H_NS1P_17LinearCombinationIaiaiLNS_15FloatRoundStyleE2EEES1J_S1O_JEEENS4_5SM1004TMEM4LOAD26SM100_TMEM_LOAD_32dp32b32xENS4_13SM90_TMA_LOADES1A_NS4_39AutoVectorizingCopyWithAssumedAlignmentILi128EEENS4_14SM90_TMA_STOREES1A_S21_S21_EEEvvEEEEvNT_6ParamsE,@"STO_CUDA_ENTRY STV_DEFAULT"
_ZN7cutlass13device_kernelINS_4gemm6kernel13GemmUniversalIN4cute5tupleIJiiiiEEENS1_10collective13CollectiveMmaINS1_35MainloopSm100TmaUmmaWarpSpecializedILi33ELi2ELi4ENS5_IJNS4_1CILi2EEENSA_ILi1EEESC_EEEEENS5_IJNSA_ILi128EEENSA_ILi256EEENSA_ILi32EEEEEEaNS5_IJlSC_lEEEaSJ_NS4_8TiledMMAINS4_8MMA_AtomIJNS4_21SM100_MMA_S8_2x1SM_SSIaaiLi128ELi256ELNS4_4UMMA5MajorE0ELSO_0ELNSN_8SaturateE0EEEEEENS4_6LayoutINS5_IJSC_SC_SC_EEENS5_IJNSA_ILi0EEESU_SU_EEEEENS5_IJNS4_10UnderscoreESX_SX_EEEEENS4_18SM100_TMA_2SM_LOADENS4_14ComposedLayoutINS4_7SwizzleILi1ELi4ELi3EEENS4_18smem_ptr_flag_bitsILi8EEENSS_INS5_IJNSA_ILi8EEESH_EEENS5_IJSH_SC_EEEEEEEvNS4_8identityES10_S1A_vS1B_EENS_8epilogue10collective18CollectiveEpilogueINS1D_23Sm100TmaWarpSpecializedILi4ELi2ELi32ELb0ELb0EEEJNS5_IJNSA_ILi64EEESG_SH_EEENS5_IJNSS_IS1I_SC_EENSS_INS5_IJSH_SB_EEENS5_IJSC_SF_EEEEEEEEaSJ_aSJ_NS1D_6fusion15FusionCallbacksIS1H_NS1P_17LinearCombinationIaiaiLNS_15FloatRoundStyleE2EEES1J_S1O_JEEENS4_5SM1004TMEM4LOAD26SM100_TMEM_LOAD_32dp32b32xENS4_13SM90_TMA_LOADES1A_NS4_39AutoVectorizingCopyWithAssumedAlignmentILi128EEENS4_14SM90_TMA_STOREES1A_S21_S21_EEEvvEEEEvNT_6ParamsE:
[----:B------:R-:W1:Y:S01]  /*0000*/  LDC R1, c[0x0][0x37c] ;  /* 0x0000df00ff017b82 */ /* 0x000e620000000800 */
[----:B------:R-:W2:Y:S01]  /*0010*/  S2R R104, SR_TID.X ;  /* 0x0000000000687919 */ /* 0x000ea20000002100 */
[----:B------:R-:W3:Y:S06]  /*0020*/  LDCU.64 UR6, c[0x0][0x890] ;  /* 0x00011200ff0677ac */ /* 0x000eec0008000a00 */
[----:B------:R-:W4:Y:S01]  /*0030*/  S2UR UR37, SR_CgaCtaId ;  /* 0x00000000002579c3 */ /* 0x000f220000008800 */
[----:B------:R-:W-:Y:S02]  /*0040*/  PRMT R91, RZ, 0x7610, R91 ;  /* 0x00007610ff5b7816 */ /* 0x000fe4000000005b */
[----:B------:R-:W-:Y:S01]  /*0050*/  ELECT P1, URZ, PT ;  /* 0x0000000000ff782f */ /* 0x000fe20003820000 */
[----:B------:R-:W1:Y:S01]  /*0060*/  LDCU.64 UR46, c[0x0][0x358] ;  /* 0x00006b00ff2e77ac */ /* 0x000e620008000a00 */
[----:B---3--:R-:W-:-:S04]  /*0070*/  UISETP.NE.U32.AND UP0, UPT, UR6, URZ, UPT ;  /* 0x000000ff0600728c */ /* 0x008fc8000bf05070 */
[----:B------:R-:W-:Y:S02]  /*0080*/  UISETP.NE.AND.EX UP0, UPT, UR7, URZ, UPT, UP0 ;  /* 0x000000ff0700728c */ /* 0x000fe4000bf05300 */
[----:B----4-:R-:W-:Y:S02]  /*0090*/  ULOP3.LUT UR5, UR37, 0x1, URZ, 0xc0, !UPT ;  /* 0x0000000125057892 */ /* 0x010fe4000f8ec0ff */
[----:B------:R-:W-:Y:S01]  /*00a0*/  ULOP3.LUT UR4, UR37, 0x1, URZ, 0x3c, !UPT ;  /* 0x0000000125047892 */ /* 0x000fe2000f8e3cff */
[----:B--2---:R-:W-:-:S05]  /*00b0*/  SHF.R.U32.HI R97, RZ, 0x5, R104 ;  /* 0x00000005ff617819 */ /* 0x004fca0000011668 */
[----:B------:R-:W2:Y:S02]  /*00c0*/  SHFL.IDX PT, R0, R97, RZ, 0x1f ;  /* 0x00001fff61007589 */ /* 0x000ea400000e0000 */
[----:B--2---:R-:W-:Y:S01]  /*00d0*/  R2UR UR10, R0 ;  /* 0x00000000000a72ca */ /* 0x004fe200000e0000 */
[----:B-1----:R-:W-:-:S14]  /*00e0*/  BRA.U UP0, `(.L_x_0) ;  /* 0x00000001002c7547 */ /* 0x002fdc000b800000 */
[----:B------:R-:W1:Y:S02]  /*00f0*/  LDCU.64 UR8, c[0x0][0x888] ;  /* 0x00011100ff0877ac */ /* 0x000e640008000a00 */
[----:B-1----:R-:W-:-:S04]  /*0100*/  UISETP.NE.U32.AND UP0, UPT, UR8, URZ, UPT ;  /* 0x000000ff0800728c */ /* 0x002fc8000bf05070 */
[----:B------:R-:W-:-:S09]  /*0110*/  UISETP.NE.AND.EX UP0, UPT, UR9, URZ, UPT, UP0 ;  /* 0x000000ff0900728c */ /* 0x000fd2000bf05300 */
[----:B------:R-:W-:Y:S05]  /*0120*/  BRA.U !UP0, `(.L_x_1) ;  /* 0x0000000108107547 */ /* 0x000fea000b800000 */
[----:B------:R-:W1:Y:S02]  /*0130*/  LDC.64 R50, c[0x0][0x888] ;  /* 0x00022200ff327b82 */ /* 0x000e640000000a00 */
[----:B-1----:R1:W5:Y:S01]  /*0140*/  LDG.E R50, desc[UR46][R50.64] ;  /* 0x0000002e32327981 */ /* 0x002362000c1e1900 */
[----:B------:R-:W-:Y:S01]  /*0150*/  HFMA2 R91, -RZ, RZ, 0, 5.9604644775390625e-08 ;  /* 0x00000001ff5b7431 */ /* 0x000fe200000001ff */
[----:B------:R-:W-:Y:S05]  /*0160*/  BRA `(.L_x_0) ;  /* 0x00000000000c7947 */ /* 0x000fea0003800000 */
.L_x_1:
[----:B------:R-:W1:Y:S01]  /*0170*/  LDCU UR8, c[0x0][0x880] ;  /* 0x00011000ff0877ac */ /* 0x000e620008000800 */
[----:B------:R-:W-:Y:S01]  /*0180*/  HFMA2 R91, -RZ, RZ, 0, 5.9604644775390625e-08 ;  /* 0x00000001ff5b7431 */ /* 0x000fe200000001ff */
[----:B-1----:R-:W-:-:S07]  /*0190*/  MOV R50, UR8 ;  /* 0x0000000800327c02 */ /* 0x002fce0008000f00 */
.L_x_0:
[----:B------:R-:W2:Y:S02]  /*01a0*/  LDCU.64 UR8, c[0x0][0x8b0] ;  /* 0x00011600ff0877ac */ /* 0x000ea40008000a00 */
[----:B--2---:R-:W-:-:S04]  /*01b0*/  UISETP.NE.U32.AND UP0, UPT, UR8, URZ, UPT ;  /* 0x000000ff0800728c */ /* 0x004fc8000bf05070 */
[----:B------:R-:W-:-:S09]  /*01c0*/  UISETP.NE.AND.EX UP0, UPT, UR9, URZ, UPT, UP0 ;  /* 0x000000ff0900728c */ /* 0x000fd2000bf05300 */
[----:B------:R-:W-:Y:S05]  /*01d0*/  BRA.U UP0, `(.L_x_2) ;  /* 0x0000000100247547 */ /* 0x000fea000b800000 */
[----:B------:R-:W2:Y:S02]  /*01e0*/  LDCU.64 UR8, c[0x0][0x8a8] ;  /* 0x00011500ff0877ac */ /* 0x000ea40008000a00 */
[----:B--2---:R-:W-:-:S04]  /*01f0*/  UISETP.NE.U32.AND UP0, UPT, UR8, URZ, UPT ;  /* 0x000000ff0800728c */ /* 0x004fc8000bf05070 */
[----:B------:R-:W-:-:S09]  /*0200*/  UISETP.NE.AND.EX UP0, UPT, UR9, URZ, UPT, UP0 ;  /* 0x000000ff0900728c */ /* 0x000fd2000bf05300 */
[----:B------:R-:W-:Y:S05]  /*0210*/  BRA.U !UP0, `(.L_x_3) ;  /* 0x00000001080c7547 */ /* 0x000fea000b800000 */
[----:B------:R-:W2:Y:S02]  /*0220*/  LDC.64 R46, c[0x0][0x8a8] ;  /* 0x00022a00ff2e7b82 */ /* 0x000ea40000000a00 */
[----:B--2---:R2:W5:Y:S01]  /*0230*/  LDG.E R46, desc[UR46][R46.64] ;  /* 0x0000002e2e2e7981 */ /* 0x004562000c1e1900 */
[----:B------:R-:W-:Y:S05]  /*0240*/  BRA `(.L_x_2) ;  /* 0x0000000000087947 */ /* 0x000fea0003800000 */
.L_x_3:
[----:B------:R-:W2:Y:S02]  /*0250*/  LDCU UR8, c[0x0][0x8a0] ;  /* 0x00011400ff0877ac */ /* 0x000ea40008000800 */
[----:B--2---:R-:W-:Y:S02]  /*0260*/  MOV R46, UR8 ;  /* 0x00000008002e7c02 */ /* 0x004fe40008000f00 */
.L_x_2:
[----:B------:R-:W-:Y:S01]  /*0270*/  IMAD.U32 R0, RZ, RZ, UR10 ;  /* 0x0000000aff007e24 */ /* 0x000fe2000f8e00ff */
[----:B------:R-:W-:Y:S04]  /*0280*/  BSSY.RECONVERGENT B0, `(.L_x_4) ;  /* 0x000000c000007945 */ /* 0x000fe80003800200 */
[C---:B------:R-:W-:Y:S02]  /*0290*/  ISETP.NE.OR P2, PT, R0.reuse, 0x1, !P1 ;  /* 0x000000010000780c */ /* 0x040fe40004f45670 */
[----:B------:R-:W-:-:S11]  /*02a0*/  ISETP.NE.OR P0, PT, R0, 0x3, !P1 ;  /* 0x000000030000780c */ /* 0x000fd60004f05670 */
[----:B------:R-:W-:Y:S05]  /*02b0*/  @P2 BRA `(.L_x_5) ;  /* 0x0000000000202947 */ /* 0x000fea0003800000 */
[----:B------:R-:W3:Y:S02]  /*02c0*/  LDCU.64 UR8, c[0x0][0x348] ;  /* 0x00006900ff0877ac */ /* 0x000ee40008000a00 */
[----:B---3--:R-:W-:Y:S02]  /*02d0*/  UIADD3 UR12, UP1, UPT, UR8, 0x80, URZ ;  /* 0x00000080080c7890 */ /* 0x008fe4000ff3e0ff */
[----:B------:R-:W-:Y:S02]  /*02e0*/  UIADD3 UR8, UP0, UPT, UR8, 0x180, URZ ;  /* 0x0000018008087890 */ /* 0x000fe4000ff1e0ff */
[----:B------:R-:W-:Y:S02]  /*02f0*/  UIADD3.X UR13, UPT, UPT, URZ, UR9, URZ, UP1, !UPT ;  /* 0x00000009ff0d7290 */ /* 0x000fe40008ffe4ff */
[----:B------:R-:W-:-:S07]  /*0300*/  UIADD3.X UR9, UPT, UPT, URZ, UR9, URZ, UP0, !UPT ;  /* 0x00000009ff097290 */ /* 0x000fce00087fe4ff */
[----:B------:R3:W-:Y:S02]  /*0310*/  UTMACCTL.PF [UR12] ;  /* 0x000000000c0079b9 */ /* 0x0007e40008040000 */
[----:B------:R3:W-:Y:S02]  /*0320*/  UTMACCTL.PF [UR8] ;  /* 0x00000000080079b9 */ /* 0x0007e40008040000 */
[----:B---3--:R-:W-:Y:S01]  /*0330*/  NOP ;  /* 0x0000000000007918 */ /* 0x008fe20000000000 */
.L_x_5:
[----:B------:R-:W-:Y:S05]  /*0340*/  BSYNC.RECONVERGENT B0 ;  /* 0x0000000000007941 */ /* 0x000fea0003800200 */
.L_x_4:
[----:B------:R-:W-:Y:S04]  /*0350*/  BSSY.RECONVERGENT B0, `(.L_x_6) ;  /* 0x000000a000007945 */ /* 0x000fe80003800200 */
        /* <DEDUP_REMOVED lines=9> */
.L_x_7:
[----:B------:R-:W-:Y:S05]  /*03f0*/  BSYNC.RECONVERGENT B0 ;  /* 0x0000000000007941 */ /* 0x000fea0003800200 */
.L_x_6:
[----:B------:R-:W3:Y:S01]  /*0400*/  LDCU.64 UR8, c[0x0][0x888] ;  /* 0x00011100ff0877ac */ /* 0x000ee20008000a00 */
[----:B------:R-:W-:Y:S02]  /*0410*/  UISETP.EQ.U32.AND UP1, UPT, UR6, URZ, UPT ;  /* 0x000000ff0600728c */ /* 0x000fe4000bf22070 */
[----:B------:R-:W-:Y:S02]  /*0420*/  UPLOP3.LUT UP5, UPT, UPT, UPT, UPT, 0x80, 0x8 ;  /* 0x000000000008789c */ /* 0x000fe40003faf070 */
[----:B---3--:R-:W-:-:S04]  /*0430*/  UISETP.NE.U32.AND UP0, UPT, UR8, URZ, UPT ;  /* 0x000000ff0800728c */ /* 0x008fc8000bf05070 */
[----:B------:R-:W-:-:S04]  /*0440*/  UISETP.NE.AND.EX UP0, UPT, UR9, URZ, UPT, UP0 ;  /* 0x000000ff0900728c */ /* 0x000fc8000bf05300 */
[----:B------:R-:W-:-:S04]  /*0450*/  UISETP.EQ.OR.EX UP2, UPT, UR7, URZ, !UP0, UP1 ;  /* 0x000000ff0700728c */ /* 0x000fc8000c742710 */
[----:B------:R-:W-:-:S05]  /*0460*/  UP2UR UR50, UPR, URZ, 0x4 ;  /* 0x00000004ff327883 */ /* 0x000fca0008000000 */
[----:B------:R-:W-:Y:S07]  /*0470*/  BRA.U !UP2, `(.L_x_8) ;  /* 0x000000010a207547 */ /* 0x000fee000b800000 */
[----:B-----5:R-:W-:Y:S01]  /*0480*/  R2UR UR8, R50 ;  /* 0x00000000320872ca */ /* 0x020fe200000e0000 */
[----:B------:R-:W-:Y:S02]  /*0490*/  UISETP.NE.U32.AND UP2, UPT, UR6, URZ, UPT ;  /* 0x000000ff0600728c */ /* 0x000fe4000bf45070 */
[----:B------:R-:W-:Y:S02]  /*04a0*/  USEL UR6, URZ, 0xffffffff, UP0 ;  /* 0xffffffffff067887 */ /* 0x000fe40008000000 */
[----:B------:R-:W-:-:S08]  /*04b0*/  UISETP.NE.AND.EX UP2, UPT, UR7, URZ, UPT, UP2 ;  /* 0x000000ff0700728c */ /* 0x000fd0000bf45320 */
[----:B------:R-:W-:-:S04]  /*04c0*/  UISETP.NE.AND UP1, UPT, UR8, URZ, UPT ;  /* 0x000000ff0800728c */ /* 0x000fc8000bf25270 */
[----:B------:R-:W-:-:S04]  /*04d0*/  @!UP2 USEL UR6, URZ, 0xffffffff, UP1 ;  /* 0xffffffffff06a887 */ /* 0x000fc80008800000 */
[----:B------:R-:W-:-:S04]  /*04e0*/  ULOP3.LUT UR6, UR6, 0x1, URZ, 0xc0, !UPT ;  /* 0x0000000106067892 */ /* 0x000fc8000f8ec0ff */
[----:B------:R-:W-:-:S11]  /*04f0*/  UISETP.NE.U32.AND UP5, UPT, UR6, 0x1, UPT ;  /* 0x000000010600788c */ /* 0x000fd6000bfa5070 */
.L_x_8:
[----:B------:R-:W3:Y:S01]  /*0500*/  SHFL.IDX PT, R0, R97, RZ, 0x1f ;  /* 0x00001fff61007589 */ /* 0x000ee200000e0000 */
[----:B------:R-:W-:-:S04]  /*0510*/  UISETP.NE.AND UP1, UPT, UR10, 0x2, UPT ;  /* 0x000000020a00788c */ /* 0x000fc8000bf25270 */
[----:B------:R-:W-:Y:S02]  /*0520*/  UISETP.EQ.AND UP2, UPT, UR5, URZ, !UP1 ;  /* 0x000000ff0500728c */ /* 0x000fe4000cf42270 */
[----:B------:R-:W-:-:S04]  /*0530*/  USEL UR6, URZ, 0x1, UP1 ;  /* 0x00000001ff067887 */ /* 0x000fc80008800000 */
[----:B------:R-:W-:Y:S02]  /*0540*/  PLOP3.LUT P5, PT, P1, PT, UP2, 0x80, 0x8 ;  /* 0x000000000008781c */ /* 0x000fe40000faf028 */
[----:B---3--:R-:W-:-:S13]  /*0550*/  ISETP.NE.AND P0, PT, R0, RZ, PT ;  /* 0x000000ff0000720c */ /* 0x008fda0003f05270 */
[----:B------:R-:W-:Y:S05]  /*0560*/  @P0 BRA `(.L_x_9) ;  /* 0x0000000400380947 */ /* 0x000fea0003800000 */
[----:B------:R-:W-:Y:S01]  /*0570*/  ELECT P0, URZ, PT ;  /* 0x0000000000ff782f */ /* 0x000fe20003800000 */
[----:B------:R-:W-:-:S12]  /*0580*/  BSSY.RECONVERGENT B0, `(.L_x_9) ;  /* 0x000004c000007945 */ /* 0x000fd80003800200 */
[----:B------:R-:W-:Y:S05]  /*0590*/  @!P0 BRA `(.L_x_10) ;  /* 0x0000000400288947 */ /* 0x000fea0003800000 */
[----:B------:R-:W-:Y:S01]  /*05a0*/  UMOV UR8, 0x400 ;  /* 0x0000040000087882 */ /* 0x000fe20000000000 */
[----:B------:R-:W-:Y:S01]  /*05b0*/  UMOV UR7, 0x1 ;  /* 0x0000000100077882 */ /* 0x000fe20000000000 */
[----:B------:R-:W-:Y:S02]  /*05c0*/  ULEA UR8, UR37, UR8, 0x18 ;  /* 0x0000000825087291 */ /* 0x000fe4000f8ec0ff */
[----:B------:R-:W-:-:S04]  /*05d0*/  UIADD3 UR12, UPT, UPT, -UR7, 0x100000, URZ ;  /* 0x00100000070c7890 */ /* 0x000fc8000fffe1ff */
[----:B------:R-:W-:Y:S02]  /*05e0*/  USHF.L.U32 UR13, UR12, 0xb, URZ ;  /* 0x0000000b0c0d7899 */ /* 0x000fe400080006ff */
[----:B------:R-:W-:Y:S01]  /*05f0*/  USHF.L.U32 UR12, UR12, 0x1, URZ ;  /* 0x000000010c0c7899 */ /* 0x000fe200080006ff */
[----:B------:R-:W3:Y:S11]  /*0600*/  FENCE.VIEW.ASYNC.S ;  /* 0x00000000000073c6 */ /* 0x000ef60000000000 */
[----:B---3--:R3:W4:Y:S01]  /*0610*/  SYNCS.EXCH.64 URZ, [UR8], UR12 ;  /* 0x0000000c08ff75b2 */ /* 0x0087220008000100 */
[----:B------:R3:W1:Y:S01]  /*0620*/  SYNCS.EXCH.64 URZ, [UR8+0x108], UR12 ;  /* 0x0001080c08ff75b2 */ /* 0x0006620008000100 */
        /* <DEDUP_REMOVED lines=63> */
[----:B------:R3:W1:Y:S02]  /*0a20*/  SYNCS.EXCH.64 URZ, [UR8+0x208], UR12 ;  /* 0x0002080c08ff75b2 */ /* 0x0006640008000100 */
[----:B---34-:R-:W-:Y:S01]  /*0a30*/  NOP ;  /* 0x0000000000007918 */ /* 0x018fe20000000000 */
.L_x_10:
[----:B------:R-:W-:Y:S05]  /*0a40*/  BSYNC.RECONVERGENT B0 ;  /* 0x0000000000007941 */ /* 0x000fea0003800200 */
.L_x_9:
[----:B------:R-:W3:Y:S01]  /*0a50*/  SHFL.IDX PT, R0, R97, RZ, 0x1f ;  /* 0x00001fff61007589 */ /* 0x000ee200000e0000 */
[----:B------:R-:W-:Y:S01]  /*0a60*/  NOP ;  /* 0x0000000000007918 */ /* 0x000fe20000000000 */
[----:B---3--:R-:W-:-:S13]  /*0a70*/  ISETP.NE.AND P0, PT, R0, 0x1, PT ;  /* 0x000000010000780c */ /* 0x008fda0003f05270 */
[----:B------:R-:W-:Y:S05]  /*0a80*/  @P0 BRA `(.L_x_11) ;  /* 0x0000000000540947 */ /* 0x000fea0003800000 */
[----:B------:R-:W-:Y:S01]  /*0a90*/  UMOV UR9, 0x400 ;  /* 0x0000040000097882 */ /* 0x000fe20000000000 */
[----:B------:R-:W-:Y:S01]  /*0aa0*/  UMOV UR8, 0x20 ;  /* 0x0000002000087882 */ /* 0x000fe20000000000 */
[----:B------:R-:W-:Y:S01]  /*0ab0*/  UMOV UR7, 0x80 ;  /* 0x0000008000077882 */ /* 0x000fe20000000000 */
[----:B------:R-:W-:Y:S02]  /*0ac0*/  ULEA UR9, UR37, UR9, 0x18 ;  /* 0x0000000925097291 */ /* 0x000fe4000f8ec0ff */
[----:B------:R-:W-:-:S04]  /*0ad0*/  UIADD3 UR12, UPT, UPT, -UR8, 0x100000, URZ ;  /* 0x00100000080c7890 */ /* 0x000fc8000fffe1ff */
[----:B------:R-:W-:Y:S02]  /*0ae0*/  USHF.L.U32 UR13, UR12, 0xb, URZ ;  /* 0x0000000b0c0d7899 */ /* 0x000fe400080006ff */
[----:B------:R-:W-:Y:S02]  /*0af0*/  USHF.L.U32 UR12, UR12, 0x1, URZ ;  /* 0x000000010c0c7899 */ /* 0x000fe400080006ff */
[----:B------:R-:W-:-:S04]  /*0b00*/  UIADD3 UR14, UPT, UPT, -UR7, 0x100000, URZ ;  /* 0x00100000070e7890 */ /* 0x000fc8000fffe1ff */
[----:B------:R-:W-:Y:S02]  /*0b10*/  USHF.L.U32 UR15, UR14, 0xb, URZ ;  /* 0x0000000b0e0f7899 */ /* 0x000fe400080006ff */
[----:B------:R-:W-:Y:S01]  /*0b20*/  USHF.L.U32 UR14, UR14, 0x1, URZ ;  /* 0x000000010e0e7899 */ /* 0x000fe200080006ff */
[----:B------:R-:W-:Y:S01]  /*0b30*/  ELECT P0, URZ, PT ;  /* 0x0000000000ff782f */ /* 0x000fe20003800000 */
[----:B------:R-:W3:Y:S02]  /*0b40*/  FENCE.VIEW.ASYNC.S ;  /* 0x00000000000073c6 */ /* 0x000ee40000000000 */
[----:B---3--:R3:W4:Y:S08]  /*0b50*/  SYNCS.EXCH.64 URZ, [UR9+0x210], UR12 ;  /* 0x0002100c09ff75b2 */ /* 0x0087300008000100 */
[----:B------:R3:W1:Y:S01]  /*0b60*/  SYNCS.EXCH.64 URZ, [UR9+0x230], UR14 ;  /* 0x0002300e09ff75b2 */ /* 0x0006620008000100 */
[----:B------:R3:W1:Y:S01]  /*0b70*/  SYNCS.EXCH.64 URZ, [UR9+0x218], UR12 ;  /* 0x0002180c09ff75b2 */ /* 0x0006620008000100 */
[----:B------:R3:W1:Y:S01]  /*0b80*/  SYNCS.EXCH.64 URZ, [UR9+0x238], UR14 ;  /* 0x0002380e09ff75b2 */ /* 0x0006620008000100 */
[----:B------:R3:W1:Y:S01]  /*0b90*/  SYNCS.EXCH.64 URZ, [UR9+0x220], UR12 ;  /* 0x0002200c09ff75b2 */ /* 0x0006620008000100 */
[----:B------:R3:W1:Y:S01]  /*0ba0*/  SYNCS.EXCH.64 URZ, [UR9+0x240], UR14 ;  /* 0x0002400e09ff75b2 */ /* 0x0006620008000100 */
[----:B------:R3:W1:Y:S01]  /*0bb0*/  SYNCS.EXCH.64 URZ, [UR9+0x228], UR12 ;  /* 0x0002280c09ff75b2 */ /* 0x0006620008000100 */
[----:B------:R3:W1:Y:S01]  /*0bc0*/  SYNCS.EXCH.64 URZ, [UR9+0x248], UR14 ;  /* 0x0002480e09ff75b2 */ /* 0x0006620008000100 */
[----:B------:R-:W-:Y:S01]  /*0bd0*/  NOP ;  /* 0x0000000000007918 */ /* 0x000fe20000000000 */
.L_x_11:
[----:B------:R-:W2:Y:S01]  /*0be0*/  SHFL.IDX PT, R0, R97, RZ, 0x1f ;  /* 0x00001fff61007589 */ /* 0x000ea200000e0000 */
[----:B------:R-:W-:Y:S01]  /*0bf0*/  NOP ;  /* 0x0000000000007918 */ /* 0x000fe20000000000 */
[----:B--2---:R-:W-:-:S13]  /*0c00*/  ISETP.NE.AND P0, PT, R0, 0x3, PT ;  /* 0x000000030000780c */ /* 0x004fda0003f05270 */
[----:B------:R-:W-:Y:S05]  /*0c10*/  @P0 BRA `(.L_x_12) ;  /* 0x00000000002c0947 */ /* 0x000fea0003800000 */
[----:B------:R-:W-:Y:S01]  /*0c20*/  UMOV UR8, 0x400 ;  /* 0x0000040000087882 */ /* 0x000fe20000000000 */
[----:B------:R-:W-:Y:S01]  /*0c30*/  UMOV UR7, 0x20 ;  /* 0x0000002000077882 */ /* 0x000fe20000000000 */
[----:B------:R-:W-:Y:S02]  /*0c40*/  ULEA UR8, UR37, UR8, 0x18 ;  /* 0x0000000825087291 */ /* 0x000fe4000f8ec0ff */
[----:B---3--:R-:W-:-:S04]  /*0c50*/  UIADD3 UR12, UPT, UPT, -UR7, 0x100000, URZ ;  /* 0x00100000070c7890 */ /* 0x008fc8000fffe1ff */
[----:B------:R-:W-:Y:S02]  /*0c60*/  USHF.L.U32 UR13, UR12, 0xb, URZ ;  /* 0x0000000b0c0d7899 */ /* 0x000fe400080006ff */
[----:B------:R-:W-:Y:S01]  /*0c70*/  USHF.L.U32 UR12, UR12, 0x1, URZ ;  /* 0x000000010c0c7899 */ /* 0x000fe200080006ff */
[----:B------:R-:W-:Y:S01]  /*0c80*/  ELECT P0, URZ, PT ;  /* 0x0000000000ff782f */ /* 0x000fe20003800000 */
[----:B------:R-:W2:Y:S10]  /*0c90*/  FENCE.VIEW.ASYNC.S ;  /* 0x00000000000073c6 */ /* 0x000eb40000000000 */
[----:B--2---:R2:W3:Y:S01]  /*0ca0*/  SYNCS.EXCH.64 URZ, [UR8+0x250], UR12 ;  /* 0x0002500c08ff75b2 */ /* 0x0044e20008000100 */
[----:B------:R2:W1:Y:S01]  /*0cb0*/  SYNCS.EXCH.64 URZ, [UR8+0x258], UR12 ;  /* 0x0002580c08ff75b2 */ /* 0x0004620008000100 */
[----:B------:R-:W-:Y:S01]  /*0cc0*/  NOP ;  /* 0x0000000000007918 */ /* 0x000fe20000000000 */
.L_x_12:
[----:B------:R-:W4:Y:S01]  /*0cd0*/  SHFL.IDX PT, R0, R97, RZ, 0x1f ;  /* 0x00001fff61007589 */ /* 0x000f2200000e0000 */
[----:B------:R-:W-:Y:S01]  /*0ce0*/  NOP ;  /* 0x0000000000007918 */ /* 0x000fe20000000000 */
[----:B----4-:R-:W-:-:S13]  /*0cf0*/  ISETP.NE.AND P0, PT, R0, 0x4, PT ;  /* 0x000000040000780c */ /* 0x010fda0003f05270 */
[----:B------:R-:W-:Y:S05]  /*0d00*/  @P0 BRA `(.L_x_13) ;  /* 0x0000000000480947 */ /* 0x000fea0003800000 */
[----:B---3--:R-:W-:Y:S01]  /*0d10*/  UMOV UR9, 0x1e0 ;  /* 0x000001e000097882 */ /* 0x008fe20000000000 */
[----:B--2---:R-:W-:Y:S01]  /*0d20*/  UMOV UR8, 0x400 ;  /* 0x0000040000087882 */ /* 0x004fe20000000000 */
[----:B------:R-:W-:Y:S01]  /*0d30*/  USEL UR9, UR9, 0x1a0, UP5 ;  /* 0x000001a009097887 */ /* 0x000fe2000a800000 */
        /* <DEDUP_REMOVED lines=9> */
[----:B------:R-:W2:Y:S02]  /*0dd0*/  FENCE.VIEW.ASYNC.S ;  /* 0x00000000000073c6 */ /* 0x000ea40000000000 */
[----:B--2---:R4:W2:Y:S08]  /*0de0*/  SYNCS.EXCH.64 URZ, [UR8+0x260], UR12 ;  /* 0x0002600c08ff75b2 */ /* 0x0048b00008000100 */
[----:B------:R4:W3:Y:S01]  /*0df0*/  SYNCS.EXCH.64 URZ, [UR8+0x270], UR14 ;  /* 0x0002700e08ff75b2 */ /* 0x0008e20008000100 */
[----:B------:R4:W1:Y:S01]  /*0e00*/  SYNCS.EXCH.64 URZ, [UR8+0x268], UR12 ;  /* 0x0002680c08ff75b2 */ /* 0x0008620008000100 */
[----:B------:R4:W1:Y:S02]  /*0e10*/  SYNCS.EXCH.64 URZ, [UR8+0x278], UR14 ;  /* 0x0002780e08ff75b2 */ /* 0x0008640008000100 */
[----:B----4-:R-:W-:Y:S01]  /*0e20*/  NOP ;  /* 0x0000000000007918 */ /* 0x010fe20000000000 */
.L_x_13:
[----:B------:R-:W4:Y:S01]  /*0e30*/  SHFL.IDX PT, R0, R97, RZ, 0x1f ;  /* 0x00001fff61007589 */ /* 0x000f2200000e0000 */
[----:B------:R-:W-:Y:S01]  /*0e40*/  NOP ;  /* 0x0000000000007918 */ /* 0x000fe20000000000 */
[----:B----4-:R-:W-:-:S13]  /*0e50*/  ISETP.NE.AND P0, PT, R0, 0x5, PT ;  /* 0x000000050000780c */ /* 0x010fda0003f05270 */
[----:B------:R-:W-:Y:S05]  /*0e60*/  @P0 BRA `(.L_x_14) ;  /* 0x0000000000540947 */ /* 0x000fea0003800000 */
[----:B---3--:R-:W-:Y:S01]  /*0e70*/  UMOV UR9, 0x400 ;  /* 0x0000040000097882 */ /* 0x008fe20000000000 */
[----:B--2---:R-:W-:Y:S01]  /*0e80*/  UMOV UR8, 0x1 ;  /* 0x0000000100087882 */ /* 0x004fe20000000000 */
        /* <DEDUP_REMOVED lines=13> */
[----:B------:R4:W1:Y:S01]  /*0f60*/  SYNCS.EXCH.64 URZ, [UR9+0x2a8], UR14 ;  /* 0x0002a80e09ff75b2 */ /* 0x0008620008000100 */
[----:B------:R4:W1:Y:S01]  /*0f70*/  SYNCS.EXCH.64 URZ, [UR9+0x290], UR12 ;  /* 0x0002900c09ff75b2 */ /* 0x0008620008000100 */
[----:B------:R4:W1:Y:S01]  /*0f80*/  SYNCS.EXCH.64 URZ, [UR9+0x2b0], UR14 ;  /* 0x0002b00e09ff75b2 */ /* 0x0008620008000100 */
[----:B------:R4:W1:Y:S01]  /*0f90*/  SYNCS.EXCH.64 URZ, [UR9+0x298], UR12 ;  /* 0x0002980c09ff75b2 */ /* 0x0008620008000100 */
[----:B------:R4:W1:Y:S02]  /*0fa0*/  SYNCS.EXCH.64 URZ, [UR9+0x2b8], UR14 ;  /* 0x0002b80e09ff75b2 */ /* 0x0008640008000100 */
[----:B----4-:R-:W-:Y:S01]  /*0fb0*/  NOP ;  /* 0x0000000000007918 */ /* 0x010fe20000000000 */
.L_x_14:
[----:B------:R-:W4:Y:S01]  /*0fc0*/  SHFL.IDX PT, R0, R97, RZ, 0x1f ;  /* 0x00001fff61007589 */ /* 0x000f2200000e0000 */
[----:B------:R-:W-:Y:S01]  /*0fd0*/  ISETP.NE.OR P1, PT, RZ, UR10, !P1 ;  /* 0x0000000aff007c0c */ /* 0x000fe2000cf25670 */
[----:B------:R-:W-:Y:S01]  /*0fe0*/  NOP ;  /* 0x0000000000007918 */ /* 0x000fe20000000000 */
[----:B----4-:R-:W-:-:S13]  /*0ff0*/  ISETP.NE.AND P0, PT, R0, 0x3, PT ;  /* 0x000000030000780c */ /* 0x010fda0003f05270 */
[----:B------:R-:W-:Y:S05]  /*1000*/  @P0 BRA `(.L_x_15) ;  /* 0x0000000000340947 */ /* 0x000fea0003800000 */
[----:B--2---:R-:W-:Y:S01]  /*1010*/  UMOV UR8, 0x400 ;  /* 0x0000040000087882 */ /* 0x004fe20000000000 */
[----:B------:R-:W-:Y:S01]  /*1020*/  UMOV UR7, 0x20 ;  /* 0x0000002000077882 */ /* 0x000fe20000000000 */
[----:B------:R-:W-:Y:S02]  /*1030*/  ULEA UR8, UR37, UR8, 0x18 ;  /* 0x0000000825087291 */ /* 0x000fe4000f8ec0ff */
[----:B---3--:R-:W-:-:S04]  /*1040*/  UIADD3 UR12, UPT, UPT, -UR7, 0x100000, URZ ;  /* 0x00100000070c7890 */ /* 0x008fc8000fffe1ff */
[----:B------:R-:W-:Y:S02]  /*1050*/  USHF.L.U32 UR13, UR12, 0xb, URZ ;  /* 0x0000000b0c0d7899 */ /* 0x000fe400080006ff */
[----:B------:R-:W-:Y:S01]  /*1060*/  USHF.L.U32 UR12, UR12, 0x1, URZ ;  /* 0x000000010c0c7899 */ /* 0x000fe200080006ff */
[----:B------:R-:W-:Y:S01]  /*1070*/  ELECT P0, URZ, PT ;  /* 0x0000000000ff782f */ /* 0x000fe20003800000 */
[----:B------:R-:W2:Y:S10]  /*1080*/  FENCE.VIEW.ASYNC.S ;  /* 0x00000000000073c6 */ /* 0x000eb40000000000 */
[----:B--2---:R4:W2:Y:S01]  /*1090*/  SYNCS.EXCH.64 URZ, [UR8+0x2c0], UR12 ;  /* 0x0002c00c08ff75b2 */ /* 0x0048a20008000100 */
[----:B------:R4:W3:Y:S01]  /*10a0*/  SYNCS.EXCH.64 URZ, [UR8+0x2d0], UR12 ;  /* 0x0002d00c08ff75b2 */ /* 0x0008e20008000100 */
[----:B------:R4:W1:Y:S01]  /*10b0*/  SYNCS.EXCH.64 URZ, [UR8+0x2c8], UR12 ;  /* 0x0002c80c08ff75b2 */ /* 0x0008620008000100 */
[----:B------:R4:W1:Y:S02]  /*10c0*/  SYNCS.EXCH.64 URZ, [UR8+0x2d8], UR12 ;  /* 0x0002d80c08ff75b2 */ /* 0x0008640008000100 */
[----:B----4-:R-:W-:Y:S01]  /*10d0*/  NOP ;  /* 0x0000000000007918 */ /* 0x010fe20000000000 */
.L_x_15:
[----:B------:R-:W-:Y:S01]  /*10e0*/  VOTEU.ALL UP1, P1 ;  /* 0x0000000000ff7886 */ /* 0x000fe20000820000 */
[----:B--2---:R-:W2:Y:S01]  /*10f0*/  LDCU UR8, c[0x0][0x36c] ;  /* 0x00006d80ff0877ac */ /* 0x004ea20008000800 */
[----:B------:R-:W-:Y:S01]  /*1100*/  NOP ;  /* 0x0000000000007918 */ /* 0x000fe20000000000 */
[----:B------:R-:W-:Y:S01]  /*1110*/  LOP3.LUT R10, R104, 0x1f, RZ, 0xc0, !PT ;  /* 0x0000001f680a7812 */ /* 0x000fe200078ec0ff */
[----:B---3--:R-:W-:Y:S01]  /*1120*/  UMOV UR12, 0x20 ;  /* 0x00000020000c7882 */ /* 0x008fe20000000000 */
[----:B------:R-:W-:Y:S01]  /*1130*/  @!UP1 UMOV UR7, 0x400 ;  /* 0x0000040000079882 */ /* 0x000fe20000000000 */
[----:B------:R-:W-:-:S04]  /*1140*/  @!UP1 UIADD3 UR12, UPT, UPT, -UR12, 0x100000, URZ ;  /* 0x001000000c0c9890 */ /* 0x000fc8000fffe1ff */
[----:B------:R-:W-:Y:S02]  /*1150*/  @!UP1 USHF.L.U32 UR13, UR12, 0xb, URZ ;  /* 0x0000000b0c0d9899 */ /* 0x000fe400080006ff */
[----:B------:R-:W-:Y:S02]  /*1160*/  @!UP1 USHF.L.U32 UR12, UR12, 0x1, URZ ;  /* 0x000000010c0c9899 */ /* 0x000fe400080006ff */
[----:B------:R-:W-:Y:S01]  /*1170*/  @!UP1 ULEA UR7, UR37, UR7, 0x18 ;  /* 0x0000000725079291 */ /* 0x000fe2000f8ec0ff */
[----:B------:R-:W-:Y:S01]  /*1180*/  VOTEU.ALL UP1, P1 ;  /* 0x0000000000ff7886 */ /* 0x000fe20000820000 */
[----:B------:R-:W-:Y:S01]  /*1190*/  UISETP.NE.AND UP4, UPT, UR10, URZ, UPT ;  /* 0x000000ff0a00728c */ /* 0x000fe2000bf85270 */
[----:B------:R-:W3:Y:S09]  /*11a0*/  FENCE.VIEW.ASYNC.S ;  /* 0x00000000000073c6 */ /* 0x000ef20000000000 */
[----:B---3--:R3:W4:Y:S01]  /*11b0*/  @!UP1 SYNCS.EXCH.64 URZ, [UR7+0x2e0], UR12 ;  /* 0x0002e00c07ff95b2 */ /* 0x0087220008000100 */
[----:B--2---:R-:W-:-:S09]  /*11c0*/  UISETP.EQ.U32.AND UP1, UPT, UR8, 0x1, UPT ;  /* 0x000000010800788c */ /* 0x004fd2000bf22070 */
[----:B------:R-:W-:Y:S05]  /*11d0*/  BRA.U !UP1, `(.L_x_16) ;  /* 0x0000000109087547 */ /* 0x000fea000b800000 */
[----:B-1--4-:R-:W-:Y:S01]  /*11e0*/  UCGABAR_ARV ;  /* 0x00000000000079c7 */ /* 0x012fe20008000000 */
[----:B------:R-:W-:Y:S05]  /*11f0*/  BRA `(.L_x_17) ;  /* 0x0000000000047947 */ /* 0x000fea0003800000 */
.L_x_16:
[----:B-1--4-:R-:W-:Y:S01]  /*1200*/  NOP ;  /* 0x0000000000007918 */ /* 0x012fe20000000000 */
.L_x_17:
[----:B------:R-:W1:Y:S01]  /*1210*/  S2R R20, SR_CTAID.Y ;  /* 0x0000000000147919 */ /* 0x000e620000002600 */
[----:B------:R-:W-:-:S05]  /*1220*/  CS2R.32 R90, SR_CgaSize ;  /* 0x00000000005a7805 */ /* 0x000fca0000008a00 */
[----:B------:R-:W-:-:S05]  /*1230*/  IMAD R90, R90, -0xa0, RZ ;  /* 0xffffff605a5a7824 */ /* 0x000fca00078e02ff */
[----:B---3--:R-:W-:-:S14]  /*1240*/  R2UR UR7, R90 ;  /* 0x000000005a0772ca */ /* 0x008fdc00000e0000 */
[----:B------:R-:W2:Y:S01]  /*1250*/  LDCU UR7, c[0x0][UR7+0x2b4] ;  /* 0x00005680070777ac */ /* 0x000ea20008000800 */
[----:B------:R-:W-:-:S05]  /*1260*/  CS2R.32 R0, SR_CgaSize ;  /* 0x0000000000007805 */ /* 0x000fca0000008a00 */
[----:B------:R-:W-:-:S06]  /*1270*/  IMAD R0, R0, -0xa0, RZ ;  /* 0xffffff6000007824 */ /* 0x000fcc00078e02ff */
[----:B------:R-:W3:Y:S01]  /*1280*/  LDC R0, c[0x0][R0+0x2a4] ;  /* 0x0000a90000007b82 */ /* 0x000ee20000000800 */
[----:B------:R-:W-:Y:S01]  /*1290*/  PRMT R8, RZ, 0x7610, R8 ;  /* 0x00007610ff087816 */ /* 0x000fe20000000008 */
[----:B------:R-:W4:Y:S01]  /*12a0*/  S2R R11, SR_CTAID.X ;  /* 0x00000000000b7919 */ /* 0x000f220000002500 */
[----:B------:R-:W-:-:S05]  /*12b0*/  CS2R.32 R90, SR_CgaSize ;  /* 0x00000000005a7805 */ /* 0x000fca0000008a00 */
[----:B------:R-:W-:-:S05]  /*12c0*/  IMAD R90, R90, -0xa0, RZ ;  /* 0xffffff605a5a7824 */ /* 0x000fca00078e02ff */
[----:B------:R-:W-:-:S14]  /*12d0*/  R2UR UR8, R90 ;  /* 0x000000005a0872ca */ /* 0x000fdc00000e0000 */
[----:B------:R-:W3:Y:S01]  /*12e0*/  LDCU UR8, c[0x0][UR8+0x2b0] ;  /* 0x00005600080877ac */ /* 0x000ee20008000800 */
[----:B------:R-:W-:Y:S01]  /*12f0*/  UISETP.NE.AND UP2, UPT, UR10, 0x2, UPT ;  /* 0x000000020a00788c */ /* 0x000fe2000bf45270 */
[----:B------:R-:W2:Y:S01]  /*1300*/  LDC R9, c[0x0][0xb24] ;  /* 0x0002c900ff097b82 */ /* 0x000ea20000000800 */
[----:B------:R-:W-:-:S05]  /*1310*/  CS2R.32 R2, SR_CgaSize ;  /* 0x0000000000027805 */ /* 0x000fca0000008a00 */
[----:B------:R-:W-:-:S06]  /*1320*/  IMAD R2, R2, -0xa0, RZ ;  /* 0xffffff6002027824 */ /* 0x000fcc00078e02ff */
[----:B------:R-:W3:Y:S08]  /*1330*/  LDC R2, c[0x0][R2+0x2a0] ;  /* 0x0000a80002027b82 */ /* 0x000ef00000000800 */
[----:B------:R-:W3:Y:S01]  /*1340*/  LDC R40, c[0x0][0xb24] ;  /* 0x0002c900ff287b82 */ /* 0x000ee20000000800 */
[----:B-1----:R-:W-:-:S07]  /*1350*/  I2FP.F32.U32 R3, R20 ;  /* 0x0000001400037245 */ /* 0x002fce0000201000 */
[----:B------:R-:W1:Y:S01]  /*1360*/  S2UR UR36, SR_CTAID.Z ;  /* 0x00000000002479c3 */ /* 0x000e620000002700 */
[----:B--2---:R-:W-:Y:S01]  /*1370*/  ISETP.GE.AND P0, PT, R9, 0x1, PT ;  /* 0x000000010900780c */ /* 0x004fe20003f06270 */
[----:B----4-:R-:W-:Y:S01]  /*1380*/  IMAD.MOV.U32 R21, RZ, RZ, R11 ;  /* 0x000000ffff157224 */ /* 0x010fe200078e000b */
[----:B------:R-:W-:Y:S01]  /*1390*/  I2FP.F32.U32 R4, R11 ;  /* 0x0000000b00047245 */ /* 0x000fe20000201000 */
[----:B------:R-:W-:Y:S01]  /*13a0*/  FMUL R3, R3, UR7 ;  /* 0x0000000703037c20 */ /* 0x000fe20008400000 */
[----:B------:R-:W2:Y:S03]  /*13b0*/  LDCU UR7, c[0x0][0xb30] ;  /* 0x00016600ff0777ac */ /* 0x000ea60008000800 */
[----:B---3--:R-:W-:Y:S01]  /*13c0*/  FMUL R4, R4, UR8 ;  /* 0x0000000804047c20 */ /* 0x008fe20008400000 */
[----:B------:R-:W3:Y:S08]  /*13d0*/  F2I.U32.TRUNC.NTZ R83, R3 ;  /* 0x0000000300537305 */ /* 0x000ef0000020f000 */
[----:B------:R-:W4:Y:S01]  /*13e0*/  F2I.U32.TRUNC.NTZ R90, R4 ;  /* 0x00000004005a7305 */ /* 0x000f22000020f000 */
[----:B--2---:R-:W-:Y:S01]  /*13f0*/  UISETP.NE.AND UP3, UPT, UR7, 0x1, UPT ;  /* 0x000000010700788c */ /* 0x004fe2000bf65270 */
[----:B---3--:R-:W-:-:S05]  /*1400*/  IADD3 R83, PT, PT, -R83, RZ, RZ ;  /* 0x000000ff53537210 */ /* 0x008fca0007ffe1ff */
[----:B------:R-:W-:Y:S01]  /*1410*/  IMAD R83, R0, R83, R20 ;  /* 0x0000005300537224 */ /* 0x000fe200078e0214 */
[----:B------:R-:W-:Y:S01]  /*1420*/  PRMT R0, RZ, 0x7610, R0 ;  /* 0x00007610ff007816 */ /* 0x000fe20000000000 */
[----:B----4-:R-:W-:-:S04]  /*1430*/  IMAD.MOV R90, RZ, RZ, -R90 ;  /* 0x000000ffff5a7224 */ /* 0x010fc800078e0a5a */
[----:B------:R-:W-:Y:S01]  /*1440*/  IMAD R90, R2, R90, R11 ;  /* 0x0000005a025a7224 */ /* 0x000fe200078e020b */
[----:B-1----:R-:W-:Y:S06]  /*1450*/  BRA.U UP4, `(.L_x_18) ;  /* 0x0000000104247547 */ /* 0x002fec000b800000 */
[----:B------:R-:W-:Y:S01]  /*1460*/  ISETP.NE.AND P1, PT, R83, RZ, PT ;  /* 0x000000ff5300720c */ /* 0x000fe20003f25270 */
[----:B------:R-:W-:Y:S01]  /*1470*/  IMAD.MOV.U32 R0, RZ, RZ, 0x3 ;  /* 0x00000003ff007424 */ /* 0x000fe200078e00ff */
[C---:B------:R-:W-:Y:S02]  /*1480*/  LOP3.LUT R3, R90.reuse, 0xfffffffe, RZ, 0xc0, !PT ;  /* 0xfffffffe5a037812 */ /* 0x040fe400078ec0ff */
[----:B------:R-:W-:Y:S02]  /*1490*/  ISETP.LT.U32.OR P1, PT, R90, 0x2, !P1 ;  /* 0x000000025a00780c */ /* 0x000fe40004f21470 */
[----:B------:R-:W-:Y:S02]  /*14a0*/  SHF.L.U32 R0, R0, R3, RZ ;  /* 0x0000000300007219 */ /* 0x000fe400000006ff */
[----:B------:R-:W-:Y:S02]  /*14b0*/  SEL R5, RZ, 0x1, !P1 ;  /* 0x00000001ff057807 */ /* 0x000fe40004800000 */
[----:B------:R-:W-:-:S05]  /*14c0*/  SEL R2, RZ, 0x2, !P1 ;  /* 0x00000002ff027807 */ /* 0x000fca0004800000 */
[----:B------:R-:W-:-:S05]  /*14d0*/  IMAD.IADD R2, R5, 0x1, R2 ;  /* 0x0000000105027824 */ /* 0x000fca00078e0202 */
[----:B------:R-:W-:Y:S02]  /*14e0*/  PRMT R8, R2, 0x7610, R8 ;  /* 0x0000761002087816 */ /* 0x000fe40000000008 */
.L_x_18:
[----:B------:R-:W-:Y:S05]  /*14f0*/  @!P0 BRA `(.L_x_19) ;  /* 0x0000000000b88947 */ /* 0x000fea0003800000 */
[----:B------:R-:W1:Y:S01]  /*1500*/  LDC.64 R4, c[0x0][0xb18] ;  /* 0x0002c600ff047b82 */ /* 0x000e620000000a00 */
[----:B------:R-:W-:-:S07]  /*1510*/  ISETP.NE.AND P0, PT, R9, 0x1, PT ;  /* 0x000000010900780c */ /* 0x000fce0003f05270 */
[----:B------:R-:W2:Y:S08]  /*1520*/  LDC R14, c[0x0][0xb0c] ;  /* 0x0002c300ff0e7b82 */ /* 0x000eb00000000800 */
[----:B------:R-:W3:Y:S08]  /*1530*/  LDC R13, c[0x0][0x370] ;  /* 0x0000dc00ff0d7b82 */ /* 0x000ef00000000800 */
[----:B------:R-:W4:Y:S01]  /*1540*/  LDC R16, c[0x0][0x374] ;  /* 0x0000dd00ff107b82 */ /* 0x000f220000000800 */
[----:B-1----:R-:W-:-:S07]  /*1550*/  ISETP.NE.AND P1, PT, R4, 0x1, PT ;  /* 0x000000010400780c */ /* 0x002fce0003f25270 */
[----:B------:R-:W3:Y:S01]  /*1560*/  LDC.64 R6, c[0x0][0xb10] ;  /* 0x0002c400ff067b82 */ /* 0x000ee20000000a00 */
[----:B--2---:R-:W-:-:S07]  /*1570*/  ISETP.NE.AND P2, PT, R14, 0x1, PT ;  /* 0x000000010e00780c */ /* 0x004fce0003f45270 */
[----:B------:R-:W1:Y:S08]  /*1580*/  LDC R12, c[0x0][0xb20] ;  /* 0x0002c800ff0c7b82 */ /* 0x000e700000000800 */
[----:B------:R-:W2:Y:S01]  /*1590*/  LDC.64 R2, c[0x0][0xb28] ;  /* 0x0002ca00ff027b82 */ /* 0x000ea20000000a00 */
[----:B----4-:R-:W-:-:S04]  /*15a0*/  IMAD.HI.U32 R15, R16, R5, RZ ;  /* 0x00000005100f7227 */ /* 0x010fc800078e00ff */
[----:B------:R-:W-:-:S04]  /*15b0*/  IMAD.HI.U32 R5, R20, R5, RZ ;  /* 0x0000000514057227 */ /* 0x000fc800078e00ff */
[----:B---3--:R-:W-:-:S04]  /*15c0*/  IMAD.HI.U32 R18, R13, R6, RZ ;  /* 0x000000060d127227 */ /* 0x008fc800078e00ff */
[C---:B------:R-:W-:Y:S01]  /*15d0*/  IMAD.HI.U32 R22, R11.reuse, R6, RZ ;  /* 0x000000060b167227 */ /* 0x040fe200078e00ff */
[-C--:B------:R-:W-:Y:S02]  /*15e0*/  @P2 SHF.R.U32.HI R13, RZ, R7.reuse, R18 ;  /* 0x00000007ff0d2219 */ /* 0x080fe40000011612 */
[-C--:B-1----:R-:W-:Y:S02]  /*15f0*/  @P1 SHF.R.U32.HI R16, RZ, R12.reuse, R15 ;  /* 0x0000000cff101219 */ /* 0x082fe4000001160f */
[----:B------:R-:W-:Y:S02]  /*1600*/  SHF.R.U32.HI R5, RZ, R12, R5 ;  /* 0x0000000cff057219 */ /* 0x000fe40000011605 */
[----:B------:R-:W-:Y:S02]  /*1610*/  SHF.R.U32.HI R22, RZ, R7, R22 ;  /* 0x00000007ff167219 */ /* 0x000fe40000011616 */
[----:B------:R-:W-:Y:S01]  /*1620*/  SEL R5, R20, R5, !P1 ;  /* 0x0000000514057207 */ /* 0x000fe20004800000 */
[----:B--2---:R-:W-:Y:S01]  /*1630*/  IMAD.HI.U32 R18, R16, R2, RZ ;  /* 0x0000000210127227 */ /* 0x004fe200078e00ff */
[----:B------:R-:W-:-:S02]  /*1640*/  SEL R21, R11, R22, !P2 ;  /* 0x000000160b157207 */ /* 0x000fc40005000000 */
[----:B------:R-:W-:Y:S01]  /*1650*/  IADD3 R7, PT, PT, -R5, RZ, RZ ;  /* 0x000000ff05077210 */ /* 0x000fe20007ffe1ff */
[----:B------:R-:W-:Y:S01]  /*1660*/  IMAD.HI.U32 R6, R13, R2, RZ ;  /* 0x000000020d067227 */ /* 0x000fe200078e00ff */
[----:B------:R-:W-:-:S03]  /*1670*/  @P0 SHF.R.U32.HI R16, RZ, R3, R18 ;  /* 0x00000003ff100219 */ /* 0x000fc60000011612 */
[----:B------:R-:W-:Y:S01]  /*1680*/  IMAD R7, R4, R7, R20 ;  /* 0x0000000704077224 */ /* 0x000fe200078e0214 */
[----:B------:R-:W-:Y:S01]  /*1690*/  @P0 SHF.R.U32.HI R13, RZ, R3, R6 ;  /* 0x00000003ff0d0219 */ /* 0x000fe20000011606 */
[----:B------:R-:W-:-:S04]  /*16a0*/  IMAD R16, R16, R9, RZ ;  /* 0x0000000910107224 */ /* 0x000fc800078e02ff */
[----:B------:R-:W-:Y:S01]  /*16b0*/  IMAD R6, R13, R9, RZ ;  /* 0x000000090d067224 */ /* 0x000fe200078e02ff */
[----:B------:R-:W-:-:S04]  /*16c0*/  ISETP.GE.AND P1, PT, R5, R16, PT ;  /* 0x000000100500720c */ /* 0x000fc80003f26270 */
[----:B------:R-:W-:Y:S01]  /*16d0*/  ISETP.GE.OR P1, PT, R21, R6, P1 ;  /* 0x000000061500720c */ /* 0x000fe20000f26670 */
[----:B------:R-:W-:-:S05]  /*16e0*/  IMAD.HI.U32 R6, R5, R2, RZ ;  /* 0x0000000205067227 */ /* 0x000fca00078e00ff */
[----:B------:R-:W-:-:S04]  /*16f0*/  SHF.R.U32.HI R6, RZ, R3, R6 ;  /* 0x00000003ff067219 */ /* 0x000fc80000011606 */
[----:B------:R-:W-:-:S03]  /*1700*/  SEL R6, R5, R6, !P0 ;  /* 0x0000000605067207 */ /* 0x000fc60004000000 */
[----:B------:R-:W-:Y:S01]  /*1710*/  @!P1 IMAD.HI.U32 R12, R21, R2, RZ ;  /* 0x00000002150c9227 */ /* 0x000fe200078e00ff */
[----:B------:R-:W-:-:S04]  /*1720*/  IADD3 R2, PT, PT, -R6, RZ, RZ ;  /* 0x000000ff06027210 */ /* 0x000fc80007ffe1ff */
[----:B------:R-:W-:Y:S01]  /*1730*/  @!P1 SHF.R.U32.HI R12, RZ, R3, R12 ;  /* 0x00000003ff0c9219 */ /* 0x000fe2000001160c */
[----:B------:R-:W-:-:S03]  /*1740*/  IMAD R2, R9, R2, R5 ;  /* 0x0000000209027224 */ /* 0x000fc600078e0205 */
[----:B------:R-:W-:-:S05]  /*1750*/  @!P1 SEL R3, R21, R12, !P0 ;  /* 0x0000000c15039207 */ /* 0x000fca0004000000 */
[--C-:B------:R-:W-:Y:S02]  /*1760*/  @!P1 IMAD.IADD R6, R6, 0x1, -R3.reuse ;  /* 0x0000000106069824 */ /* 0x100fe400078e0a03 */
[----:B------:R-:W-:Y:S01]  /*1770*/  @!P1 IMAD R3, R2, R13, R3 ;  /* 0x0000000d02039224 */ /* 0x000fe200078e0203 */
[----:B------:R-:W-:Y:S01]  /*1780*/  IADD3 R2, PT, PT, -R21, RZ, RZ ;  /* 0x000000ff15027210 */ /* 0x000fe20007ffe1ff */
[----:B------:R-:W-:Y:S02]  /*1790*/  @!P1 IMAD R5, R6, R9, R21 ;  /* 0x0000000906059224 */ /* 0x000fe400078e0215 */
[----:B------:R-:W-:Y:S02]  /*17a0*/  @!P1 IMAD.MOV.U32 R21, RZ, RZ, R3 ;  /* 0x000000ffff159224 */ /* 0x000fe400078e0003 */
[----:B------:R-:W-:Y:S02]  /*17b0*/  IMAD R2, R14, R2, R11 ;  /* 0x000000020e027224 */ /* 0x000fe400078e020b */
[----:B------:R-:W-:-:S02]  /*17c0*/  IMAD R20, R5, R4, R7 ;  /* 0x0000000405147224 */ /* 0x000fc400078e0207 */
[----:B------:R-:W-:Y:S02]  /*17d0*/  IMAD R21, R21, R14, R2 ;  /* 0x0000000e15157224 */ /* 0x000fe400078e0202 */
.L_x_19:
[----:B------:R-:W-:Y:S05]  /*17e0*/  BRA.U UP3, `(.L_x_20) ;  /* 0x0000000103407547 */ /* 0x000fea000b800000 */
[----:B------:R-:W1:Y:S08]  /*17f0*/  LDC.64 R4, c[0x0][0xb10] ;  /* 0x0002c400ff047b82 */ /* 0x000e700000000a00 */
[----:B------:R-:W2:Y:S08]  /*1800*/  LDC.64 R2, c[0x0][0xb18] ;  /* 0x0002c600ff027b82 */ /* 0x000eb00000000a00 */
[----:B------:R-:W3:Y:S08]  /*1810*/  LDC R6, c[0x0][0xb20] ;  /* 0x0002c800ff067b82 */ /* 0x000ef00000000800 */
[----:B------:R-:W4:Y:S01]  /*1820*/  LDC R12, c[0x0][0xb0c] ;  /* 0x0002c300ff0c7b82 */ /* 0x000f220000000800 */
[----:B-1----:R-:W-:-:S05]  /*1830*/  IMAD.HI.U32 R4, R21, R4, RZ ;  /* 0x0000000415047227 */ /* 0x002fca00078e00ff */
[----:B------:R-:W-:Y:S01]  /*1840*/  SHF.R.U32.HI R4, RZ, R5, R4 ;  /* 0x00000005ff047219 */ /* 0x000fe20000011604 */
[----:B--2---:R-:W-:Y:S01]  /*1850*/  IMAD.HI.U32 R3, R20, R3, RZ ;  /* 0x0000000314037227 */ /* 0x004fe200078e00ff */
[----:B------:R-:W-:-:S04]  /*1860*/  ISETP.NE.AND P0, PT, R2, 0x1, PT ;  /* 0x000000010200780c */ /* 0x000fc80003f05270 */
[----:B---3--:R-:W-:-:S04]  /*1870*/  SHF.R.U32.HI R3, RZ, R6, R3 ;  /* 0x00000006ff037219 */ /* 0x008fc80000011603 */
[----:B------:R-:W-:Y:S02]  /*1880*/  SEL R3, R20, R3, !P0 ;  /* 0x0000000314037207 */ /* 0x000fe40004000000 */
[----:B----4-:R-:W-:-:S04]  /*1890*/  ISETP.NE.AND P1, PT, R12, 0x1, PT ;  /* 0x000000010c00780c */ /* 0x010fc80003f25270 */
[----:B------:R-:W-:-:S05]  /*18a0*/  SEL R6, R21, R4, !P1 ;  /* 0x0000000415067207 */ /* 0x000fca0004800000 */
[----:B------:R-:W-:Y:S02]  /*18b0*/  IMAD.IADD R4, R3, 0x1, -R6 ;  /* 0x0000000103047824 */ /* 0x000fe400078e0a06 */
[----:B------:R-:W-:Y:S02]  /*18c0*/  IMAD.IADD R3, R6, 0x1, -R3 ;  /* 0x0000000106037824 */ /* 0x000fe400078e0a03 */
[----:B------:R-:W-:Y:S02]  /*18d0*/  IMAD R21, R4, R12, R21 ;  /* 0x0000000c04157224 */ /* 0x000fe400078e0215 */
[----:B------:R-:W-:Y:S02]  /*18e0*/  IMAD R20, R3, R2, R20 ;  /* 0x0000000203147224 */ /* 0x000fe400078e0214 */
.L_x_20:
[----:B------:R-:W-:Y:S05]  /*18f0*/  BRA.U !UP1, `(.L_x_21) ;  /* 0x00000001090c7547 */ /* 0x000fea000b800000 */
[----:B------:R-:W-:Y:S01]  /*1900*/  UCGABAR_WAIT ;  /* 0x0000000000007dc7 */ /* 0x000fe20008000000 */
[----:B------:R-:W-:Y:S01]  /*1910*/  CCTL.IVALL ;  /* 0x00000000ff00798f */ /* 0x000fe20002000000 */
[----:B------:R-:W-:Y:S05]  /*1920*/  BRA `(.L_x_22) ;  /* 0x0000000000047947 */ /* 0x000fea0003800000 */
.L_x_21:
[----:B------:R-:W-:Y:S06]  /*1930*/  BAR.SYNC.DEFER_BLOCKING 0x0 ;  /* 0x0000000000007b1d */ /* 0x000fec0000010000 */
.L_x_22:
[----:B------:R-:W-:Y:S05]  /*1940*/  BRA.U UP2, `(.L_x_23) ;  /* 0x0000002102c87547 */ /* 0x000fea000b800000 */
[----:B------:R-:W1:Y:S01]  /*1950*/  LDCU UR4, c[0x0][0x38c] ;  /* 0x00007180ff0477ac */ /* 0x000e620008000800 */
[----:B------:R-:W2:Y:S01]  /*1960*/  LDC R9, c[0x0][0x370] ;  /* 0x0000dc00ff097b82 */ /* 0x000ea20000000800 */
[C---:B------:R-:W-:Y:S01]  /*1970*/  IMAD.SHL.U32 R17, R11.reuse, 0x80, RZ ;  /* 0x000000800b117824 */ /* 0x040fe200078e00ff */
[----:B------:R-:W-:Y:S01]  /*1980*/  PLOP3.LUT P1, PT, PT, PT, UP5, 0x80, 0x8 ;  /* 0x000000000008781c */ /* 0x000fe20003f2f058 */
[----:B------:R-:W-:Y:S01]  /*1990*/  UISETP.NE.AND UP1, UPT, UR10, URZ, UPT ;  /* 0x000000ff0a00728c */ /* 0x000fe2000bf25270 */
[----:B------:R-:W-:Y:S01]  /*19a0*/  ISETP.NE.AND P4, PT, R10, RZ, P5 ;  /* 0x000000ff0a00720c */ /* 0x000fe20002f85270 */
[----:B------:R-:W-:Y:S01]  /*19b0*/  IMAD.SHL.U32 R16, R11, 0x40, RZ ;  /* 0x000000400b107824 */ /* 0x000fe200078e00ff */
[----:B------:R-:W-:Y:S01]  /*19c0*/  PLOP3.LUT P1, PT, P1, PT, PT, 0x8, 0x80 ;  /* 0x000000000080781c */ /* 0x000fe20000f2e170 */
[----:B------:R-:W-:Y:S01]  /*19d0*/  IMAD.MOV.U32 R15, RZ, RZ, 0x1 ;  /* 0x00000001ff0f7424 */ /* 0x000fe200078e00ff */
[----:B------:R-:W3:Y:S01]  /*19e0*/  LDC R0, c[0x0][0x374] ;  /* 0x0000dd00ff007b82 */ /* 0x000ee20000000800 */
[----:B------:R-:W-:Y:S01]  /*19f0*/  IMAD.MOV.U32 R14, RZ, RZ, RZ ;  /* 0x000000ffff0e7224 */ /* 0x000fe200078e00ff */
[----:B------:R-:W-:Y:S01]  /*1a00*/  CS2R R12, SRZ ;  /* 0x00000000000c7805 */ /* 0x000fe2000001ff00 */
[----:B------:R-:W-:Y:S01]  /*1a10*/  IMAD.MOV.U32 R10, RZ, RZ, 0x1 ;  /* 0x00000001ff0a7424 */ /* 0x000fe200078e00ff */
[----:B------:R-:W-:Y:S01]  /*1a20*/  LOP3.LUT R17, R17, 0x80, RZ, 0xc0, !PT ;  /* 0x0000008011117812 */ /* 0x000fe200078ec0ff */
[----:B------:R-:W4:Y:S01]  /*1a30*/  LDCU.64 UR14, c[0x0][0x348] ;  /* 0x00006900ff0e77ac */ /* 0x000f220008000a00 */
[----:B-1----:R-:W-:-:S02]  /*1a40*/  UIADD3 UR5, UPT, UPT, UR4, 0x1f, URZ ;  /* 0x0000001f04057890 */ /* 0x002fc4000fffe0ff */
[----:B------:R-:W-:Y:S02]  /*1a50*/  USEL UR22, UR6, 0x2, UP1 ;  /* 0x0000000206167887 */ /* 0x000fe40008800000 */
[----:B------:R-:W-:Y:S01]  /*1a60*/  USHF.R.S32.HI UR7, URZ, 0x1f, UR5 ;  /* 0x0000001fff077899 */ /* 0x000fe20008011405 */
[----:B------:R-:W-:-:S03]  /*1a70*/  UMOV UR23, URZ ;  /* 0x000000ff00177c82 */ /* 0x000fc60008000000 */
[----:B------:R-:W-:Y:S02]  /*1a80*/  ULEA.HI UR7, UR7, UR5, URZ, 0x5 ;  /* 0x0000000507077291 */ /* 0x000fe4000f8f28ff */
[----:B------:R-:W-:Y:S02]  /*1a90*/  UIADD3 UR5, UPT, UPT, UR4, -0x1, URZ ;  /* 0xffffffff04057890 */ /* 0x000fe4000fffe0ff */
[----:B------:R-:W-:Y:S02]  /*1aa0*/  USHF.R.S32.HI UR7, URZ, 0x5, UR7 ;  /* 0x00000005ff077899 */ /* 0x000fe40008011407 */
[----:B------:R-:W-:Y:S02]  /*1ab0*/  UISETP.GE.U32.AND UP2, UPT, UR5, -0x3f, UPT ;  /* 0xffffffc10500788c */ /* 0x000fe4000bf46070 */
[----:B------:R-:W-:Y:S02]  /*1ac0*/  UISETP.LT.U32.AND UP0, UPT, UR7, 0x21, UPT ;  /* 0x000000210700788c */ /* 0x000fe4000bf01070 */
[----:B------:R-:W-:-:S02]  /*1ad0*/  UIADD3 UR4, UPT, UPT, UR4, 0x3e, URZ ;  /* 0x0000003e04047890 */ /* 0x000fc4000fffe0ff */
[----:B------:R-:W-:-:S04]  /*1ae0*/  USEL UR5, UR7, 0x21, UP0 ;  /* 0x0000002107057887 */ /* 0x000fc80008000000 */
[----:B------:R-:W-:Y:S02]  /*1af0*/  UIADD3 UR21, UPT, UPT, UR5, -0x1, URZ ;  /* 0xffffffff05157890 */ /* 0x000fe4000fffe0ff */
[----:B------:R-:W-:Y:S02]  /*1b00*/  @UP2 UIADD3 UR21, UPT, UPT, UR5, URZ, URZ ;  /* 0x000000ff05152290 */ /* 0x000fe4000fffe0ff */
[----:B------:R-:W-:Y:S02]  /*1b10*/  UIADD3 UR24, UPT, UPT, UR7, -UR5, URZ ;  /* 0x8000000507187290 */ /* 0x000fe4000fffe0ff */
[----:B------:R-:W-:Y:S02]  /*1b20*/  UIADD3 UR13, UPT, UPT, UR21, 0x1, URZ ;  /* 0x00000001150d7890 */ /* 0x000fe4000fffe0ff */
[----:B--2-4-:R-:W-:-:S12]  /*1b30*/  UIADD3 UR21, UPT, UPT, -UR21, URZ, URZ ;  /* 0x000000ff15157290 */ /* 0x014fd8000fffe1ff */
.L_x_43:
[----:B------:R-:W-:Y:S01]  /*1b40*/  UISETP.NE.AND UP0, UPT, UR37, URZ, UPT ;  /* 0x000000ff2500728c */ /* 0x000fe2000bf05270 */
[----:B------:R-:W1:Y:S08]  /*1b50*/  S2UR UR37, SR_CgaCtaId ;  /* 0x00000000002579c3 */ /* 0x000e700000008800 */
[----:B------:R-:W-:Y:S05]  /*1b60*/  BRA.U UP0, `(.L_x_24) ;  /* 0x0000000100347547 */ /* 0x000fea000b800000 */
[----:B------:R-:W2:Y:S01]  /*1b70*/  S2R R2, SR_CgaCtaId ;  /* 0x0000000000027919 */ /* 0x000ea20000008800 */
[----:B------:R-:W-:-:S04]  /*1b80*/  MOV R3, 0x400 ;  /* 0x0000040000037802 */ /* 0x000fc80000000f00 */
[----:B--2---:R-:W-:Y:S02]  /*1b90*/  LEA R3, R2, R3, 0x18 ;  /* 0x0000000302037211 */ /* 0x004fe400078ec0ff */
[----:B------:R-:W-:-:S03]  /*1ba0*/  SHF.L.U32 R2, R10, 0x1f, RZ ;  /* 0x0000001f0a027819 */ /* 0x000fc600000006ff */
[----:B------:R-:W-:-:S04]  /*1bb0*/  IMAD R3, R12, 0x8, R3 ;  /* 0x000000080c037824 */ /* 0x000fc800078e0203 */
[----:B------:R-:W2:Y:S02]  /*1bc0*/  SYNCS.PHASECHK.TRANS64.TRYWAIT P0, [R3+URZ+0x2d0], R2 ;  /* 0x0002d002030075a7 */ /* 0x000ea400080011ff */
[----:B--2---:R-:W-:Y:S05]  /*1bd0*/  @!P0 BRA `(.L_x_25) ;  /* 0x0000009000488947 */ /* 0x004fea0003800000 */
.L_x_173:
[----:B------:R-:W-:Y:S01]  /*1be0*/  VIADD R12, R12, 0x1 ;  /* 0x000000010c0c7836 */ /* 0x000fe20000000000 */
[----:B------:R2:W-:Y:S04]  /*1bf0*/  SYNCS.ARRIVE.TRANS64.A1T0 RZ, [R3+URZ+0x2c0], RZ ;  /* 0x0002c0ff03ff79a7 */ /* 0x0005e800081000ff */
[----:B------:R-:W-:-:S04]  /*1c00*/  ISETP.NE.AND P0, PT, R12, 0x2, PT ;  /* 0x000000020c00780c */ /* 0x000fc80003f05270 */
[----:B------:R-:W-:Y:S02]  /*1c10*/  SEL R12, R12, RZ, P0 ;  /* 0x000000ff0c0c7207 */ /* 0x000fe40000000000 */
[----:B--2---:R-:W-:-:S04]  /*1c20*/  SEL R3, RZ, 0x1, P0 ;  /* 0x00000001ff037807 */ /* 0x004fc80000000000 */
[----:B------:R-:W-:-:S07]  /*1c30*/  LOP3.LUT R10, R10, R3, RZ, 0x3c, !PT ;  /* 0x000000030a0a7212 */ /* 0x000fce00078e3cff */
.L_x_24:
[----:B------:R-:W-:Y:S01]  /*1c40*/  UMOV UR6, 0x400 ;  /* 0x0000040000067882 */ /* 0x000fe20000000000 */
[----:B------:R-:W-:Y:S01]  /*1c50*/  LEA.HI R3, R21, R21, RZ, 0x1 ;  /* 0x0000001515037211 */ /* 0x000fe200078f08ff */
[----:B-1----:R-:W-:Y:S01]  /*1c60*/  ULEA UR6, UR37, UR6, 0x18 ;  /* 0x0000000625067291 */ /* 0x002fe2000f8ec0ff */
[----:B------:R-:W-:Y:S01]  /*1c70*/  SHF.L.U32 R2, R15, 0x1f, RZ ;  /* 0x0000001f0f027819 */ /* 0x000fe200000006ff */
[----:B------:R-:W-:Y:S01]  /*1c80*/  UISETP.GE.U32.AND UP0, UPT, UR4, 0x3f, UPT ;  /* 0x0000003f0400788c */ /* 0x000fe2000bf06070 */
[----:B------:R-:W-:Y:S01]  /*1c90*/  R2UR UR35, R16 ;  /* 0x00000000102372ca */ /* 0x000fe200000e0000 */
[----:B------:R-:W-:Y:S01]  /*1ca0*/  ULEA UR8, UR23, UR6, 0x3 ;  /* 0x0000000617087291 */ /* 0x000fe2000f8e18ff */
[----:B------:R-:W-:Y:S01]  /*1cb0*/  IMAD.SHL.U32 R3, R3, 0x40, RZ ;  /* 0x0000004003037824 */ /* 0x000fe200078e00ff */
[----:B------:R-:W-:Y:S01]  /*1cc0*/  R2UR UR11, R17 ;  /* 0x00000000110b72ca */ /* 0x000fe200000e0000 */
[----:B------:R-:W-:-:S03]  /*1cd0*/  UMOV UR25, URZ ;  /* 0x000000ff00197c82 */ /* 0x000fc60008000000 */
[----:B------:R-:W-:-:S03]  /*1ce0*/  LOP3.LUT R3, R3, 0xffffff80, RZ, 0xc0, !PT ;  /* 0xffffff8003037812 */ /* 0x000fc600078ec0ff */
[----:B------:R1:W2:Y:S01]  /*1cf0*/  SYNCS.PHASECHK.TRANS64.TRYWAIT P0, [UR8+0x108], R2 ;  /* 0x00010802ff0075a7 */ /* 0x0002a20008001108 */
[----:B------:R-:W-:Y:S02]  /*1d00*/  R2UR UR9, R3 ;  /* 0x00000000030972ca */ /* 0x000fe400000e0000 */
[----:B------:R-:W-:-:S11]  /*1d10*/  R2UR UR8, R20 ;  /* 0x00000000140872ca */ /* 0x000fd600000e0000 */
[----:B------:R-:W-:Y:S02]  /*1d20*/  ULOP3.LUT UR35, UR9, 0x40, UR35, 0xf8, !UPT ;  /* 0x0000004009237892 */ /* 0x000fe4000f8ef823 */
[----:B------:R-:W-:Y:S01]  /*1d30*/  ULEA UR11, UR8, UR11, 0x8 ;  /* 0x0000000b080b7291 */ /* 0x000fe2000f8e40ff */
[----:B------:R-:W-:Y:S11]  /*1d40*/  BRA.U !UP0, `(.L_x_26) ;  /* 0x0000000108c07547 */ /* 0x000ff6000b800000 */
[----:B------:R-:W-:Y:S01]  /*1d50*/  UMOV UR16, UR21 ;  /* 0x0000001500107c82 */ /* 0x000fe20008000000 */
[----:B------:R-:W-:Y:S01]  /*1d60*/  UMOV UR17, UR23 ;  /* 0x0000001700117c82 */ /* 0x000fe20008000000 */
[----:B------:R-:W-:-:S05]  /*1d70*/  UMOV UR34, URZ ;  /* 0x000000ff00227c82 */ /* 0x000fca0008000000 */
.L_x_32:
[----:B------:R-:W-:Y:S01]  /*1d80*/  ULEA UR33, UR17, UR6, 0x3 ;  /* 0x0000000611217291 */ /* 0x000fe2000f8e18ff */
[----:B------:R-:W-:Y:S01]  /*1d90*/  @P5 MOV R3, 0x3000 ;  /* 0x0000300000035802 */ /* 0x000fe20000000f00 */
[----:B-12-4-:R-:W-:Y:S10]  /*1da0*/  @P0 BRA `(.L_x_27) ;  /* 0x00000000000c0947 */ /* 0x016ff40003800000 */
[----:B------:R-:W-:-:S04]  /*1db0*/  SHF.L.U32 R5, R15, 0x1f, RZ ;  /* 0x0000001f0f057819 */ /* 0x000fc800000006ff */
[----:B------:R-:W2:Y:S02]  /*1dc0*/  SYNCS.PHASECHK.TRANS64.TRYWAIT P0, [UR33+0x108], R5 ;  /* 0x00010805ff0075a7 */ /* 0x000ea40008001121 */
[----:B--2---:R-:W-:Y:S05]  /*1dd0*/  @!P0 BRA `(.L_x_28) ;  /* 0x0000008c00dc8947 */ /* 0x004fea0003800000 */
.L_x_27:
[----:B------:R2:W-:Y:S01]  /*1de0*/  @P5 SYNCS.ARRIVE.TRANS64 RZ, [UR33], R3 ;  /* 0x00000003ffff59a7 */ /* 0x0005e20008000021 */
[----:B------:R-:W-:Y:S02]  /*1df0*/  ULOP3.LUT UR8, UR22, 0x2, URZ, 0xfc, !UPT ;  /* 0x0000000216087892 */ /* 0x000fe4000f8efcff */
[----:B------:R-:W-:Y:S02]  /*1e00*/  UIADD3 UR16, UPT, UPT, UR16, 0x1, URZ ;  /* 0x0000000110107890 */ /* 0x000fe4000fffe0ff */
[----:B------:R-:W-:Y:S02]  /*1e10*/  UISETP.NE.AND UP0, UPT, UR8, 0x2, UPT ;  /* 0x000000020800788c */ /* 0x000fe4000bf05270 */
[----:B------:R-:W-:-:S07]  /*1e20*/  UISETP.NE.AND UP2, UPT, UR16, 0x1, UPT ;  /* 0x000000011000788c */ /* 0x000fce000bf45270 */
[----:B------:R-:W-:Y:S05]  /*1e30*/  BRA.U UP0, `(.L_x_29) ;  /* 0x0000000100047547 */ /* 0x000fea000b800000 */
[----:B------:R-:W-:Y:S05]  /*1e40*/  BPT.TRAP 0x1 ;  /* 0x000000040000795c */ /* 0x000fea0000300000 */
.L_x_29:
[----:B------:R-:W-:Y:S04]  /*1e50*/  BSSY.RECONVERGENT B0, `(.L_x_30) ;  /* 0x0000003000007945 */ /* 0x000fe80003800200 */
[----:B------:R-:W-:Y:S05]  /*1e60*/  @!P4 BRA `(.L_x_31) ;  /* 0x000000000004c947 */ /* 0x000fea0003800000 */
[----:B------:R-:W-:Y:S05]  /*1e70*/  BPT.TRAP 0x1 ;  /* 0x000000040000795c */ /* 0x000fea0000300000 */
.L_x_31:
[----:B------:R-:W-:Y:S05]  /*1e80*/  BSYNC.RECONVERGENT B0 ;  /* 0x0000000000007941 */ /* 0x000fea0003800200 */
.L_x_30:
[----:B------:R-:W-:Y:S02]  /*1e90*/  UIADD3 UR23, UPT, UPT, UR17, 0x1, URZ ;  /* 0x0000000111177890 */ /* 0x000fe4000fffe0ff */
[----:B------:R-:W-:Y:S02]  /*1ea0*/  ULEA UR32, UR17, UR6, 0xb ;  /* 0x0000000611207291 */ /* 0x000fe4000f8e58ff */
[----:B------:R-:W-:Y:S02]  /*1eb0*/  UISETP.NE.AND UP0, UPT, UR23, 0x21, UPT ;  /* 0x000000211700788c */ /* 0x000fe4000bf05270 */
[----:B------:R-:W-:Y:S02]  /*1ec0*/  UIADD3 UR28, UP1, UPT, UR14, 0x80, URZ ;  /* 0x000000800e1c7890 */ /* 0x000fe4000ff3e0ff */
[----:B------:R-:W-:Y:S02]  /*1ed0*/  USEL UR9, URZ, 0x1, UP0 ;  /* 0x00000001ff097887 */ /* 0x000fe40008000000 */
[----:B------:R-:W-:-:S02]  /*1ee0*/  USEL UR23, UR23, URZ, UP0 ;  /* 0x000000ff17177287 */ /* 0x000fc40008000000 */
[----:B------:R-:W-:Y:S02]  /*1ef0*/  UIADD3 UR26, UP0, UPT, UR14, 0x180, URZ ;  /* 0x000001800e1a7890 */ /* 0x000fe4000ff1e0ff */
[----:B------:R-:W-:Y:S01]  /*1f00*/  ULEA UR8, UR23, UR6, 0x3 ;  /* 0x0000000617087291 */ /* 0x000fe2000f8e18ff */
[----:B------:R-:W-:Y:S01]  /*1f10*/  LOP3.LUT R15, R15, UR9, RZ, 0x3c, !PT ;  /* 0x000000090f0f7c12 */ /* 0x000fe2000f8e3cff */
[----:B------:R-:W-:Y:S02]  /*1f20*/  ULOP3.LUT UR33, UR33, 0xfefffff8, URZ, 0xc0, !UPT ;  /* 0xfefffff821217892 */ /* 0x000fe4000f8ec0ff */
[----:B------:R-:W-:Y:S01]  /*1f30*/  UIADD3.X UR29, UPT, UPT, URZ, UR15, URZ, UP1, !UPT ;  /* 0x0000000fff1d7290 */ /* 0x000fe20008ffe4ff */
[----:B-1----:R-:W-:Y:S01]  /*1f40*/  SHF.L.U32 R2, R15, 0x1f, RZ ;  /* 0x0000001f0f027819 */ /* 0x002fe200000006ff */
[----:B------:R-:W-:Y:S02]  /*1f50*/  UIADD3 UR32, UPT, UPT, UR32, 0x6500, URZ ;  /* 0x0000650020207890 */ /* 0x000fe4000fffe0ff */
[----:B------:R-:W-:Y:S01]  /*1f60*/  UIADD3.X UR27, UPT, UPT, URZ, UR15, URZ, UP0, !UPT ;  /* 0x0000000fff1b7290 */ /* 0x000fe200087fe4ff */
[----:B------:R4:W1:Y:S01]  /*1f70*/  SYNCS.PHASECHK.TRANS64.TRYWAIT P0, [UR8+0x108], R2 ;  /* 0x00010802ff0075a7 */ /* 0x0008620008001108 */
[----:B------:R-:W-:Y:S01]  /*1f80*/  ULEA UR8, UR17, UR6, 0xc ;  /* 0x0000000611087291 */ /* 0x000fe2000f8e60ff */
[----:B------:R-:W-:Y:S01]  /*1f90*/  UMOV UR18, 0x0 ;  /* 0x0000000000127882 */ /* 0x000fe20000000000 */
[----:B------:R-:W-:-:S02]  /*1fa0*/  UMOV UR19, 0x10000000 ;  /* 0x1000000000137882 */ /* 0x000fc40000000000 */
[----:B------:R-:W-:Y:S01]  /*1fb0*/  UIADD3 UR8, UPT, UPT, UR8, 0x16d00, URZ ;  /* 0x00016d0008087890 */ /* 0x000fe2000fffe0ff */
[----:B------:R2:W-:Y:S01]  /*1fc0*/  UTMALDG.3D.2CTA [UR32], [UR28], desc[UR18] ;  /* 0x000012201c0075b4 */ /* 0x0005e20008211000 */
[----:B------:R-:W-:Y:S01]  /*1fd0*/  UMOV UR10, UR34 ;  /* 0x00000022000a7c82 */ /* 0x000fe20008000000 */
[----:B------:R-:W-:Y:S01]  /*1fe0*/  UMOV UR12, UR36 ;  /* 0x00000024000c7c82 */ /* 0x000fe20008000000 */
[----:B------:R-:W-:Y:S01]  /*1ff0*/  UMOV UR9, UR33 ;  /* 0x0000002100097c82 */ /* 0x000fe20008000000 */
[----:B------:R-:W-:Y:S01]  /*2000*/  UMOV UR25, UR13 ;  /* 0x0000000d00197c82 */ /* 0x000fe20008000000 */
[----:B------:R-:W-:-:S03]  /*2010*/  UMOV UR17, UR23 ;  /* 0x0000001700117c82 */ /* 0x000fc60008000000 */
[----:B------:R4:W-:Y:S01]  /*2020*/  UTMALDG.3D.2CTA [UR8], [UR26], desc[UR18] ;  /* 0x000012081a0075b4 */ /* 0x0009e20008211000 */
[----:B--2---:R-:W-:Y:S01]  /*2030*/  UIADD3 UR34, UPT, UPT, UR34, 0x20, URZ ;  /* 0x0000002022227890 */ /* 0x004fe2000fffe0ff */
[----:B------:R-:W-:Y:S11]  /*2040*/  BRA.U UP2, `(.L_x_32) ;  /* 0xfffffffd024c7547 */ /* 0x000ff6000b83ffff */
.L_x_26:
[----:B----4-:R-:W-:Y:S01]  /*2050*/  ULEA UR8, UR23, UR6, 0x3 ;  /* 0x0000000617087291 */ /* 0x010fe2000f8e18ff */
[----:B-1----:R-:W-:Y:S01]  /*2060*/  SHF.L.U32 R2, R15, 0x1f, RZ ;  /* 0x0000001f0f027819 */ /* 0x002fe200000006ff */
[----:B------:R-:W-:Y:S01]  /*2070*/  @!P1 SYNCS.ARRIVE.TRANS64.A1T0 RZ, [UR6+0x258], RZ ;  /* 0x000258ffffff99a7 */ /* 0x000fe20008100006 */
[----:B------:R-:W-:-:S06]  /*2080*/  UISETP.GT.AND UP0, UPT, UR7, UR5, UPT ;  /* 0x000000050700728c */ /* 0x000fcc000bf04270 */
[----:B--2---:R1:W2:Y:S03]  /*2090*/  SYNCS.PHASECHK.TRANS64.TRYWAIT P0, [UR8+0x108], R2 ;  /* 0x00010802ff0075a7 */ /* 0x0042a60008001108 */
[----:B------:R-:W-:Y:S05]  /*20a0*/  BRA.U !UP0, `(.L_x_33) ;  /* 0x0000000108c07547 */ /* 0x000fea000b800000 */
[----:B------:R-:W-:Y:S01]  /*20b0*/  UIADD3 UR26, UPT, UPT, UR24, UR25, URZ ;  /* 0x00000019181a7290 */ /* 0x000fe2000fffe0ff */
[----:B------:R-:W-:-:S11]  /*20c0*/  UMOV UR27, UR23 ;  /* 0x00000017001b7c82 */ /* 0x000fd60008000000 */
.L_x_39:
[----:B------:R-:W-:Y:S01]  /*20d0*/  ULEA UR17, UR27, UR6, 0x3 ;  /* 0x000000061b117291 */ /* 0x000fe2000f8e18ff */
[----:B--2---:R-:W-:Y:S01]  /*20e0*/  @P5 MOV R3, 0x3000 ;  /* 0x0000300000035802 */ /* 0x004fe20000000f00 */
[----:B-12---:R-:W-:Y:S10]  /*20f0*/  @P0 BRA `(.L_x_34) ;  /* 0x00000000000c0947 */ /* 0x006ff40003800000 */
[----:B------:R-:W-:-:S04]  /*2100*/  SHF.L.U32 R5, R15, 0x1f, RZ ;  /* 0x0000001f0f057819 */ /* 0x000fc800000006ff */
[----:B------:R-:W2:Y:S02]  /*2110*/  SYNCS.PHASECHK.TRANS64.TRYWAIT P0, [UR17+0x108], R5 ;  /* 0x00010805ff0075a7 */ /* 0x000ea40008001111 */
[----:B--2---:R-:W-:Y:S05]  /*2120*/  @!P0 BRA `(.L_x_35) ;  /* 0x0000008c00208947 */ /* 0x004fea0003800000 */
.L_x_34:
[----:B------:R2:W-:Y:S01]  /*2130*/  @P5 SYNCS.ARRIVE.TRANS64 RZ, [UR17], R3 ;  /* 0x00000003ffff59a7 */ /* 0x0005e20008000011 */
[----:B------:R-:W-:-:S04]  /*2140*/  ULOP3.LUT UR8, UR22, 0x2, URZ, 0xfc, !UPT ;  /* 0x0000000216087892 */ /* 0x000fc8000f8efcff */
[----:B------:R-:W-:-:S09]  /*2150*/  UISETP.NE.AND UP0, UPT, UR8, 0x2, UPT ;  /* 0x000000020800788c */ /* 0x000fd2000bf05270 */
[----:B------:R-:W-:Y:S05]  /*2160*/  BRA.U UP0, `(.L_x_36) ;  /* 0x0000000100047547 */ /* 0x000fea000b800000 */
[----:B------:R-:W-:Y:S05]  /*2170*/  BPT.TRAP 0x1 ;  /* 0x000000040000795c */ /* 0x000fea0000300000 */
.L_x_36:
[----:B------:R-:W-:Y:S04]  /*2180*/  BSSY.RECONVERGENT B0, `(.L_x_37) ;  /* 0x0000003000007945 */ /* 0x000fe80003800200 */
[----:B------:R-:W-:Y:S05]  /*2190*/  @!P4 BRA `(.L_x_38) ;  /* 0x000000000004c947 */ /* 0x000fea0003800000 */
[----:B------:R-:W-:Y:S05]  /*21a0*/  BPT.TRAP 0x1 ;  /* 0x000000040000795c */ /* 0x000fea0000300000 */
.L_x_38:
[----:B------:R-:W-:Y:S05]  /*21b0*/  BSYNC.RECONVERGENT B0 ;  /* 0x0000000000007941 */ /* 0x000fea0003800200 */
.L_x_37:
        /* <DEDUP_REMOVED lines=9> */
[----:B------:R-:W-:Y:S02]  /*2250*/  USHF.L.U32 UR18, UR25, 0x5, URZ ;  /* 0x0000000519127899 */ /* 0x000fe400080006ff */
[----:B------:R-:W-:Y:S01]  /*2260*/  ULOP3.LUT UR17, UR17, 0xfefffff8, URZ, 0xc0, !UPT ;  /* 0xfefffff811117892 */ /* 0x000fe2000f8ec0ff */
[----:B-1----:R-:W-:Y:S01]  /*2270*/  SHF.L.U32 R2, R15, 0x1f, RZ ;  /* 0x0000001f0f027819 */ /* 0x002fe200000006ff */
[----:B------:R-:W-:Y:S02]  /*2280*/  UIADD3 UR16, UPT, UPT, UR16, 0x6500, URZ ;  /* 0x0000650010107890 */ /* 0x000fe4000fffe0ff */
[----:B------:R-:W-:Y:S01]  /*2290*/  UIADD3.X UR33, UPT, UPT, URZ, UR15, URZ, UP1, !UPT ;  /* 0x0000000fff217290 */ /* 0x000fe20008ffe4ff */
[----:B------:R4:W1:Y:S01]  /*22a0*/  SYNCS.PHASECHK.TRANS64.TRYWAIT P0, [UR8+0x108], R2 ;  /* 0x00010802ff0075a7 */ /* 0x0008620008001108 */
[----:B------:R-:W-:-:S02]  /*22b0*/  ULEA UR8, UR27, UR6, 0xc ;  /* 0x000000061b087291 */ /* 0x000fc4000f8e60ff */
[----:B------:R-:W-:Y:S02]  /*22c0*/  UIADD3.X UR31, UPT, UPT, URZ, UR15, URZ, UP0, !UPT ;  /* 0x0000000fff1f7290 */ /* 0x000fe400087fe4ff */
[----:B------:R-:W-:Y:S01]  /*22d0*/  UIADD3 UR8, UPT, UPT, UR8, 0x16d00, URZ ;  /* 0x00016d0008087890 */ /* 0x000fe2000fffe0ff */
[----:B------:R-:W-:Y:S01]  /*22e0*/  UMOV UR28, 0x0 ;  /* 0x00000000001c7882 */ /* 0x000fe20000000000 */
[----:B------:R-:W-:Y:S01]  /*22f0*/  UMOV UR29, 0x10000000 ;  /* 0x10000000001d7882 */ /* 0x000fe20000000000 */
[----:B------:R-:W-:Y:S01]  /*2300*/  UMOV UR19, UR35 ;  /* 0x0000002300137c82 */ /* 0x000fe20008000000 */
[----:B------:R-:W-:Y:S01]  /*2310*/  UMOV UR20, UR36 ;  /* 0x0000002400147c82 */ /* 0x000fe20008000000 */
[----:B------:R-:W-:Y:S01]  /*2320*/  UMOV UR12, UR36 ;  /* 0x00000024000c7c82 */ /* 0x000fe20008000000 */
[----:B------:R-:W-:Y:S01]  /*2330*/  UMOV UR9, UR17 ;  /* 0x0000001100097c82 */ /* 0x000fe20008000000 */
[----:B------:R-:W-:Y:S01]  /*2340*/  UMOV UR10, UR18 ;  /* 0x00000012000a7c82 */ /* 0x000fe20008000000 */
[----:B------:R4:W-:Y:S01]  /*2350*/  UTMALDG.3D.2CTA [UR16], [UR32], desc[UR28] ;  /* 0x00001c10200075b4 */ /* 0x0009e20008211000 */
[----:B------:R-:W-:Y:S01]  /*2360*/  UIADD3 UR25, UPT, UPT, UR25, 0x1, URZ ;  /* 0x0000000119197890 */ /* 0x000fe2000fffe0ff */
[----:B------:R-:W-:-:S03]  /*2370*/  UMOV UR27, UR23 ;  /* 0x00000017001b7c82 */ /* 0x000fc60008000000 */
[----:B------:R-:W-:Y:S01]  /*2380*/  UISETP.NE.AND UP0, UPT, UR25, UR26, UPT ;  /* 0x0000001a1900728c */ /* 0x000fe2000bf05270 */
[----:B------:R4:W-:Y:S08]  /*2390*/  UTMALDG.3D.2CTA [UR8], [UR30], desc[UR28] ;  /* 0x00001c081e0075b4 */ /* 0x0009f00008211000 */
[----:B----4-:R-:W-:Y:S05]  /*23a0*/  BRA.U UP0, `(.L_x_39) ;  /* 0xfffffffd00487547 */ /* 0x010fea000b83ffff */
.L_x_33:
[C---:B-1----:R-:W-:Y:S01]  /*23b0*/  LEA R2, R14.reuse, UR6, 0x3 ;  /* 0x000000060e027c11 */ /* 0x042fe2000f8e18ff */
[----:B------:R-:W-:Y:S01]  /*23c0*/  NOP ;  /* 0x0000000000007918 */ /* 0x000fe20000000000 */
[----:B--2---:R-:W-:Y:S02]  /*23d0*/  SHF.L.U32 R3, R13, 0x1f, RZ ;  /* 0x0000001f0d037819 */ /* 0x004fe400000006ff */
[----:B------:R-:W-:Y:S02]  /*23e0*/  LEA R4, R14, UR6, 0x4 ;  /* 0x000000060e047c11 */ /* 0x000fe4000f8e20ff */
[----:B------:R-:W1:Y:S02]  /*23f0*/  SYNCS.PHASECHK.TRANS64.TRYWAIT P0, [R2+URZ+0x260], R3 ;  /* 0x00026003020075a7 */ /* 0x000e6400080011ff */
[----:B-1----:R-:W-:Y:S05]  /*2400*/  @!P0 BRA `(.L_x_40) ;  /* 0x0000008800808947 */ /* 0x002fea0003800000 */
.L_x_176:
[----:B------:R-:W2:Y:S01]  /*2410*/  LDS.128 R4, [R4+0x2f0] ;  /* 0x0002f00004047984 */ /* 0x000ea20000000c00 */
[----:B------:R-:W-:Y:S01]  /*2420*/  ISETP.GE.AND P0, PT, R40, 0x1, PT ;  /* 0x000000012800780c */ /* 0x000fe20003f06270 */
[----:B-1----:R-:W-:Y:S01]  /*2430*/  VIADD R2, R2, 0x270 ;  /* 0x0000027002027836 */ /* 0x002fe20000000000 */
[----:B------:R-:W-:Y:S01]  /*2440*/  @!PT LDS RZ, [RZ] ;  /* 0x00000000fffff984 */ /* 0x000fe20000000800 */
[----:B------:R-:W-:Y:S01]  /*2450*/  @!PT LDS RZ, [RZ] ;  /* 0x00000000fffff984 */ /* 0x000fe20000000800 */
[----:B------:R-:W-:Y:S01]  /*2460*/  @!PT LDS RZ, [RZ] ;  /* 0x00000000fffff984 */ /* 0x000fe20000000800 */
[----:B------:R-:W-:Y:S01]  /*2470*/  @!PT LDS RZ, [RZ] ;  /* 0x00000000fffff984 */ /* 0x000fe20000000800 */
[----:B------:R1:W-:Y:S06]  /*2480*/  MEMBAR.ALL.CTA ;  /* 0x0000000000007992 */ /* 0x0003ec0000008000 */
[----:B-1----:R-:W1:Y:S01]  /*2490*/  FENCE.VIEW.ASYNC.S ;  /* 0x00000000000073c6 */ /* 0x002e620000000000 */
[----:B------:R-:W-:-:S04]  /*24a0*/  PRMT R2, RZ, 0x654, R2 ;  /* 0x00000654ff027816 */ /* 0x000fc80000000002 */
[----:B-1----:R1:W-:Y:S01]  /*24b0*/  SYNCS.ARRIVE.TRANS64.RED.A1T0 RZ, [R2+URZ], RZ ;  /* 0x000000ff02ff79a7 */ /* 0x0023e200081004ff */
[----:B--2---:R-:W-:-:S13]  /*24c0*/  LOP3.LUT P2, RZ, R6, 0x1, RZ, 0xc0, !PT ;  /* 0x0000000106ff7812 */ /* 0x004fda000784c0ff */
[----:B------:R-:W-:Y:S01]  /*24d0*/  @P2 SHF.R.U32.HI R3, RZ, 0x10, R5 ;  /* 0x00000010ff032819 */ /* 0x000fe20000011605 */
[----:B------:R-:W-:Y:S01]  /*24e0*/  VOTEU.ANY UP0, P2 ;  /* 0x0000000000ff7886 */ /* 0x000fe20001000100 */
[----:B------:R-:W-:Y:S02]  /*24f0*/  @P2 MOV R11, R4 ;  /* 0x00000004000b2202 */ /* 0x000fe40000000f00 */
[----:B------:R-:W-:Y:S02]  /*2500*/  @P2 R2UR.BROADCAST UR8, R3 ;  /* 0x00000000030822ca */ /* 0x000fe400008e0000 */
[----:B------:R-:W-:-:S11]  /*2510*/  @P2 LOP3.LUT R8, R5, 0xffff, RZ, 0xc0, !PT ;  /* 0x0000ffff05082812 */ /* 0x000fd600078ec0ff */
[----:B------:R-:W-:Y:S01]  /*2520*/  @UP0 UMOV UR36, UR8 ;  /* 0x0000000800240c82 */ /* 0x000fe20008000000 */
[----:B-1----:R-:W-:Y:S05]  /*2530*/  @!P0 BRA `(.L_x_41) ;  /* 0x0000000000b88947 */ /* 0x002fea0003800000 */
[----:B------:R-:W3:Y:S01]  /*2540*/  LDC.64 R4, c[0x0][0xb18] ;  /* 0x0002c600ff047b82 */ /* 0x000ee20000000a00 */
[----:B------:R-:W-:-:S07]  /*2550*/  ISETP.NE.AND P3, PT, R40, 0x1, PT ;  /* 0x000000012800780c */ /* 0x000fce0003f65270 */
[----:B------:R-:W1:Y:S08]  /*2560*/  LDC.64 R6, c[0x0][0xb10] ;  /* 0x0002c400ff067b82 */ /* 0x000e700000000a00 */
[----:B------:R-:W2:Y:S08]  /*2570*/  LDC R18, c[0x0][0xb20] ;  /* 0x0002c800ff127b82 */ /* 0x000eb00000000800 */
[----:B------:R-:W4:Y:S01]  /*2580*/  LDC R20, c[0x0][0xb0c] ;  /* 0x0002c300ff147b82 */ /* 0x000f220000000800 */
[----:B---3--:R-:W-:Y:S01]  /*2590*/  IMAD.HI.U32 R19, R0, R5, RZ ;  /* 0x0000000500137227 */ /* 0x008fe200078e00ff */
[----:B------:R-:W-:-:S03]  /*25a0*/  ISETP.NE.AND P0, PT, R4, 0x1, PT ;  /* 0x000000010400780c */ /* 0x000fc60003f05270 */
[----:B------:R-:W-:-:S03]  /*25b0*/  IMAD.HI.U32 R5, R8, R5, RZ ;  /* 0x0000000508057227 */ /* 0x000fc600078e00ff */
[----:B------:R-:W3:Y:S01]  /*25c0*/  LDC.64 R2, c[0x0][0xb28] ;  /* 0x0002ca00ff027b82 */ /* 0x000ee20000000a00 */
[----:B-1----:R-:W-:-:S04]  /*25d0*/  IMAD.HI.U32 R22, R9, R6, RZ ;  /* 0x0000000609167227 */ /* 0x002fc800078e00ff */
[----:B------:R-:W-:Y:S01]  /*25e0*/  IMAD.HI.U32 R24, R11, R6, RZ ;  /* 0x000000060b187227 */ /* 0x000fe200078e00ff */
[----:B------:R-:W-:Y:S02]  /*25f0*/  SHF.R.U32.HI R22, RZ, R7, R22 ;  /* 0x00000007ff167219 */ /* 0x000fe40000011616 */
[-C--:B--2---:R-:W-:Y:S02]  /*2600*/  SHF.R.U32.HI R19, RZ, R18.reuse, R19 ;  /* 0x00000012ff137219 */ /* 0x084fe40000011613 */
[----:B------:R-:W-:Y:S02]  /*2610*/  SHF.R.U32.HI R5, RZ, R18, R5 ;  /* 0x00000012ff057219 */ /* 0x000fe40000011605 */
[----:B------:R-:W-:Y:S02]  /*2620*/  SEL R19, R0, R19, !P0 ;  /* 0x0000001300137207 */ /* 0x000fe40004000000 */
[----:B------:R-:W-:Y:S02]  /*2630*/  SHF.R.U32.HI R24, RZ, R7, R24 ;  /* 0x00000007ff187219 */ /* 0x000fe40000011618 */
[----:B----4-:R-:W-:-:S02]  /*2640*/  ISETP.NE.AND P1, PT, R20, 0x1, PT ;  /* 0x000000011400780c */ /* 0x010fc40003f25270 */
[----:B------:R-:W-:Y:S02]  /*2650*/  SEL R5, R8, R5, !P0 ;  /* 0x0000000508057207 */ /* 0x000fe40004000000 */
[----:B------:R-:W-:Y:S02]  /*2660*/  SEL R21, R9, R22, !P1 ;  /* 0x0000001609157207 */ /* 0x000fe40004800000 */
[----:B------:R-:W-:Y:S01]  /*2670*/  SEL R7, R11, R24, !P1 ;  /* 0x000000180b077207 */ /* 0x000fe20004800000 */
[----:B---3--:R-:W-:-:S04]  /*2680*/  IMAD.HI.U32 R22, R19, R2, RZ ;  /* 0x0000000213167227 */ /* 0x008fc800078e00ff */
[----:B------:R-:W-:Y:S01]  /*2690*/  IMAD.HI.U32 R6, R21, R2, RZ ;  /* 0x0000000215067227 */ /* 0x000fe200078e00ff */
[----:B------:R-:W-:-:S04]  /*26a0*/  @P3 SHF.R.U32.HI R19, RZ, R3, R22 ;  /* 0x00000003ff133219 */ /* 0x000fc80000011616 */
[----:B------:R-:W-:Y:S01]  /*26b0*/  @P3 SHF.R.U32.HI R21, RZ, R3, R6 ;  /* 0x00000003ff153219 */ /* 0x000fe20000011606 */
[----:B------:R-:W-:-:S04]  /*26c0*/  IMAD R19, R40, R19, RZ ;  /* 0x0000001328137224 */ /* 0x000fc800078e02ff */
[----:B------:R-:W-:Y:S01]  /*26d0*/  IMAD R6, R40, R21, RZ ;  /* 0x0000001528067224 */ /* 0x000fe200078e02ff */
[C---:B------:R-:W-:Y:S02]  /*26e0*/  ISETP.GE.AND P0, PT, R5.reuse, R19, PT ;  /* 0x000000130500720c */ /* 0x040fe40003f06270 */
[----:B------:R-:W-:Y:S02]  /*26f0*/  IADD3 R19, PT, PT, -R5, RZ, RZ ;  /* 0x000000ff05137210 */ /* 0x000fe40007ffe1ff */
[----:B------:R-:W-:Y:S01]  /*2700*/  ISETP.GE.OR P0, PT, R7, R6, P0 ;  /* 0x000000060700720c */ /* 0x000fe20000706670 */
[----:B------:R-:W-:-:S04]  /*2710*/  IMAD.HI.U32 R6, R5, R2, RZ ;  /* 0x0000000205067227 */ /* 0x000fc800078e00ff */
[----:B------:R-:W-:Y:S01]  /*2720*/  IMAD R8, R4, R19, R8 ;  /* 0x0000001304087224 */ /* 0x000fe200078e0208 */
[----:B------:R-:W-:-:S04]  /*2730*/  SHF.R.U32.HI R6, RZ, R3, R6 ;  /* 0x00000003ff067219 */ /* 0x000fc80000011606 */
[----:B------:R-:W-:-:S03]  /*2740*/  SEL R6, R5, R6, !P3 ;  /* 0x0000000605067207 */ /* 0x000fc60005800000 */
[----:B------:R-:W-:-:S04]  /*2750*/  @!P0 IMAD.HI.U32 R18, R7, R2, RZ ;  /* 0x0000000207128227 */ /* 0x000fc800078e00ff */
[----:B------:R-:W-:Y:S01]  /*2760*/  IMAD.MOV R2, RZ, RZ, -R6 ;  /* 0x000000ffff027224 */ /* 0x000fe200078e0a06 */
[----:B------:R-:W-:-:S03]  /*2770*/  @!P0 SHF.R.U32.HI R18, RZ, R3, R18 ;  /* 0x00000003ff128219 */ /* 0x000fc60000011612 */
[----:B------:R-:W-:Y:S01]  /*2780*/  IMAD R2, R40, R2, R5 ;  /* 0x0000000228027224 */ /* 0x000fe200078e0205 */
        /* <DEDUP_REMOVED lines=9> */
.L_x_41:
[----:B------:R-:W1:Y:S02]  /*2820*/  LDCU UR8, c[0x0][0xb30] ;  /* 0x00016600ff0877ac */ /* 0x000e640008000800 */
[----:B-1----:R-:W-:-:S09]  /*2830*/  UISETP.NE.AND UP0, UPT, UR8, 0x1, UPT ;  /* 0x000000010800788c */ /* 0x002fd2000bf05270 */
[----:B------:R-:W-:Y:S05]  /*2840*/  BRA.U UP0, `(.L_x_42) ;  /* 0x0000000100407547 */ /* 0x000fea000b800000 */
[----:B------:R-:W1:Y:S08]  /*2850*/  LDC.64 R4, c[0x0][0xb10] ;  /* 0x0002c400ff047b82 */ /* 0x000e700000000a00 */
[----:B------:R-:W2:Y:S08]  /*2860*/  LDC.64 R2, c[0x0][0xb18] ;  /* 0x0002c600ff027b82 */ /* 0x000eb00000000a00 */
[----:B------:R-:W4:Y:S08]  /*2870*/  LDC R6, c[0x0][0xb20] ;  /* 0x0002c800ff067b82 */ /* 0x000f300000000800 */
[----:B------:R-:W3:Y:S01]  /*2880*/  LDC R18, c[0x0][0xb0c] ;  /* 0x0002c300ff127b82 */ /* 0x000ee20000000800 */
[----:B-1----:R-:W-:-:S05]  /*2890*/  IMAD.HI.U32 R4, R11, R4, RZ ;  /* 0x000000040b047227 */ /* 0x002fca00078e00ff */
[----:B------:R-:W-:Y:S01]  /*28a0*/  SHF.R.U32.HI R4, RZ, R5, R4 ;  /* 0x00000005ff047219 */ /* 0x000fe20000011604 */
[----:B--2---:R-:W-:Y:S01]  /*28b0*/  IMAD.HI.U32 R3, R8, R3, RZ ;  /* 0x0000000308037227 */ /* 0x004fe200078e00ff */
[----:B------:R-:W-:-:S04]  /*28c0*/  ISETP.NE.AND P0, PT, R2, 0x1, PT ;  /* 0x000000010200780c */ /* 0x000fc80003f05270 */
[----:B----4-:R-:W-:-:S04]  /*28d0*/  SHF.R.U32.HI R3, RZ, R6, R3 ;  /* 0x00000006ff037219 */ /* 0x010fc80000011603 */
[----:B------:R-:W-:Y:S02]  /*28e0*/  SEL R3, R8, R3, !P0 ;  /* 0x0000000308037207 */ /* 0x000fe40004000000 */
[----:B---3--:R-:W-:-:S04]  /*28f0*/  ISETP.NE.AND P1, PT, R18, 0x1, PT ;  /* 0x000000011200780c */ /* 0x008fc80003f25270 */
[----:B------:R-:W-:-:S05]  /*2900*/  SEL R4, R11, R4, !P1 ;  /* 0x000000040b047207 */ /* 0x000fca0004800000 */
[----:B------:R-:W-:Y:S02]  /*2910*/  IMAD.IADD R5, R3, 0x1, -R4 ;  /* 0x0000000103057824 */ /* 0x000fe400078e0a04 */
[----:B------:R-:W-:Y:S02]  /*2920*/  IMAD.IADD R3, R4, 0x1, -R3 ;  /* 0x0000000104037824 */ /* 0x000fe400078e0a03 */
[----:B------:R-:W-:Y:S02]  /*2930*/  IMAD R11, R5, R18, R11 ;  /* 0x00000012050b7224 */ /* 0x000fe400078e020b */
[----:B------:R-:W-:-:S07]  /*2940*/  IMAD R8, R3, R2, R8 ;  /* 0x0000000203087224 */ /* 0x000fce00078e0208 */
.L_x_42:
[----:B------:R-:W-:Y:S01]  /*2950*/  VIADD R14, R14, 0x1 ;  /* 0x000000010e0e7836 */ /* 0x000fe20000000000 */
[----:B------:R-:W-:Y:S01]  /*2960*/  PLOP3.LUT P1, PT, PT, PT, PT, 0x80, 0x8 ;  /* 0x000000000008781c */ /* 0x000fe20003f2f070 */
[----:B------:R-:W-:Y:S02]  /*2970*/  IMAD.IADD R21, R11, 0x1, R90 ;  /* 0x000000010b157824 */ /* 0x000fe400078e025a */
[----:B------:R-:W-:Y:S01]  /*2980*/  IMAD.IADD R20, R8, 0x1, R83 ;  /* 0x0000000108147824 */ /* 0x000fe200078e0253 */
[----:B------:R-:W-:-:S04]  /*2990*/  ISETP.NE.AND P0, PT, R14, 0x2, PT ;  /* 0x000000020e00780c */ /* 0x000fc80003f05270 */
[----:B------:R-:W-:Y:S02]  /*29a0*/  SEL R2, RZ, 0x1, P0 ;  /* 0x00000001ff027807 */ /* 0x000fe40000000000 */
[----:B------:R-:W-:Y:S02]  /*29b0*/  SEL R14, R14, RZ, P0 ;  /* 0x000000ff0e0e7207 */ /* 0x000fe40000000000 */
[----:B------:R-:W-:Y:S01]  /*29c0*/  LOP3.LUT R13, R13, R2, RZ, 0x3c, !PT ;  /* 0x000000020d0d7212 */ /* 0x000fe200078e3cff */
[----:B------:R-:W-:Y:S06]  /*29d0*/  @P2 BRA `(.L_x_43) ;  /* 0xfffffff000582947 */ /* 0x000fec000383ffff */
[----:B------:R-:W-:Y:S01]  /*29e0*/  UIADD3 UR6, UPT, UPT, UR6, 0x108, URZ ;  /* 0x0000010806067890 */ /* 0x000fe2000fffe0ff */
[----:B------:R-:W-:-:S03]  /*29f0*/  SHF.L.U32 R3, R15, 0x1f, RZ ;  /* 0x0000001f0f037819 */ /* 0x000fc600000006ff */
[----:B------:R-:W-:-:S09]  /*2a00*/  ULEA UR4, UR23, UR6, 0x3 ;  /* 0x0000000617047291 */ /* 0x000fd2000f8e18ff */
[----:B------:R-:W1:Y:S02]  /*2a10*/  SYNCS.PHASECHK.TRANS64.TRYWAIT P0, [UR4], R3 ;  /* 0x00000003ff0075a7 */ /* 0x000e640008001104 */
[----:B-1----:R-:W-:Y:S05]  /*2a20*/  @!P0 BRA `(.L_x_44) ;  /* 0x00000084000c8947 */ /* 0x002fea0003800000 */
.L_x_178:
[----:B------:R-:W-:-:S04]  /*2a30*/  UIADD3 UR5, UPT, UPT, UR23, 0x1, URZ ;  /* 0x0000000117057890 */ /* 0x000fc8000fffe0ff */
[----:B------:R-:W-:-:S04]  /*2a40*/  UISETP.NE.AND UP0, UPT, UR5, 0x21, UPT ;  /* 0x000000210500788c */ /* 0x000fc8000bf05270 */
[----:B------:R-:W-:Y:S02]  /*2a50*/  USEL UR7, URZ, 0x1, UP0 ;  /* 0x00000001ff077887 */ /* 0x000fe40008000000 */
[----:B------:R-:W-:-:S04]  /*2a60*/  USEL UR5, UR5, URZ, UP0 ;  /* 0x000000ff05057287 */ /* 0x000fc80008000000 */
[----:B------:R-:W-:Y:S01]  /*2a70*/  ULEA UR4, UR5, UR6, 0x3 ;  /* 0x0000000605047291 */ /* 0x000fe2000f8e18ff */
[----:B------:R-:W-:-:S04]  /*2a80*/  LOP3.LUT R2, R15, UR7, RZ, 0x3c, !PT ;  /* 0x000000070f027c12 */ /* 0x000fc8000f8e3cff */
[----:B-1----:R-:W-:-:S04]  /*2a90*/  SHF.L.U32 R3, R2, 0x1f, RZ ;  /* 0x0000001f02037819 */ /* 0x002fc800000006ff */
[----:B------:R-:W1:Y:S02]  /*2aa0*/  SYNCS.PHASECHK.TRANS64.TRYWAIT P0, [UR4], R3 ;  /* 0x00000003ff0075a7 */ /* 0x000e640008001104 */
[----:B-1----:R-:W-:Y:S05]  /*2ab0*/  @!P0 BRA `(.L_x_45) ;  /* 0x0000008400008947 */ /* 0x002fea0003800000 */
.L_x_180:
        /* <DEDUP_REMOVED lines=9> */
.L_x_182:
        /* <DEDUP_REMOVED lines=9> */
.L_x_184:
        /* <DEDUP_REMOVED lines=9> */
.L_x_186:
        /* <DEDUP_REMOVED lines=9> */
.L_x_188:
        /* <DEDUP_REMOVED lines=9> */
.L_x_190:
        /* <DEDUP_REMOVED lines=9> */
.L_x_192:
        /* <DEDUP_REMOVED lines=9> */
.L_x_194:
        /* <DEDUP_REMOVED lines=9> */
.L_x_196:
        /* <DEDUP_REMOVED lines=9> */
.L_x_198:
        /* <DEDUP_REMOVED lines=9> */
.L_x_200:
        /* <DEDUP_REMOVED lines=9> */
.L_x_202:
        /* <DEDUP_REMOVED lines=9> */
.L_x_204:
        /* <DEDUP_REMOVED lines=9> */
.L_x_206:
        /* <DEDUP_REMOVED lines=9> */
.L_x_208:
        /* <DEDUP_REMOVED lines=9> */
.L_x_210:
        /* <DEDUP_REMOVED lines=9> */
.L_x_212:
        /* <DEDUP_REMOVED lines=9> */
.L_x_214:
        /* <DEDUP_REMOVED lines=9> */
.L_x_216:
        /* <DEDUP_REMOVED lines=9> */
.L_x_218:
        /* <DEDUP_REMOVED lines=9> */
.L_x_220:
        /* <DEDUP_REMOVED lines=9> */
.L_x_222:
        /* <DEDUP_REMOVED lines=9> */
.L_x_224:
        /* <DEDUP_REMOVED lines=9> */
.L_x_226:
        /* <DEDUP_REMOVED lines=9> */
.L_x_228:
        /* <DEDUP_REMOVED lines=9> */
.L_x_230:
        /* <DEDUP_REMOVED lines=9> */
.L_x_232:
        /* <DEDUP_REMOVED lines=9> */
.L_x_234:
        /* <DEDUP_REMOVED lines=9> */
.L_x_236:
        /* <DEDUP_REMOVED lines=9> */
.L_x_238:
        /* <DEDUP_REMOVED lines=9> */
.L_x_240:
[----:B------:R-:W-:-:S04]  /*3ba0*/  UIADD3 UR5, UPT, UPT, UR5, 0x1, URZ ;  /* 0x0000000105057890 */ /* 0x000fc8000fffe0ff */
[----:B------:R-:W-:-:S04]  /*3bb0*/  UISETP.NE.AND UP0, UPT, UR5, 0x21, UPT ;  /* 0x000000210500788c */ /* 0x000fc8000bf05270 */
[----:B------:R-:W-:Y:S02]  /*3bc0*/  USEL UR4, URZ, 0x1, UP0 ;  /* 0x00000001ff047887 */ /* 0x000fe40008000000 */
[----:B------:R-:W-:-:S04]  /*3bd0*/  USEL UR5, UR5, URZ, UP0 ;  /* 0x000000ff05057287 */ /* 0x000fc80008000000 */
[----:B------:R-:W-:Y:S01]  /*3be0*/  ULEA UR5, UR5, UR6, 0x3 ;  /* 0x0000000605057291 */ /* 0x000fe2000f8e18ff */
[----:B-1----:R-:W-:-:S04]  /*3bf0*/  LOP3.LUT R3, R2, UR4, RZ, 0x3c, !PT ;  /* 0x0000000402037c12 */ /* 0x002fc8000f8e3cff */
[----:B------:R-:W-:Y:S01]  /*3c00*/  SHF.L.U32 R3, R3, 0x1f, RZ ;  /* 0x0000001f03037819 */ /* 0x000fe200000006ff */
[----:B---3--:R-:W-:-:S07]  /*3c10*/  IMAD.U32 R0, RZ, RZ, UR5 ;  /* 0x00000005ff007e24 */ /* 0x008fce000f8e00ff */
.L_x_76:
[----:B-1----:R1:W2:Y:S02]  /*3c20*/  SYNCS.PHASECHK.TRANS64.TRYWAIT P0, [R0+URZ], R3 ;  /* 0x00000003000075a7 */ /* 0x0022a400080011ff */
[----:B--2---:R-:W-:Y:S05]  /*3c30*/  @!P0 NANOSLEEP.SYNCS 0x989680 ;  /* 0x009896800000895d */ /* 0x004fea0003900000 */
[----:B------:R-:W2:Y:S02]  /*3c40*/  @!P0 SYNCS.PHASECHK.TRANS64 P0, [R0+URZ], R3 ;  /* 0x00000003000085a7 */ /* 0x000ea400080010ff */
[----:B--2---:R-:W-:Y:S05]  /*3c50*/  @P0 EXIT ;  /* 0x000000000000094d */ /* 0x004fea0003800000 */
[----:B------:R-:W-:Y:S05]  /*3c60*/  BRA `(.L_x_76) ;  /* 0xfffffffc00ec7947 */ /* 0x000fea000383ffff */
.L_x_23:
[----:B------:R-:W-:-:S04]  /*3c70*/  UISETP.NE.AND UP1, UPT, UR37, URZ, UPT ;  /* 0x000000ff2500728c */ /* 0x000fc8000bf25270 */
[----:B------:R-:W-:-:S09]  /*3c80*/  UISETP.NE.OR UP1, UPT, UR10, 0x1, UP1 ;  /* 0x000000010a00788c */ /* 0x000fd20008f25670 */
[----:B------:R-:W-:Y:S05]  /*3c90*/  BRA.U UP1, `(.L_x_77) ;  /* 0x00000005014c7547 */ /* 0x000fea000b800000 */
[----:B------:R-:W-:Y:S01]  /*3ca0*/  HFMA2 R11, -RZ, RZ, 0, 0 ;  /* 0x00000000ff0b7431 */ /* 0x000fe200000001ff */
[----:B------:R-:W-:Y:S01]  /*3cb0*/  ISETP.GE.U32.AND P2, PT, R10, 0x2, PT ;  /* 0x000000020a00780c */ /* 0x000fe20003f46070 */
[----:B------:R-:W-:Y:S01]  /*3cc0*/  IMAD.MOV.U32 R12, RZ, RZ, 0x1 ;  /* 0x00000001ff0c7424 */ /* 0x000fe200078e00ff */
[----:B------:R-:W-:Y:S01]  /*3cd0*/  CS2R R8, SRZ ;  /* 0x0000000000087805 */ /* 0x000fe2000001ff00 */
[----:B------:R-:W-:Y:S01]  /*3ce0*/  IMAD.MOV.U32 R3, RZ, RZ, RZ ;  /* 0x000000ffff037224 */ /* 0x000fe200078e00ff */
[----:B------:R-:W-:Y:S01]  /*3cf0*/  UMOV UR4, 0x400 ;  /* 0x0000040000047882 */ /* 0x000fe20000000000 */
[----:B------:R-:W-:Y:S01]  /*3d00*/  UMOV UR6, URZ ;  /* 0x000000ff00067c82 */ /* 0x000fe20008000000 */
[----:B------:R-:W-:-:S12]  /*3d10*/  ULEA UR37, UR37, UR4, 0x18 ;  /* 0x0000000425257291 */ /* 0x000fd8000f8ec0ff */
.L_x_81:
[----:B------:R-:W-:Y:S02]  /*3d20*/  LEA R0, R3, UR37, 0x3 ;  /* 0x0000002503007c11 */ /* 0x000fe4000f8e18ff */
[----:B------:R-:W-:-:S03]  /*3d30*/  SHF.L.U32 R5, R8, 0x1f, RZ ;  /* 0x0000001f08057819 */ /* 0x000fc600000006ff */
[----:B------:R-:W-:Y:S01]  /*3d40*/  VIADD R4, R0, 0x2d0 ;  /* 0x000002d000047836 */ /* 0x000fe20000000000 */
[----:B------:R-:W1:Y:S02]  /*3d50*/  SYNCS.PHASECHK.TRANS64.TRYWAIT P0, [R0+URZ+0x2c0], R5 ;  /* 0x0002c005000075a7 */ /* 0x000e6400080011ff */
[----:B-1----:R-:W-:Y:S05]  /*3d60*/  @!P0 BRA `(.L_x_78) ;  /* 0x0000007c003c8947 */ /* 0x002fea0003800000 */
.L_x_241:
[----:B------:R-:W-:Y:S01]  /*3d70*/  ULEA UR5, UR6, UR37, 0x3 ;  /* 0x0000002506057291 */ /* 0x000fe2000f8e18ff */
[----:B------:R-:W-:Y:S01]  /*3d80*/  PRMT R4, RZ, 0x654, R4 ;  /* 0x00000654ff047816 */ /* 0x000fe20000000004 */
[----:B-1----:R-:W-:Y:S01]  /*3d90*/  @!P2 IMAD.MOV.U32 R5, RZ, RZ, 0x10 ;  /* 0x00000010ff05a424 */ /* 0x002fe200078e00ff */
[----:B------:R-:W-:Y:S01]  /*3da0*/  SHF.L.U32 R7, R12, 0x1f, RZ ;  /* 0x0000001f0c077819 */ /* 0x000fe200000006ff */
[----:B------:R-:W-:Y:S01]  /*3db0*/  UIADD3 UR4, UPT, UPT, UR5, 0x260, URZ ;  /* 0x0000026005047890 */ /* 0x000fe2000fffe0ff */
[----:B------:R1:W-:Y:S05]  /*3dc0*/  SYNCS.ARRIVE.TRANS64.RED.A1T0 RZ, [R4+URZ], RZ ;  /* 0x000000ff04ff79a7 */ /* 0x0003ea00081004ff */
[----:B------:R-:W-:Y:S01]  /*3dd0*/  IMAD.U32 R13, RZ, RZ, UR4 ;  /* 0x00000004ff0d7e24 */ /* 0x000fe2000f8e00ff */
[----:B------:R-:W2:Y:S04]  /*3de0*/  SYNCS.PHASECHK.TRANS64.TRYWAIT P0, [UR5+0x270], R7 ;  /* 0x00027007ff0075a7 */ /* 0x000ea80008001105 */
[----:B------:R-:W-:Y:S01]  /*3df0*/  PRMT R13, R10, 0x654, R13 ;  /* 0x000006540a0d7816 */ /* 0x000fe2000000000d */
[----:B-12---:R-:W-:Y:S06]  /*3e00*/  @!P0 BRA `(.L_x_79) ;  /* 0x0000007c00288947 */ /* 0x006fec0003800000 */
.L_x_243:
[----:B------:R-:W-:Y:S01]  /*3e10*/  ULEA UR4, UR6, UR37, 0x4 ;  /* 0x0000002506047291 */ /* 0x000fe2000f8e20ff */
[----:B------:R-:W-:Y:S01]  /*3e20*/  SEL R2, R13, R2, !P2 ;  /* 0x000000020d027207 */ /* 0x000fe20005000000 */
[----:B------:R-:W-:Y:S01]  /*3e30*/  UIADD3 UR5, UPT, UPT, UR5, 0x260, URZ ;  /* 0x0000026005057890 */ /* 0x000fe2000fffe0ff */
[----:B-1----:R-:W-:Y:S01]  /*3e40*/  LEA R0, R11, UR37, 0x3 ;  /* 0x000000250b007c11 */ /* 0x002fe2000f8e18ff */
[----:B------:R-:W-:Y:S01]  /*3e50*/  UIADD3 UR4, UPT, UPT, UR4, 0x2f0, URZ ;  /* 0x000002f004047890 */ /* 0x000fe2000fffe0ff */
[----:B------:R1:W-:Y:S01]  /*3e60*/  @!P2 SYNCS.ARRIVE.TRANS64.RED RZ, [R2+URZ], R5 ;  /* 0x0000000502ffa9a7 */ /* 0x0003e200080004ff */
[----:B------:R-:W-:Y:S01]  /*3e70*/  UIADD3 UR6, UPT, UPT, UR6, 0x1, URZ ;  /* 0x0000000106067890 */ /* 0x000fe2000fffe0ff */
[----:B------:R-:W-:-:S03]  /*3e80*/  VIADD R3, R3, 0x1 ;  /* 0x0000000103037836 */ /* 0x000fc60000000000 */
[----:B------:R-:W-:Y:S02]  /*3e90*/  UISETP.NE.AND UP0, UPT, UR6, 0x2, UPT ;  /* 0x000000020600788c */ /* 0x000fe4000bf05270 */
[----:B------:R-:W-:Y:S01]  /*3ea0*/  ISETP.NE.AND P0, PT, R3, 0x2, PT ;  /* 0x000000020300780c */ /* 0x000fe20003f05270 */
[----:B------:R-:W-:Y:S06]  /*3eb0*/  UGETNEXTWORKID.BROADCAST [UR4], [UR5] ;  /* 0x00000000040073ca */ /* 0x000fec0008000100 */
[----:B------:R-:W-:Y:S02]  /*3ec0*/  USEL UR4, URZ, 0x1, UP0 ;  /* 0x00000001ff047887 */ /* 0x000fe40008000000 */
[----:B------:R-:W-:-:S04]  /*3ed0*/  USEL UR6, UR6, URZ, UP0 ;  /* 0x000000ff06067287 */ /* 0x000fc80008000000 */
[----:B------:R-:W-:Y:S02]  /*3ee0*/  LOP3.LUT R12, R12, UR4, RZ, 0x3c, !PT ;  /* 0x000000040c0c7c12 */ /* 0x000fe4000f8e3cff */
[----:B-1----:R-:W-:-:S04]  /*3ef0*/  SHF.L.U32 R5, R9, 0x1f, RZ ;  /* 0x0000001f09057819 */ /* 0x002fc800000006ff */
[----:B------:R-:W1:Y:S02]  /*3f00*/  SYNCS.PHASECHK.TRANS64.TRYWAIT P1, [R0+URZ+0x260], R5 ;  /* 0x00026005000075a7 */ /* 0x000e6400080211ff */
[----:B-1----:R-:W-:Y:S05]  /*3f10*/  @!P1 BRA `(.L_x_80) ;  /* 0x0000007800fc9947 */ /* 0x002fea0003800000 */
.L_x_244:
[----:B------:R-:W-:Y:S01]  /*3f20*/  LEA R4, R11, UR37, 0x4 ;  /* 0x000000250b047c11 */ /* 0x000fe2000f8e20ff */
[----:B-1----:R-:W-:Y:S01]  /*3f30*/  VIADD R0, R0, 0x270 ;  /* 0x0000027000007836 */ /* 0x002fe20000000000 */
[----:B------:R-:W-:Y:S01]  /*3f40*/  SEL R3, R3, RZ, P0 ;  /* 0x000000ff03037207 */ /* 0x000fe20000000000 */
[----:B------:R-:W-:-:S03]  /*3f50*/  VIADD R11, R11, 0x1 ;  /* 0x000000010b0b7836 */ /* 0x000fc60000000000 */
[----:B------:R-:W1:Y:S01]  /*3f60*/  LDS.128 R4, [R4+0x2f0] ;  /* 0x0002f00004047984 */ /* 0x000e620000000c00 */
[----:B------:R-:W-:Y:S02]  /*3f70*/  PRMT R0, RZ, 0x654, R0 ;  /* 0x00000654ff007816 */ /* 0x000fe40000000000 */
[C---:B------:R-:W-:Y:S01]  /*3f80*/  ISETP.NE.AND P1, PT, R11.reuse, 0x2, PT ;  /* 0x000000020b00780c */ /* 0x040fe20003f25270 */
[----:B------:R-:W-:Y:S01]  /*3f90*/  @!PT LDS RZ, [RZ] ;  /* 0x00000000fffff984 */ /* 0x000fe20000000800 */
[----:B------:R-:W-:Y:S01]  /*3fa0*/  @!PT LDS RZ, [RZ] ;  /* 0x00000000fffff984 */ /* 0x000fe20000000800 */
[----:B------:R-:W-:Y:S01]  /*3fb0*/  @!PT LDS RZ, [RZ] ;  /* 0x00000000fffff984 */ /* 0x000fe20000000800 */
[----:B------:R-:W-:Y:S01]  /*3fc0*/  @!PT LDS RZ, [RZ] ;  /* 0x00000000fffff984 */ /* 0x000fe20000000800 */
[----:B------:R2:W-:Y:S06]  /*3fd0*/  MEMBAR.ALL.CTA ;  /* 0x0000000000007992 */ /* 0x0005ec0000008000 */
[----:B--2---:R-:W2:Y:S01]  /*3fe0*/  FENCE.VIEW.ASYNC.S ;  /* 0x00000000000073c6 */ /* 0x004ea20000000000 */
[----:B------:R-:W-:Y:S01]  /*3ff0*/  SEL R11, R11, RZ, P1 ;  /* 0x000000ff0b0b7207 */ /* 0x000fe20000800000 */
[----:B--2---:R2:W-:Y:S01]  /*4000*/  SYNCS.ARRIVE.TRANS64.RED.A1T0 RZ, [R0+URZ], RZ ;  /* 0x000000ff00ff79a7 */ /* 0x0045e200081004ff */
[----:B-1----:R-:W-:-:S02]  /*4010*/  LOP3.LUT P3, RZ, R6, 0x1, RZ, 0xc0, !PT ;  /* 0x0000000106ff7812 */ /* 0x002fc4000786c0ff */
[----:B------:R-:W-:-:S04]  /*4020*/  SEL R5, RZ, 0x1, P0 ;  /* 0x00000001ff057807 */ /* 0x000fc80000000000 */
[----:B------:R-:W-:Y:S02]  /*4030*/  LOP3.LUT R8, R8, R5, RZ, 0x3c, !PT ;  /* 0x0000000508087212 */ /* 0x000fe400078e3cff */
[----:B--2---:R-:W-:-:S04]  /*4040*/  SEL R0, RZ, 0x1, P1 ;  /* 0x00000001ff007807 */ /* 0x004fc80000800000 */
[----:B------:R-:W-:Y:S01]  /*4050*/  LOP3.LUT R9, R9, R0, RZ, 0x3c, !PT ;  /* 0x0000000009097212 */ /* 0x000fe200078e3cff */
[----:B------:R-:W-:Y:S06]  /*4060*/  @P3 BRA `(.L_x_81) ;  /* 0xfffffffc002c3947 */ /* 0x000fec000383ffff */
[----:B------:R-:W-:Y:S01]  /*4070*/  ULEA UR5, UR6, UR37, 0x3 ;  /* 0x0000002506057291 */ /* 0x000fe2000f8e18ff */
[----:B------:R-:W-:-:S08]  /*4080*/  SHF.L.U32 R3, R12, 0x1f, RZ ;  /* 0x0000001f0c037819 */ /* 0x000fd000000006ff */
[----:B------:R-:W1:Y:S02]  /*4090*/  SYNCS.PHASECHK.TRANS64 P0, [UR5+0x270], R3 ;  /* 0x00027003ff0075a7 */ /* 0x000e640008001005 */
[----:B-1----:R-:W-:Y:S05]  /*40a0*/  @P0 BRA `(.L_x_82) ;  /* 0x0000000000080947 */ /* 0x002fea0003800000 */
[----:B------:R-:W1:Y:S02]  /*40b0*/  SYNCS.PHASECHK.TRANS64.TRYWAIT P0, [UR5+0x270], R3 ;  /* 0x00027003ff0075a7 */ /* 0x000e640008001105 */
[----:B-1----:R-:W-:Y:S05]  /*40c0*/  @!P0 BRA `(.L_x_83) ;  /* 0x0000007800a48947 */ /* 0x002fea0003800000 */
.L_x_82:
[----:B------:R-:W-:-:S04]  /*40d0*/  UIADD3 UR4, UPT, UPT, UR6, 0x1, URZ ;  /* 0x0000000106047890 */ /* 0x000fc8000fffe0ff */
[----:B------:R-:W-:-:S04]  /*40e0*/  UISETP.NE.AND UP0, UPT, UR4, 0x2, UPT ;  /* 0x000000020400788c */ /* 0x000fc8000bf05270 */
[----:B------:R-:W-:Y:S02]  /*40f0*/  USEL UR7, URZ, 0x1, UP0 ;  /* 0x00000001ff077887 */ /* 0x000fe40008000000 */
[----:B------:R-:W-:-:S04]  /*4100*/  USEL UR4, UR4, URZ, UP0 ;  /* 0x000000ff04047287 */ /* 0x000fc80008000000 */
[----:B------:R-:W-:Y:S01]  /*4110*/  ULEA UR4, UR4, UR37, 0x3 ;  /* 0x0000002504047291 */ /* 0x000fe2000f8e18ff */
[----:B-1----:R-:W-:-:S04]  /*4120*/  LOP3.LUT R3, R12, UR7, RZ, 0x3c, !PT ;  /* 0x000000070c037c12 */ /* 0x002fc8000f8e3cff */
[----:B------:R-:W-:-:S04]  /*4130*/  SHF.L.U32 R0, R3, 0x1f, RZ ;  /* 0x0000001f03007819 */ /* 0x000fc800000006ff */
[----:B------:R-:W1:Y:S02]  /*4140*/  SYNCS.PHASECHK.TRANS64 P0, [UR4+0x270], R0 ;  /* 0x00027000ff0075a7 */ /* 0x000e640008001004 */
[----:B-1----:R-:W-:Y:S05]  /*4150*/  @P0 EXIT ;  /* 0x000000000000094d */ /* 0x002fea0003800000 */
[----:B------:R-:W-:Y:S02]  /*4160*/  SHF.L.U32 R3, R3, 0x1f, RZ ;  /* 0x0000001f03037819 */ /* 0x000fe400000006ff */
[----:B------:R-:W-:-:S07]  /*4170*/  MOV R0, UR4 ;  /* 0x0000000400007c02 */ /* 0x000fce0008000f00 */
.L_x_84:
[----:B-1----:R1:W2:Y:S02]  /*4180*/  SYNCS.PHASECHK.TRANS64.TRYWAIT P0, [R0+URZ+0x270], R3 ;  /* 0x00027003000075a7 */ /* 0x0022a400080011ff */
[----:B--2---:R-:W-:Y:S05]  /*4190*/  @!P0 NANOSLEEP.SYNCS 0x989680 ;  /* 0x009896800000895d */ /* 0x004fea0003900000 */
[----:B------:R-:W2:Y:S02]  /*41a0*/  @!P0 SYNCS.PHASECHK.TRANS64 P0, [R0+URZ+0x270], R3 ;  /* 0x00027003000085a7 */ /* 0x000ea400080010ff */
[----:B--2---:R-:W-:Y:S05]  /*41b0*/  @P0 EXIT ;  /* 0x000000000000094d */ /* 0x004fea0003800000 */
[----:B------:R-:W-:Y:S05]  /*41c0*/  BRA `(.L_x_84) ;  /* 0xfffffffc00ec7947 */ /* 0x000fea000383ffff */
.L_x_77:
[----:B------:R-:W-:Y:S05]  /*41d0*/  BRA.U UP4, `(.L_x_85) ;  /* 0x0000001104847547 */ /* 0x000fea000b800000 */
[----:B------:R-:W-:Y:S01]  /*41e0*/  UMOV UR6, 0x40 ;  /* 0x0000004000067882 */ /* 0x000fe20000000000 */
[----:B------:R-:W-:Y:S01]  /*41f0*/  NOP ;  /* 0x0000000000007918 */ /* 0x000fe20000000000 */
[----:B------:R-:W-:Y:S01]  /*4200*/  ULEA UR6, UR37, UR6, 0x18 ;  /* 0x0000000625067291 */ /* 0x000fe2000f8ec0ff */
[----:B------:R-:W-:Y:S02]  /*4210*/  UMOV UR7, 0x400 ;  /* 0x0000040000077882 */ /* 0x000fe40000000000 */
[----:B------:R-:W-:-:S06]  /*4220*/  ULEA UR37, UR37, UR7, 0x18 ;  /* 0x0000000725257291 */ /* 0x000fcc000f8ec0ff */
[----:B------:R-:W1:Y:S02]  /*4230*/  LDS.U8 R2, [UR6+0x1c] ;  /* 0x00001c06ff027984 */ /* 0x000e640008000000 */
[----:B-1----:R-:W-:-:S13]  /*4240*/  ISETP.NE.AND P0, PT, R2, RZ, PT ;  /* 0x000000ff0200720c */ /* 0x002fda0003f05270 */
[----:B------:R-:W-:Y:S05]  /*4250*/  @P0 BRA `(.L_x_86) ;  /* 0x0000000400080947 */ /* 0x000fea0003800000 */
[----:B------:R-:W-:Y:S02]  /*4260*/  UISETP.NE.U32.AND UP0, UPT, UR5, 0x1, UPT ;  /* 0x000000010500788c */ /* 0x000fe4000bf05070 */
[----:B------:R-:W-:-:S07]  /*4270*/  UIADD3 UR8, UPT, UPT, UR6, 0x8, URZ ;  /* 0x0000000806087890 */ /* 0x000fce000fffe0ff */
[----:B------:R-:W-:Y:S05]  /*4280*/  BRA.U !UP0, `(.L_x_87) ;  /* 0x00000001089c7547 */ /* 0x000fea000b800000 */
[----:B------:R-:W-:Y:S01]  /*4290*/  ELECT P0, URZ, PT ;  /* 0x0000000000ff782f */ /* 0x000fe20003800000 */
[----:B------:R-:W-:-:S12]  /*42a0*/  BSSY B0, `(.L_x_87) ;  /* 0x0000025000007945 */ /* 0x000fd80003800000 */
[----:B------:R-:W-:Y:S05]  /*42b0*/  @!P0 BRA `(.L_x_88) ;  /* 0x00000000008c8947 */ /* 0x000fea0003800000 */
[----:B------:R-:W-:-:S05]  /*42c0*/  UMOV UR7, 0x10 ;  /* 0x0000001000077882 */ /* 0x000fca0000000000 */
[----:B------:R-:W-:Y:S04]  /*42d0*/  DEPBAR.LE SB1, 0x36 ;  /* 0x00009d800000791a */ /* 0x000fe80000000000 */
[----:B------:R-:W1:Y:S02]  /*42e0*/  UTCATOMSWS.2CTA.FIND_AND_SET.ALIGN UP1, UR7, UR7 ;  /* 0x00000007000775e3 */ /* 0x000e640008220800 */
[----:B-1----:R-:W-:Y:S01]  /*42f0*/  MOV R11, UR7 ;  /* 0x00000007000b7c02 */ /* 0x002fe20008000f00 */
[----:B------:R-:W-:Y:S06]  /*4300*/  BRA.U UP1, `(.L_x_89) ;  /* 0x0000000101187547 */ /* 0x000fec000b800000 */
.L_x_90:
[----:B------:R-:W-:Y:S05]  /*4310*/  NANOSLEEP 0x64 ;  /* 0x000000640000795d */ /* 0x000fea0003800000 */
[----:B------:R-:W-:-:S05]  /*4320*/  UMOV UR7, 0x10 ;  /* 0x0000001000077882 */ /* 0x000fca0000000000 */
[----:B------:R-:W-:Y:S04]  /*4330*/  DEPBAR.LE SB1, 0x36 ;  /* 0x00009d800000791a */ /* 0x000fe80000000000 */
[----:B------:R-:W1:Y:S02]  /*4340*/  UTCATOMSWS.2CTA.FIND_AND_SET.ALIGN UP1, UR7, UR7 ;  /* 0x00000007000775e3 */ /* 0x000e640008220800 */
[----:B-1----:R-:W-:Y:S01]  /*4350*/  MOV R11, UR7 ;  /* 0x00000007000b7c02 */ /* 0x002fe20008000f00 */
[----:B------:R-:W-:Y:S05]  /*4360*/  BRA.U !UP1, `(.L_x_90) ;  /* 0xfffffffd09e87547 */ /* 0x000fea000b83ffff */
.L_x_89:
[----:B------:R-:W1:Y:S01]  /*4370*/  LDS R5, [UR6+0x10] ;  /* 0x00001006ff057984 */ /* 0x000e620008000800 */
[----:B------:R-:W-:Y:S01]  /*4380*/  IMAD.U32 R3, RZ, RZ, UR37 ;  /* 0x00000025ff037e24 */ /* 0x000fe2000f8e00ff */
[----:B------:R-:W-:-:S03]  /*4390*/  MOV R2, UR4 ;  /* 0x0000000400027c02 */ /* 0x000fc60008000f00 */
[----:B------:R-:W-:Y:S01]  /*43a0*/  VIADD R3, R3, 0x310 ;  /* 0x0000031003037836 */ /* 0x000fe20000000000 */
[----:B-1----:R-:W-:-:S04]  /*43b0*/  SHF.L.U32 R5, R5, 0x1f, RZ ;  /* 0x0000001f05057819 */ /* 0x002fc800000006ff */
[----:B------:R-:W1:Y:S02]  /*43c0*/  SYNCS.PHASECHK.TRANS64.TRYWAIT P0, [UR6+0x8], R5 ;  /* 0x00000805ff0075a7 */ /* 0x000e640008001106 */
[----:B-1----:R-:W-:Y:S05]  /*43d0*/  @P0 BRA `(.L_x_91) ;  /* 0x0000000000080947 */ /* 0x002fea0003800000 */
[----:B------:R-:W1:Y:S02]  /*43e0*/  SYNCS.PHASECHK.TRANS64.TRYWAIT P0, [UR6+0x8], R5 ;  /* 0x00000805ff0075a7 */ /* 0x000e640008001106 */
[----:B-1----:R-:W-:Y:S05]  /*43f0*/  @!P0 BRA `(.L_x_92) ;  /* 0x0000007400f08947 */ /* 0x002fea0003800000 */
.L_x_91:
[----:B-1----:R-:W-:Y:S01]  /*4400*/  HFMA2 R4, -RZ, RZ, 0, 5.9604644775390625e-08 ;  /* 0x00000001ff047431 */ /* 0x002fe200000001ff */
[----:B------:R-:W-:Y:S01]  /*4410*/  UPRMT UR7, UR4, 0x654, UR8 ;  /* 0x0000065404077896 */ /* 0x000fe20008000008 */
[----:B------:R-:W-:Y:S01]  /*4420*/  IMAD.MOV.U32 R6, RZ, RZ, 0xffff ;  /* 0x0000ffffff067424 */ /* 0x000fe200078e00ff */
[----:B------:R-:W-:Y:S01]  /*4430*/  PRMT R2, R2, 0x654, R3 ;  /* 0x0000065402027816 */ /* 0x000fe20000000003 */
[----:B------:R-:W-:Y:S02]  /*4440*/  IMAD.MOV.U32 R5, RZ, RZ, 0x4 ;  /* 0x00000004ff057424 */ /* 0x000fe400078e00ff */
[----:B------:R-:W-:Y:S01]  /*4450*/  IMAD.SHL.U32 R9, R11, 0x20, RZ ;  /* 0x000000200b097824 */ /* 0x000fe200078e00ff */
[----:B------:R-:W-:Y:S02]  /*4460*/  MOV R3, UR7 ;  /* 0x0000000700037c02 */ /* 0x000fe40008000f00 */
[-C--:B------:R-:W-:Y:S01]  /*4470*/  SHF.L.U32 R7, R6, R11.reuse, RZ ;  /* 0x0000000b06077219 */ /* 0x080fe200000006ff */
[----:B------:R1:W-:Y:S01]  /*4480*/  SYNCS.ARRIVE.TRANS64.RED RZ, [UR7], R5 ;  /* 0x00000005ffff79a7 */ /* 0x0003e20008000407 */
[----:B------:R-:W-:Y:S01]  /*4490*/  SHF.L.U32 R6, R4, R11, RZ ;  /* 0x0000000b04067219 */ /* 0x000fe200000006ff */
[----:B------:R1:W-:Y:S04]  /*44a0*/  STS [UR37+0x310], R9 ;  /* 0x00031009ff007988 */ /* 0x0003e80008000825 */
[----:B------:R1:W-:Y:S04]  /*44b0*/  STAS [R2.64], R11 ;  /* 0x0000000b02007dbd */ /* 0x0003e8000c0008ff */
[----:B------:R1:W-:Y:S04]  /*44c0*/  ATOMS.OR RZ, [UR6+0x14], R7 ;  /* 0x00001407ffff798c */ /* 0x0003e8000b000006 */
[----:B------:R1:W-:Y:S04]  /*44d0*/  ATOMS.OR RZ, [UR6+0x18], R6 ;  /* 0x00001806ffff798c */ /* 0x0003e8000b000006 */
[----:B------:R1:W-:Y:S02]  /*44e0*/  ATOMS.XOR RZ, [UR6+0x10], R4 ;  /* 0x00001004ffff798c */ /* 0x0003e4000b800006 */
.L_x_88:
[----:B------:R-:W-:Y:S05]  /*44f0*/  BSYNC B0 ;  /* 0x0000000000007941 */ /* 0x000fea0003800000 */
.L_x_87:
[----:B------:R-:W-:Y:S05]  /*4500*/  BRA.U UP0, `(.L_x_93) ;  /* 0x00000001006c7547 */ /* 0x000fea000b800000 */
[----:B------:R-:W-:-:S03]  /*4510*/  UMOV UR7, 0xffffffff ;  /* 0xffffffff00077882 */ /* 0x000fc60000000000 */
[----:B------:R-:W-:Y:S05]  /*4520*/  BRA.DIV UR7, `(.L_x_94) ;  /* 0x0000007607bc7947 */ /* 0x000fea000b800000 */
[----:B------:R-:W-:-:S13]  /*4530*/  ELECT P6, URZ, PT ;  /* 0x0000000000ff782f */ /* 0x000fda00038c0000 */
.L_x_248:
[----:B------:R-:W-:Y:S05]  /*4540*/  @!P6 BRA `(.L_x_93) ;  /* 0x00000000005ce947 */ /* 0x000fea0003800000 */
[----:B-1----:R-:W1:Y:S02]  /*4550*/  LDS R3, [UR6+0x10] ;  /* 0x00001006ff037984 */ /* 0x002e640008000800 */
[----:B-1----:R-:W-:-:S04]  /*4560*/  SHF.L.U32 R3, R3, 0x1f, RZ ;  /* 0x0000001f03037819 */ /* 0x002fc800000006ff */
[----:B------:R-:W1:Y:S02]  /*4570*/  SYNCS.PHASECHK.TRANS64.TRYWAIT P0, [UR6+0x8], R3 ;  /* 0x00000803ff0075a7 */ /* 0x000e640008001106 */
[----:B-1----:R-:W-:Y:S05]  /*4580*/  @P0 BRA `(.L_x_95) ;  /* 0x0000000000080947 */ /* 0x002fea0003800000 */
[----:B------:R-:W1:Y:S02]  /*4590*/  SYNCS.PHASECHK.TRANS64.TRYWAIT P0, [UR6+0x8], R3 ;  /* 0x00000803ff0075a7 */ /* 0x000e640008001106 */
[----:B-1----:R-:W-:Y:S05]  /*45a0*/  @!P0 BRA `(.L_x_96) ;  /* 0x0000007400bc8947 */ /* 0x002fea0003800000 */
.L_x_95:
[----:B------:R-:W2:Y:S01]  /*45b0*/  LDS R5, [UR37+0x310] ;  /* 0x00031025ff057984 */ /* 0x000ea20008000800 */
[----:B-1----:R-:W-:Y:S02]  /*45c0*/  HFMA2 R2, -RZ, RZ, 0, 5.9604644775390625e-08 ;  /* 0x00000001ff027431 */ /* 0x002fe400000001ff */
[----:B------:R-:W-:Y:S01]  /*45d0*/  IMAD.MOV.U32 R3, RZ, RZ, 0xffff ;  /* 0x0000ffffff037424 */ /* 0x000fe200078e00ff */
[----:B------:R-:W-:Y:S01]  /*45e0*/  UPRMT UR7, UR4, 0x654, UR8 ;  /* 0x0000065404077896 */ /* 0x000fe20008000008 */
[----:B--2---:R-:W-:-:S03]  /*45f0*/  IMAD.SHL.U32 R4, R5, 0x20, RZ ;  /* 0x0000002005047824 */ /* 0x004fc600078e00ff */
[-C--:B------:R-:W-:Y:S02]  /*4600*/  SHF.L.U32 R3, R3, R5.reuse, RZ ;  /* 0x0000000503037219 */ /* 0x080fe400000006ff */
[----:B------:R-:W-:Y:S01]  /*4610*/  SHF.L.U32 R5, R2, R5, RZ ;  /* 0x0000000502057219 */ /* 0x000fe200000006ff */
[----:B------:R2:W-:Y:S04]  /*4620*/  STS [UR37+0x310], R4 ;  /* 0x00031004ff007988 */ /* 0x0005e80008000825 */
[----:B------:R2:W-:Y:S04]  /*4630*/  ATOMS.OR RZ, [UR6+0x14], R3 ;  /* 0x00001403ffff798c */ /* 0x0005e8000b000006 */
[----:B------:R2:W-:Y:S01]  /*4640*/  ATOMS.OR RZ, [UR6+0x18], R5 ;  /* 0x00001805ffff798c */ /* 0x0005e2000b000006 */
[----:B------:R-:W-:Y:S03]  /*4650*/  SYNCS.ARRIVE.TRANS64.RED.A1T0 RZ, [UR7], RZ ;  /* 0x000000ffffff79a7 */ /* 0x000fe60008100407 */
[----:B------:R2:W-:Y:S01]  /*4660*/  ATOMS.XOR RZ, [UR6+0x10], R2 ;  /* 0x00001002ffff798c */ /* 0x0005e2000b800006 */
[----:B------:R-:W-:Y:S05]  /*4670*/  BRA `(.L_x_93) ;  /* 0x0000000000107947 */ /* 0x000fea0003800000 */
.L_x_86:
[----:B------:R-:W-:-:S05]  /*4680*/  MOV R2, 0xffffffff ;  /* 0xffffffff00027802 */ /* 0x000fca0000000f00 */
[----:B------:R1:W-:Y:S02]  /*4690*/  STS [UR37+0x310], R2 ;  /* 0x00031002ff007988 */ /* 0x0003e40008000825 */
[----:B-1----:R-:W-:Y:S02]  /*46a0*/  MOV R2, 0x46c0 ;  /* 0x000046c000027802 */ /* 0x002fe40000000f00 */
[----:B-----5:R-:W-:Y:S05]  /*46b0*/  CALL.REL.NOINC `($__internal_1_$__cuda_sm10x_tcgen05_guardrail_trap_phase_invalid_during_alloc) ;  /* 0x0000007c008c7944 */ /* 0x020fea0003c00000 */
.L_x_93:
[----:B------:R-:W-:Y:S05]  /*46c0*/  WARPSYNC.ALL ;  /* 0x0000000000007948 */ /* 0x000fea0003800000 */
[----:B------:R-:W3:Y:S01]  /*46d0*/  S2UR UR8, SR_CgaCtaId ;  /* 0x00000000000879c3 */ /* 0x000ee20000008800 */
[----:B------:R-:W-:Y:S01]  /*46e0*/  UMOV UR6, 0x400 ;  /* 0x0000040000067882 */ /* 0x000fe20000000000 */
[----:B------:R-:W-:-:S06]  /*46f0*/  NOP ;  /* 0x0000000000007918 */ /* 0x000fcc0000000000 */
[----:B------:R-:W-:Y:S06]  /*4700*/  BAR.ARV 0x6, 0xa0 ;  /* 0x0182800000007b1d */ /* 0x000fec0000002000 */
[----:B------:R-:W-:Y:S01]  /*4710*/  LOP3.LUT R0, R0, 0xffff, RZ, 0xc0, !PT ;  /* 0x0000ffff00007812 */ /* 0x000fe200078ec0ff */
[----:B-1----:R-:W-:Y:S01]  /*4720*/  IMAD.MOV.U32 R9, RZ, RZ, 0x1 ;  /* 0x00000001ff097424 */ /* 0x002fe200078e00ff */
[----:B------:R-:W-:Y:S01]  /*4730*/  LOP3.LUT R8, R8, 0xffff, RZ, 0xc0, !PT ;  /* 0x0000ffff08087812 */ /* 0x000fe200078ec0ff */
[----:B------:R-:W-:Y:S01]  /*4740*/  UMOV UR22, URZ ;  /* 0x000000ff00167c82 */ /* 0x000fe20008000000 */
[----:B------:R-:W-:Y:S01]  /*4750*/  R2UR UR12, R0 ;  /* 0x00000000000c72ca */ /* 0x000fe200000e0000 */
[----:B------:R-:W-:Y:S01]  /*4760*/  UMOV UR21, URZ ;  /* 0x000000ff00157c82 */ /* 0x000fe20008000000 */
[----:B------:R-:W-:Y:S01]  /*4770*/  R2UR UR13, R8 ;  /* 0x00000000080d72ca */ /* 0x000fe200000e0000 */
[----:B------:R-:W-:Y:S01]  /*4780*/  IMAD.MOV.U32 R8, RZ, RZ, RZ ;  /* 0x000000ffff087224 */ /* 0x000fe200078e00ff */
[----:B------:R-:W-:-:S02]  /*4790*/  UISETP.NE.AND UP2, UPT, UR5, URZ, UPT ;  /* 0x000000ff0500728c */ /* 0x000fc4000bf45270 */
[----:B---3--:R-:W-:Y:S01]  /*47a0*/  ULEA UR8, UR8, UR6, 0x18 ;  /* 0x0000000608087291 */ /* 0x008fe2000f8ec0ff */
[----:B------:R-:W1:Y:S03]  /*47b0*/  LDCU UR6, c[0x0][0x38c] ;  /* 0x00007180ff0677ac */ /* 0x000e660008000800 */
[----:B------:R-:W-:Y:S02]  /*47c0*/  UIADD3 UR14, UPT, UPT, UR8, 0x6500, URZ ;  /* 0x00006500080e7890 */ /* 0x000fe4000fffe0ff */
[----:B------:R-:W-:-:S03]  /*47d0*/  UIADD3 UR15, UPT, UPT, UR8, 0x16d00, URZ ;  /* 0x00016d00080f7890 */ /* 0x000fc6000fffe0ff */
[----:B--2---:R-:W2:Y:S01]  /*47e0*/  LDS R2, [UR8+0x310] ;  /* 0x00031008ff027984 */ /* 0x004ea20008000800 */
[----:B------:R-:W-:Y:S02]  /*47f0*/  USHF.R.U32.HI UR14, URZ, 0x4, UR14 ;  /* 0x00000004ff0e7899 */ /* 0x000fe4000801160e */
[----:B------:R-:W-:Y:S02]  /*4800*/  USHF.R.U32.HI UR15, URZ, 0x4, UR15 ;  /* 0x00000004ff0f7899 */ /* 0x000fe4000801160f */
[----:B------:R-:W-:Y:S02]  /*4810*/  ULOP3.LUT UR14, UR14, 0x3fff, URZ, 0xc0, !UPT ;  /* 0x00003fff0e0e7892 */ /* 0x000fe4000f8ec0ff */
[----:B------:R-:W-:Y:S02]  /*4820*/  ULOP3.LUT UR15, UR15, 0x3fff, URZ, 0xc0, !UPT ;  /* 0x00003fff0f0f7892 */ /* 0x000fe4000f8ec0ff */
[----:B------:R-:W-:Y:S02]  /*4830*/  ULOP3.LUT UR14, UR14, 0x10000, URZ, 0xfc, !UPT ;  /* 0x000100000e0e7892 */ /* 0x000fe4000f8efcff */
[----:B-1----:R-:W-:-:S02]  /*4840*/  UIADD3 UR6, UPT, UPT, UR6, 0x1f, URZ ;  /* 0x0000001f06067890 */ /* 0x002fc4000fffe0ff */
[----:B------:R-:W-:Y:S02]  /*4850*/  ULOP3.LUT UR15, UR15, 0x10000, URZ, 0xfc, !UPT ;  /* 0x000100000f0f7892 */ /* 0x000fe4000f8efcff */
[----:B------:R-:W-:Y:S01]  /*4860*/  USHF.R.S32.HI UR7, URZ, 0x1f, UR6 ;  /* 0x0000001fff077899 */ /* 0x000fe20008011406 */
[----:B------:R-:W-:Y:S01]  /*4870*/  UMOV UR20, URZ ;  /* 0x000000ff00147c82 */ /* 0x000fe20008000000 */
[----:B------:R-:W-:Y:S02]  /*4880*/  UMOV UR26, 0x0 ;  /* 0x00000000001a7882 */ /* 0x000fe40000000000 */
[----:B------:R-:W-:Y:S01]  /*4890*/  ULEA.HI UR7, UR7, UR6, URZ, 0x5 ;  /* 0x0000000607077291 */ /* 0x000fe2000f8f28ff */
[----:B------:R-:W-:-:S03]  /*48a0*/  UMOV UR27, 0x84004a0 ;  /* 0x084004a0001b7882 */ /* 0x000fc60000000000 */
[----:B------:R-:W-:-:S04]  /*48b0*/  USHF.R.S32.HI UR7, URZ, 0x5, UR7 ;  /* 0x00000005ff077899 */ /* 0x000fc80008011407 */
[----:B------:R-:W-:-:S04]  /*48c0*/  UISETP.LT.AND UP0, UPT, UR7, 0x1, UPT ;  /* 0x000000010700788c */ /* 0x000fc8000bf01270 */
[----:B------:R-:W-:Y:S01]  /*48d0*/  USEL UR23, UR7, 0x1, !UP0 ;  /* 0x0000000107177887 */ /* 0x000fe2000c000000 */
[----:B--2---:R-:W-:Y:S02]  /*48e0*/  R2UR UR24, R2 ;  /* 0x00000000021872ca */ /* 0x004fe400000e0000 */
[----:B------:R-:W-:-:S13]  /*48f0*/  CS2R R2, SRZ ;  /* 0x0000000000027805 */ /* 0x000fda000001ff00 */
.L_x_104:
[C---:B------:R-:W-:Y:S02]  /*4900*/  LEA R0, R8.reuse, UR8, 0x3 ;  /* 0x0000000808007c11 */ /* 0x040fe4000f8e18ff */
[----:B------:R-:W-:Y:S02]  /*4910*/  SHF.L.U32 R5, R3, 0x1f, RZ ;  /* 0x0000001f03057819 */ /* 0x000fe400000006ff */
[----:B------:R-:W-:Y:S02]  /*4920*/  LEA R4, R8, UR8, 0x4 ;  /* 0x0000000808047c11 */ /* 0x000fe4000f8e20ff */
[----:B------:R-:W1:Y:S02]  /*4930*/  SYNCS.PHASECHK.TRANS64.TRYWAIT P0, [R0+URZ+0x260], R5 ;  /* 0x00026005000075a7 */ /* 0x000e6400080011ff */
[----:B-1-34-:R-:W-:Y:S05]  /*4940*/  @!P0 BRA `(.L_x_97) ;  /* 0x0000007000ec8947 */ /* 0x01afea0003800000 */
.L_x_249:
[----:B-1----:R-:W1:Y:S01]  /*4950*/  LDS.128 R4, [R4+0x2f0] ;  /* 0x0002f00004047984 */ /* 0x002e620000000c00 */
[----:B------:R-:W-:Y:S02]  /*4960*/  VIADD R0, R0, 0x270 ;  /* 0x0000027000007836 */ /* 0x000fe40000000000 */
[----:B------:R-:W-:Y:S01]  /*4970*/  VIADD R8, R8, 0x1 ;  /* 0x0000000108087836 */ /* 0x000fe20000000000 */
[----:B------:R-:W-:Y:S01]  /*4980*/  @!PT LDS RZ, [RZ] ;  /* 0x00000000fffff984 */ /* 0x000fe20000000800 */
[----:B------:R-:W-:Y:S01]  /*4990*/  @!PT LDS RZ, [RZ] ;  /* 0x00000000fffff984 */ /* 0x000fe20000000800 */
[----:B------:R-:W-:Y:S01]  /*49a0*/  @!PT LDS RZ, [RZ] ;  /* 0x00000000fffff984 */ /* 0x000fe20000000800 */
[----:B------:R-:W-:Y:S01]  /*49b0*/  @!PT LDS RZ, [RZ] ;  /* 0x00000000fffff984 */ /* 0x000fe20000000800 */
[----:B------:R2:W-:Y:S06]  /*49c0*/  MEMBAR.ALL.CTA ;  /* 0x0000000000007992 */ /* 0x0005ec0000008000 */
[----:B--2---:R-:W2:Y:S01]  /*49d0*/  FENCE.VIEW.ASYNC.S ;  /* 0x00000000000073c6 */ /* 0x004ea20000000000 */
[----:B------:R-:W-:-:S04]  /*49e0*/  PRMT R0, RZ, 0x654, R0 ;  /* 0x00000654ff007816 */ /* 0x000fc80000000000 */
[----:B--2---:R2:W-:Y:S01]  /*49f0*/  SYNCS.ARRIVE.TRANS64.RED.A1T0 RZ, [R0+URZ], RZ ;  /* 0x000000ff00ff79a7 */ /* 0x0045e200081004ff */
[----:B-1----:R-:W-:Y:S01]  /*4a00*/  LOP3.LUT P1, RZ, R6, 0x1, RZ, 0xc0, !PT ;  /* 0x0000000106ff7812 */ /* 0x002fe2000782c0ff */
[----:B--2---:R-:W-:-:S12]  /*4a10*/  BRA.U UP2, `(.L_x_98) ;  /* 0x0000000102cc7547 */ /* 0x004fd8000b800000 */
[----:B------:R-:W1:Y:S01]  /*4a20*/  LDCU UR6, c[0x0][0x38c] ;  /* 0x00007180ff0677ac */ /* 0x000e620008000800 */
[----:B------:R-:W-:Y:S02]  /*4a30*/  PLOP3.LUT P2, PT, PT, PT, PT, 0x80, 0x8 ;  /* 0x000000000008781c */ /* 0x000fe40003f4f070 */
[----:B------:R-:W-:Y:S01]  /*4a40*/  SHF.L.U32 R5, R9, 0x1f, RZ ;  /* 0x0000001f09057819 */ /* 0x000fe200000006ff */
[----:B------:R-:W-:Y:S02]  /*4a50*/  ULEA UR11, UR22, UR8, 0x3 ;  /* 0x00000008160b7291 */ /* 0x000fe4000f8e18ff */
[----:B-1----:R-:W-:-:S06]  /*4a60*/  UISETP.GE.AND UP0, UPT, UR6, 0x1, UPT ;  /* 0x000000010600788c */ /* 0x002fcc000bf06270 */
[----:B------:R-:W-:-:S05]  /*4a70*/  PLOP3.LUT P0, PT, PT, PT, UP0, 0x80, 0x8 ;  /* 0x000000000008781c */ /* 0x000fca0003f0f008 */
[----:B------:R-:W-:-:S08]  /*4a80*/  @UP0 ULEA UR6, UR21, UR8, 0x3 ;  /* 0x0000000815060291 */ /* 0x000fd0000f8e18ff */
[----:B------:R-:W-:-:S04]  /*4a90*/  @P0 SHF.L.U32 R0, R2, 0x1f, RZ ;  /* 0x0000001f02000819 */ /* 0x000fc800000006ff */
[----:B------:R1:W2:Y:S01]  /*4aa0*/  @P0 SYNCS.PHASECHK.TRANS64.TRYWAIT P2, [UR6], R0 ;  /* 0x00000000ff0005a7 */ /* 0x0002a20008041106 */
[----:B------:R-:W3:Y:S02]  /*4ab0*/  SYNCS.PHASECHK.TRANS64.TRYWAIT P0, [UR11+0x2a0], R5 ;  /* 0x0002a005ff0075a7 */ /* 0x000ee4000800110b */
[----:B-123--:R-:W-:Y:S05]  /*4ac0*/  @!P0 BRA `(.L_x_99) ;  /* 0x0000007000a08947 */ /* 0x00efea0003800000 */
.L_x_251:
[----:B------:R-:W-:Y:S01]  /*4ad0*/  UMOV UR19, UR20 ;  /* 0x0000001400137c82 */ /* 0x000fe20008000000 */
[----:B------:R-:W-:Y:S05]  /*4ae0*/  BRA.U !UP0, `(.L_x_100) ;  /* 0x0000000108887547 */ /* 0x000fea000b800000 */
[----:B------:R-:W-:Y:S02]  /*4af0*/  UIADD3 UR19, UPT, UPT, UR23, UR20, URZ ;  /* 0x0000001417137290 */ /* 0x000fe4000fffe0ff */
[----:B------:R-:W-:Y:S02]  /*4b00*/  ULEA UR10, UR22, UR24, 0x7 ;  /* 0x00000018160a7291 */ /* 0x000fe4000f8e38ff */
[----:B------:R-:W-:Y:S01]  /*4b10*/  UPLOP3.LUT UP3, UPT, UPT, UPT, UPT, 0x40, 0x4 ;  /* 0x000000000004789c */ /* 0x000fe20003f6e870 */
[----:B------:R-:W-:Y:S01]  /*4b20*/  UMOV UR18, UR7 ;  /* 0x0000000700127c82 */ /* 0x000fe20008000000 */
[----:B------:R-:W-:-:S09]  /*4b30*/  UMOV UR17, UR21 ;  /* 0x0000001500117c82 */ /* 0x000fd20008000000 */
.L_x_103:
[----:B--2---:R-:W-:Y:S01]  /*4b40*/  ULEA UR9, UR17, UR8, 0x3 ;  /* 0x0000000811097291 */ /* 0x004fe2000f8e18ff */
[----:B---3--:R-:W-:Y:S11]  /*4b50*/  @P2 BRA `(.L_x_101) ;  /* 0x00000000000c2947 */ /* 0x008ff60003800000 */
[----:B-1----:R-:W-:Y:S04]  /*4b60*/  SHF.L.U32 R5, R2, 0x1f, RZ ;  /* 0x0000001f02057819 */ /* 0x002fe800000006ff */
[----:B------:R-:W1:Y:S02]  /*4b70*/  SYNCS.PHASECHK.TRANS64.TRYWAIT P0, [UR9], R5 ;  /* 0x00000005ff0075a7 */ /* 0x000e640008001109 */
[----:B-1----:R-:W-:Y:S05]  /*4b80*/  @!P0 BRA `(.L_x_102) ;  /* 0x0000007000888947 */ /* 0x002fea0003800000 */
.L_x_101:
[----:B------:R-:W-:Y:S01]  /*4b90*/  UISETP.NE.AND UP0, UPT, UR18, 0x1, UPT ;  /* 0x000000011200788c */ /* 0x000fe2000bf05270 */
[----:B------:R-:W-:Y:S01]  /*4ba0*/  PLOP3.LUT P2, PT, PT, PT, PT, 0x80, 0x8 ;  /* 0x000000000008781c */ /* 0x000fe20003f4f070 */
[----:B------:R-:W-:Y:S02]  /*4bb0*/  UIADD3 UR21, UPT, UPT, UR17, 0x1, URZ ;  /* 0x0000000111157890 */ /* 0x000fe4000fffe0ff */
[----:B------:R-:W-:Y:S02]  /*4bc0*/  ULEA UR28, UR17, UR15, 0x8 ;  /* 0x0000000f111c7291 */ /* 0x000fe4000f8e40ff */
[----:B------:R-:W-:Y:S01]  /*4bd0*/  UISETP.NE.AND UP1, UPT, UR21, 0x21, UPT ;  /* 0x000000211500788c */ /* 0x000fe2000bf25270 */
[----:B------:R-:W-:Y:S01]  /*4be0*/  PLOP3.LUT P0, PT, PT, PT, UP0, 0x80, 0x8 ;  /* 0x000000000008781c */ /* 0x000fe20003f0f008 */
[----:B------:R-:W-:Y:S02]  /*4bf0*/  ULEA UR30, UR17, UR14, 0x7 ;  /* 0x0000000e111e7291 */ /* 0x000fe4000f8e38ff */
[----:B------:R-:W-:Y:S02]  /*4c00*/  USEL UR16, URZ, 0x1, UP1 ;  /* 0x00000001ff107887 */ /* 0x000fe40008800000 */
[----:B------:R-:W-:Y:S02]  /*4c10*/  USEL UR21, UR21, URZ, UP1 ;  /* 0x000000ff15157287 */ /* 0x000fe40008800000 */
[----:B------:R-:W-:Y:S02]  /*4c20*/  UIADD3 UR9, UPT, UPT, UR9, 0x108, URZ ;  /* 0x0000010809097890 */ /* 0x000fe4000fffe0ff */
[----:B------:R-:W-:Y:S01]  /*4c30*/  @UP0 ULEA UR6, UR21, UR8, 0x3 ;  /* 0x0000000815060291 */ /* 0x000fe2000f8e18ff */
[----:B------:R-:W-:Y:S01]  /*4c40*/  LOP3.LUT R2, R2, UR16, RZ, 0x3c, !PT ;  /* 0x0000001002027c12 */ /* 0x000fe2000f8e3cff */
[----:B------:R-:W-:Y:S01]  /*4c50*/  UMOV UR29, 0xc0004010 ;  /* 0xc0004010001d7882 */ /* 0x000fe20000000000 */
[----:B------:R-:W-:Y:S01]  /*4c60*/  UMOV UR31, 0xc0004010 ;  /* 0xc0004010001f7882 */ /* 0x000fe20000000000 */
[----:B------:R-:W-:Y:S01]  /*4c70*/  UIADD3 UR20, UPT, UPT, UR20, 0x1, URZ ;  /* 0x0000000114147890 */ /* 0x000fe2000fffe0ff */
[----:B-1----:R-:W-:Y:S01]  /*4c80*/  @P0 SHF.L.U32 R0, R2, 0x1f, RZ ;  /* 0x0000001f02000819 */ /* 0x002fe200000006ff */
[----:B------:R-:W-:Y:S02]  /*4c90*/  UIADD3 UR18, UPT, UPT, UR18, -0x1, URZ ;  /* 0xffffffff12127890 */ /* 0x000fe4000fffe0ff */
[----:B------:R-:W-:Y:S01]  /*4ca0*/  UISETP.NE.AND UP0, UPT, UR20, UR19, UPT ;  /* 0x000000131400728c */ /* 0x000fe2000bf05270 */
[----:B------:R2:W3:Y:S01]  /*4cb0*/  @P0 SYNCS.PHASECHK.TRANS64.TRYWAIT P2, [UR6], R0 ;  /* 0x00000000ff0005a7 */ /* 0x0004e20008041106 */
[----:B------:R2:W-:Y:S01]  /*4cc0*/  UTCIMMA.2CTA gdesc[UR30], gdesc[UR28], tmem[UR10], tmem[UR26], idesc[UR27], UP3 ;  /* 0x00ff1a1c1e0075ea */ /* 0x0005e20009a0010a */
[----:B------:R-:W-:Y:S01]  /*4cd0*/  UPLOP3.LUT UP3, UPT, UPT, UPT, UPT, 0x80, 0x8 ;  /* 0x000000000008789c */ /* 0x000fe20003f6f070 */
[----:B------:R2:W-:Y:S01]  /*4ce0*/  UTCBAR.2CTA.MULTICAST [UR9], URZ, UR13 ;  /* 0x000000ff090073e9 */ /* 0x0005e2000820080d */
[----:B------:R-:W-:Y:S04]  /*4cf0*/  UMOV UR17, UR21 ;  /* 0x0000001500117c82 */ /* 0x000fe80008000000 */
[----:B------:R-:W-:Y:S05]  /*4d00*/  BRA.U UP0, `(.L_x_103) ;  /* 0xfffffffd008c7547 */ /* 0x000fea000b83ffff */
.L_x_100:
[----:B------:R-:W-:Y:S01]  /*4d10*/  UIADD3 UR11, UPT, UPT, UR11, 0x280, URZ ;  /* 0x000002800b0b7890 */ /* 0x000fe2000fffe0ff */
[----:B------:R-:W-:-:S08]  /*4d20*/  UMOV UR20, UR19 ;  /* 0x0000001300147c82 */ /* 0x000fd00008000000 */
[----:B------:R4:W-:Y:S01]  /*4d30*/  UTCBAR.2CTA.MULTICAST [UR11], URZ, UR12 ;  /* 0x000000ff0b0073e9 */ /* 0x0009e2000820080c */
[----:B------:R-:W-:Y:S02]  /*4d40*/  NOP ;  /* 0x0000000000007918 */ /* 0x000fe40000000000 */
.L_x_98:
[----:B------:R-:W-:Y:S01]  /*4d50*/  UIADD3 UR22, UPT, UPT, UR22, 0x1, URZ ;  /* 0x0000000116167890 */ /* 0x000fe2000fffe0ff */
[----:B------:R-:W-:-:S03]  /*4d60*/  ISETP.NE.AND P0, PT, R8, 0x2, PT ;  /* 0x000000020800780c */ /* 0x000fc60003f05270 */
[----:B------:R-:W-:Y:S01]  /*4d70*/  UISETP.NE.AND UP0, UPT, UR22, 0x4, UPT ;  /* 0x000000041600788c */ /* 0x000fe2000bf05270 */
[----:B-12---:R-:W-:Y:S02]  /*4d80*/  SEL R0, RZ, 0x1, P0 ;  /* 0x00000001ff007807 */ /* 0x006fe40000000000 */
[----:B------:R-:W-:Y:S01]  /*4d90*/  SEL R8, R8, RZ, P0 ;  /* 0x000000ff08087207 */ /* 0x000fe20000000000 */
[----:B------:R-:W-:Y:S01]  /*4da0*/  USEL UR6, URZ, 0x1, UP0 ;  /* 0x00000001ff067887 */ /* 0x000fe20008000000 */
[----:B------:R-:W-:Y:S01]  /*4db0*/  LOP3.LUT R3, R3, R0, RZ, 0x3c, !PT ;  /* 0x0000000003037212 */ /* 0x000fe200078e3cff */
[----:B------:R-:W-:-:S04]  /*4dc0*/  USEL UR22, UR22, URZ, UP0 ;  /* 0x000000ff16167287 */ /* 0x000fc80008000000 */
[----:B------:R-:W-:Y:S01]  /*4dd0*/  LOP3.LUT R9, R9, UR6, RZ, 0x3c, !PT ;  /* 0x0000000609097c12 */ /* 0x000fe2000f8e3cff */
[----:B------:R-:W-:Y:S07]  /*4de0*/  @P1 BRA `(.L_x_104) ;  /* 0xfffffff800c41947 */ /* 0x000fee000383ffff */
[----:B------:R-:W1:Y:S01]  /*4df0*/  S2UR UR6, SR_CgaCtaId ;  /* 0x00000000000679c3 */ /* 0x000e620000008800 */
[----:B------:R-:W-:Y:S01]  /*4e00*/  ELECT P0, URZ, PT ;  /* 0x0000000000ff782f */ /* 0x000fe20003800000 */
[----:B------:R-:W-:Y:S01]  /*4e10*/  HFMA2 R0, -RZ, RZ, 0, 5.9604644775390625e-08 ;  /* 0x00000001ff007431 */ /* 0x000fe200000001ff */
[----:B------:R-:W-:-:S05]  /*4e20*/  UMOV UR7, 0x40 ;  /* 0x0000004000077882 */ /* 0x000fca0000000000 */
[----:B------:R-:W-:Y:S01]  /*4e30*/  UVIRTCOUNT.DEALLOC.SMPOOL 0x80 ;  /* 0x000000800000784c */ /* 0x000fe20000000000 */
[----:B------:R-:W-:Y:S02]  /*4e40*/  UISETP.NE.AND UP0, UPT, UR5, URZ, UPT ;  /* 0x000000ff0500728c */ /* 0x000fe4000bf05270 */
[----:B-1----:R-:W-:-:S09]  /*4e50*/  ULEA UR6, UR6, UR7, 0x18 ;  /* 0x0000000706067291 */ /* 0x002fd2000f8ec0ff */
[----:B------:R1:W-:Y:S01]  /*4e60*/  @P0 STS.U8 [UR6+0x1c], R0 ;  /* 0x00001c00ff000988 */ /* 0x0003e20008000006 */
[----:B------:R-:W-:Y:S05]  /*4e70*/  BRA.U UP0, `(.L_x_105) ;  /* 0x0000000100a07547 */ /* 0x000fea000b800000 */
[----:B------:R-:W-:Y:S01]  /*4e80*/  UIADD3 UR5, UPT, UPT, UR8, 0x2a0, URZ ;  /* 0x000002a008057890 */ /* 0x000fe2000fffe0ff */
[----:B------:R-:W-:-:S03]  /*4e90*/  SHF.L.U32 R3, R9, 0x1f, RZ ;  /* 0x0000001f09037819 */ /* 0x000fc600000006ff */
[----:B------:R-:W-:-:S09]  /*4ea0*/  ULEA UR7, UR22, UR5, 0x3 ;  /* 0x0000000516077291 */ /* 0x000fd2000f8e18ff */
[----:B------:R-:W2:Y:S02]  /*4eb0*/  SYNCS.PHASECHK.TRANS64.TRYWAIT P0, [UR7], R3 ;  /* 0x00000003ff0075a7 */ /* 0x000ea40008001107 */
[----:B--2---:R-:W-:Y:S05]  /*4ec0*/  @!P0 BRA `(.L_x_106) ;  /* 0x0000006c00d08947 */ /* 0x004fea0003800000 */
.L_x_254:
        /* <DEDUP_REMOVED lines=9> */
.L_x_256:
        /* <DEDUP_REMOVED lines=9> */
.L_x_258:
[----:B------:R-:W-:-:S04]  /*4ff0*/  UIADD3 UR9, UPT, UPT, UR9, 0x1, URZ ;  /* 0x0000000109097890 */ /* 0x000fc8000fffe0ff */
[----:B------:R-:W-:-:S04]  /*5000*/  UISETP.NE.AND UP1, UPT, UR9, 0x4, UPT ;  /* 0x000000040900788c */ /* 0x000fc8000bf25270 */
[----:B------:R-:W-:Y:S02]  /*5010*/  USEL UR7, URZ, 0x1, UP1 ;  /* 0x00000001ff077887 */ /* 0x000fe40008800000 */
[----:B------:R-:W-:-:S04]  /*5020*/  USEL UR9, UR9, URZ, UP1 ;  /* 0x000000ff09097287 */ /* 0x000fc80008800000 */
[----:B------:R-:W-:Y:S01]  /*5030*/  ULEA UR9, UR9, UR5, 0x3 ;  /* 0x0000000509097291 */ /* 0x000fe2000f8e18ff */
[----:B-1----:R-:W-:-:S04]  /*5040*/  LOP3.LUT R3, R2, UR7, RZ, 0x3c, !PT ;  /* 0x0000000702037c12 */ /* 0x002fc8000f8e3cff */
[----:B------:R-:W-:Y:S01]  /*5050*/  SHF.L.U32 R3, R3, 0x1f, RZ ;  /* 0x0000001f03037819 */ /* 0x000fe200000006ff */
[----:B------:R-:W-:-:S04]  /*5060*/  IMAD.U32 R0, RZ, RZ, UR9 ;  /* 0x00000009ff007e24 */ /* 0x000fc8000f8e00ff */
[----:B------:R1:W2:Y:S03]  /*5070*/  SYNCS.PHASECHK.TRANS64.TRYWAIT P0, [R0+URZ], R3 ;  /* 0x00000003000075a7 */ /* 0x0002a600080011ff */
[----:B--2---:R-:W-:Y:S05]  /*5080*/  @!P0 NANOSLEEP.SYNCS 0x989680 ;  /* 0x009896800000895d */ /* 0x004fea0003900000 */
[----:B------:R-:W2:Y:S02]  /*5090*/  @!P0 SYNCS.PHASECHK.TRANS64 P0, [R0+URZ], R3 ;  /* 0x00000003000085a7 */ /* 0x000ea400080010ff */
[----:B--2---:R-:W-:Y:S05]  /*50a0*/  @P0 BRA `(.L_x_109) ;  /* 0x0000000000200947 */ /* 0x004fea0003800000 */
.L_x_110:
[----:B--2---:R2:W1:Y:S02]  /*50b0*/  SYNCS.PHASECHK.TRANS64.TRYWAIT P0, [R0+URZ], R3 ;  /* 0x00000003000075a7 */ /* 0x00446400080011ff */
[----:B-1----:R-:W-:Y:S05]  /*50c0*/  @!P0 NANOSLEEP.SYNCS 0x989680 ;  /* 0x009896800000895d */ /* 0x002fea0003900000 */
[----:B------:R-:W1:Y:S02]  /*50d0*/  @!P0 SYNCS.PHASECHK.TRANS64 P0, [R0+URZ], R3 ;  /* 0x00000003000085a7 */ /* 0x000e6400080010ff */
[----:B-1----:R-:W-:Y:S05]  /*50e0*/  @!P0 BRA `(.L_x_110) ;  /* 0xfffffffc00f08947 */ /* 0x002fea000383ffff */
[----:B------:R-:W-:Y:S05]  /*50f0*/  BRA `(.L_x_109) ;  /* 0x00000000000c7947 */ /* 0x000fea0003800000 */
.L_x_105:
[----:B------:R-:W-:-:S04]  /*5100*/  UIADD3 UR5, UPT, UPT, UR8, 0x2e0, URZ ;  /* 0x000002e008057890 */ /* 0x000fc8000fffe0ff */
[----:B------:R-:W-:-:S09]  /*5110*/  UPRMT UR5, UR4, 0x654, UR5 ;  /* 0x0000065404057896 */ /* 0x000fd20008000005 */
[----:B------:R-:W-:Y:S03]  /*5120*/  SYNCS.ARRIVE.TRANS64.RED.A1T0 RZ, [UR5], RZ ;  /* 0x000000ffffff79a7 */ /* 0x000fe60008100405 */
.L_x_109:
[----:B-12---:R-:W-:Y:S01]  /*5130*/  SHF.L.U32 R3, RZ, 0x1f, RZ ;  /* 0x0000001fff037819 */ /* 0x006fe200000006ff */
[----:B------:R-:W-:Y:S01]  /*5140*/  UIADD3 UR5, UPT, UPT, UR8, 0x2e0, URZ ;  /* 0x000002e008057890 */ /* 0x000fe2000fffe0ff */
[----:B------:R-:W-:Y:S02]  /*5150*/  PLOP3.LUT P0, PT, PT, PT, UP0, 0x80, 0x8 ;  /* 0x000000000008781c */ /* 0x000fe40003f0f008 */
[----:B------:R-:W1:Y:S02]  /*5160*/  SYNCS.PHASECHK.TRANS64.TRYWAIT P1, [UR8+0x2e0], R3 ;  /* 0x0002e003ff0075a7 */ /* 0x000e640008021108 */
[----:B-1----:R-:W-:Y:S09]  /*5170*/  @!P1 BRA `(.L_x_111) ;  /* 0x0000006c006c9947 */ /* 0x002ff20003800000 */
.L_x_260:
[----:B------:R-:W-:Y:S01]  /*5180*/  @!UP0 UPRMT UR5, UR4, 0x654, UR5 ;  /* 0x0000065404058896 */ /* 0x000fe20008000005 */
[----:B------:R-:W-:Y:S02]  /*5190*/  UMOV UR8, 0xffff ;  /* 0x0000ffff00087882 */ /* 0x000fe40000000000 */
[----:B------:R-:W-:-:S06]  /*51a0*/  UMOV UR4, 0x1 ;  /* 0x0000000100047882 */ /* 0x000fcc0000000000 */
[----:B------:R-:W-:Y:S01]  /*51b0*/  @!P0 SYNCS.ARRIVE.TRANS64.RED.A1T0 RZ, [UR5], RZ ;  /* 0x000000ffffff89a7 */ /* 0x000fe20008100405 */
[----:B------:R-:W-:Y:S01]  /*51c0*/  NOP ;  /* 0x0000000000007918 */ /* 0x000fe20000000000 */
[----:B-1----:R-:W1:Y:S01]  /*51d0*/  LDS R0, [UR6+0x14] ;  /* 0x00001406ff007984 */ /* 0x002e620008000800 */
[----:B------:R-:W-:-:S04]  /*51e0*/  ULOP3.LUT UR5, UR24, 0xffff, URZ, 0xc0, !UPT ;  /* 0x0000ffff18057892 */ /* 0x000fc8000f8ec0ff */
[----:B------:R-:W-:-:S04]  /*51f0*/  USHF.R.U32.HI UR5, URZ, 0x5, UR5 ;  /* 0x00000005ff057899 */ /* 0x000fc80008011605 */
[----:B------:R-:W-:Y:S02]  /*5200*/  USHF.L.U32 UR8, UR8, UR5, URZ ;  /* 0x0000000508087299 */ /* 0x000fe400080006ff */
[----:B------:R-:W-:-:S04]  /*5210*/  USHF.L.U32 UR4, UR4, UR5, URZ ;  /* 0x0000000504047299 */ /* 0x000fc800080006ff */
[----:B-1----:R-:W-:-:S04]  /*5220*/  LOP3.LUT R0, R0, UR8, RZ, 0xc0, !PT ;  /* 0x0000000800007c12 */ /* 0x002fc8000f8ec0ff */
[----:B------:R-:W-:-:S13]  /*5230*/  ISETP.NE.AND P0, PT, R0, UR8, PT ;  /* 0x0000000800007c0c */ /* 0x000fda000bf05270 */
[----:B------:R-:W-:Y:S05]  /*5240*/  @P0 BRA `(.L_x_112) ;  /* 0x0000000000580947 */ /* 0x000fea0003800000 */
[----:B------:R-:W1:Y:S02]  /*5250*/  LDS R0, [UR6+0x18] ;  /* 0x00001806ff007984 */ /* 0x000e640008000800 */
[----:B-1----:R-:W-:-:S04]  /*5260*/  LOP3.LUT R0, R0, UR4, RZ, 0xc0, !PT ;  /* 0x0000000400007c12 */ /* 0x002fc8000f8ec0ff */
[----:B------:R-:W-:-:S13]  /*5270*/  ISETP.NE.AND P0, PT, R0, UR4, PT ;  /* 0x0000000400007c0c */ /* 0x000fda000bf05270 */
[----:B------:R-:W-:Y:S05]  /*5280*/  @P0 BRA `(.L_x_113) ;  /* 0x00000000003c0947 */ /* 0x000fea0003800000 */
[----:B------:R-:W1:Y:S01]  /*5290*/  S2R R2, SR_LANEID ;  /* 0x0000000000027919 */ /* 0x000e620000000000 */
[----:B------:R-:W-:Y:S01]  /*52a0*/  ULOP3.LUT UR8, URZ, UR8, URZ, 0x33, !UPT ;  /* 0x00000008ff087292 */ /* 0x000fe2000f8e33ff */
[----:B------:R-:W-:Y:S01]  /*52b0*/  LOP3.LUT R4, RZ, UR4, RZ, 0x33, !PT ;  /* 0x00000004ff047c12 */ /* 0x000fe2000f8e33ff */
[----:B------:R-:W-:Y:S02]  /*52c0*/  VOTEU.ANY UR7, UPT, PT ;  /* 0x0000000000077886 */ /* 0x000fe400038e0100 */
[----:B------:R-:W-:Y:S01]  /*52d0*/  UFLO.U32 UR7, UR7 ;  /* 0x00000007000772bd */ /* 0x000fe200080e0000 */
[----:B------:R-:W2:Y:S01]  /*52e0*/  REDUX UR4, R4 ;  /* 0x00000000040473c4 */ /* 0x000ea20000000000 */
[----:B------:R-:W-:-:S06]  /*52f0*/  IMAD.U32 R0, RZ, RZ, UR8 ;  /* 0x00000008ff007e24 */ /* 0x000fcc000f8e00ff */
[----:B------:R1:W-:Y:S01]  /*5300*/  UTCATOMSWS.AND URZ, UR8 ;  /* 0x0000000800ff79e3 */ /* 0x0003e20008000000 */
[----:B------:R-:W3:Y:S01]  /*5310*/  REDUX UR5, R0 ;  /* 0x00000000000573c4 */ /* 0x000ee20000000000 */
[----:B-1----:R-:W-:Y:S01]  /*5320*/  ISETP.EQ.U32.AND P0, PT, R2, UR7, PT ;  /* 0x0000000702007c0c */ /* 0x002fe2000bf02070 */
[----:B--2---:R-:W-:Y:S01]  /*5330*/  IMAD.U32 R2, RZ, RZ, UR4 ;  /* 0x00000004ff027e24 */ /* 0x004fe2000f8e00ff */
[----:B---3--:R-:W-:-:S11]  /*5340*/  MOV R3, UR5 ;  /* 0x0000000500037c02 */ /* 0x008fd60008000f00 */
[----:B------:R1:W-:Y:S04]  /*5350*/  @P0 ATOMS.AND RZ, [UR6+0x14], R3 ;  /* 0x00001403ffff098c */ /* 0x0003e8000a800006 */
[----:B------:R1:W-:Y:S01]  /*5360*/  @P0 ATOMS.AND RZ, [UR6+0x18], R2 ;  /* 0x00001802ffff098c */ /* 0x0003e2000a800006 */
[----:B------:R-:W-:Y:S05]  /*5370*/  BRA `(.L_x_114) ;  /* 0x0000000000147947 */ /* 0x000fea0003800000 */
.L_x_113:
[----:B------:R-:W-:Y:S02]  /*5380*/  MOV R2, 0x53a0 ;  /* 0x000053a000027802 */ /* 0x000fe40000000f00 */
[----:B---345:R-:W-:Y:S05]  /*5390*/  CALL.REL.NOINC `($__internal_0_$__cuda_sm10x_tcgen05_guardrail_trap_col_being_dealloced_not_returned_by_alloc) ;  /* 0x0000007000487944 */ /* 0x038fea0003c00000 */
[----:B------:R-:W-:Y:S05]  /*53a0*/  BRA `(.L_x_114) ;  /* 0x0000000000087947 */ /* 0x000fea0003800000 */
.L_x_112:
[----:B------:R-:W-:Y:S02]  /*53b0*/  MOV R2, 0x53d0 ;  /* 0x000053d000027802 */ /* 0x000fe40000000f00 */
[----:B---345:R-:W-:Y:S05]  /*53c0*/  CALL.REL.NOINC `($__internal_2_$__cuda_sm10x_tcgen05_guardrail_trap_unallocated_columns_being_dealloced) ;  /* 0x0000007000547944 */ /* 0x038fea0003c00000 */
.L_x_114:
[----:B------:R-:W-:Y:S01]  /*53d0*/  NOP ;  /* 0x0000000000007918 */ /* 0x000fe20000000000 */
[----:B----4-:R-:W-:Y:S05]  /*53e0*/  EXIT ;  /* 0x000000000000794d */ /* 0x010fea0003800000 */
.L_x_85:
[----:B------:R-:W-:-:S09]  /*53f0*/  UISETP.NE.OR UP5, UPT, UR10, 0x3, !UP5 ;  /* 0x000000030a00788c */ /* 0x000fd2000efa5670 */
[----:B------:R-:W-:Y:S05]  /*5400*/  BRA.U UP5, `(.L_x_115) ;  /* 0x0000001105787547 */ /* 0x000fea000b800000 */
[----:B------:R-:W1:Y:S01]  /*5410*/  LDC R0, c[0x0][0xb30] ;  /* 0x0002cc00ff007b82 */ /* 0x000e620000000800 */
[----:B------:R-:W2:Y:S01]  /*5420*/  LDCU.64 UR8, c[0x0][0x888] ;  /* 0x00011100ff0877ac */ /* 0x000ea20008000a00 */
[----:B------:R-:W-:Y:S02]  /*5430*/  HFMA2 R29, -RZ, RZ, 0, 0 ;  /* 0x00000000ff1d7431 */ /* 0x000fe400000001ff */
[----:B------:R-:W-:Y:S01]  /*5440*/  IMAD.MOV.U32 R31, RZ, RZ, 0x1 ;  /* 0x00000001ff1f7424 */ /* 0x000fe200078e00ff */
[----:B------:R-:W-:Y:S01]  /*5450*/  MOV R23, 0x1000 ;  /* 0x0000100000177802 */ /* 0x000fe20000000f00 */
[----:B------:R-:W3:Y:S01]  /*5460*/  LDCU.64 UR4, c[0x0][0x890] ;  /* 0x00011200ff0477ac */ /* 0x000ee20008000a00 */
[----:B------:R-:W-:Y:S01]  /*5470*/  IMAD.MOV.U32 R30, RZ, RZ, RZ ;  /* 0x000000ffff1e7224 */ /* 0x000fe200078e00ff */
[----:B------:R-:W4:Y:S01]  /*5480*/  LDC R19, c[0x0][0x370] ;  /* 0x0000dc00ff137b82 */ /* 0x000f220000000800 */
[----:B------:R-:W-:Y:S01]  /*5490*/  UMOV UR7, 0x400 ;  /* 0x0000040000077882 */ /* 0x000fe20000000000 */
[----:B------:R-:W-:-:S02]  /*54a0*/  UPLOP3.LUT UP1, UPT, UPT, UPT, UPT, 0x40, 0x4 ;  /* 0x000000000004789c */ /* 0x000fc40003f2e870 */
[----:B------:R-:W-:-:S04]  /*54b0*/  ULEA UR7, UR37, UR7, 0x18 ;  /* 0x0000000725077291 */ /* 0x000fc8000f8ec0ff */
[----:B------:R-:W4:Y:S01]  /*54c0*/  LDC R2, c[0x0][0xb0c] ;  /* 0x0002c300ff027b82 */ /* 0x000f220000000800 */
[----:B------:R-:W-:Y:S02]  /*54d0*/  UIADD3 UR13, UPT, UPT, UR7, 0x228, URZ ;  /* 0x00000228070d7890 */ /* 0x000fe4000fffe0ff */
[----:B--2---:R-:W-:Y:S02]  /*54e0*/  UISETP.NE.U32.AND UP3, UPT, UR8, URZ, UPT ;  /* 0x000000ff0800728c */ /* 0x004fe4000bf65070 */
[----:B------:R-:W-:Y:S02]  /*54f0*/  UIADD3 UR41, UPT, UPT, UR7, 0x210, URZ ;  /* 0x0000021007297890 */ /* 0x000fe4000fffe0ff */
[----:B---3--:R-:W-:Y:S01]  /*5500*/  UISETP.NE.U32.AND UP4, UPT, UR4, URZ, UPT ;  /* 0x000000ff0400728c */ /* 0x008fe2000bf85070 */
[----:B------:R-:W2:Y:S01]  /*5510*/  LDC R18, c[0x0][0xb20] ;  /* 0x0002c800ff127b82 */ /* 0x000ea20000000800 */
[----:B-1----:R-:W-:Y:S01]  /*5520*/  ISETP.NE.AND P1, PT, R0, 0x1, PT ;  /* 0x000000010000780c */ /* 0x002fe20003f25270 */
[----:B------:R-:W-:-:S02]  /*5530*/  UISETP.NE.AND.EX UP3, UPT, UR9, URZ, UPT, UP3 ;  /* 0x000000ff0900728c */ /* 0x000fc4000bf65330 */
[----:B------:R-:W-:Y:S02]  /*5540*/  UIADD3 UR33, UPT, UPT, UR7, 0x218, URZ ;  /* 0x0000021807217890 */ /* 0x000fe4000fffe0ff */
[----:B------:R-:W-:Y:S02]  /*5550*/  UIADD3 UR25, UPT, UPT, UR7, 0x220, URZ ;  /* 0x0000022007197890 */ /* 0x000fe4000fffe0ff */
[----:B------:R-:W1:Y:S01]  /*5560*/  LDC.64 R32, c[0x0][0x348] ;  /* 0x0000d200ff207b82 */ /* 0x000e620000000a00 */
[----:B------:R-:W-:Y:S02]  /*5570*/  UPRMT UR13, UR37, 0x654, UR13 ;  /* 0x00000654250d7896 */ /* 0x000fe4000800000d */
[----:B------:R-:W-:-:S05]  /*5580*/  UISETP.NE.AND.EX UP4, UPT, UR5, URZ, UPT, UP4 ;  /* 0x000000ff0500728c */ /* 0x000fca000bf85340 */
[----:B------:R-:W3:Y:S08]  /*5590*/  LDC.64 R16, c[0x0][0xb10] ;  /* 0x0002c400ff107b82 */ /* 0x000ef00000000a00 */
[----:B------:R-:W1:Y:S08]  /*55a0*/  LDC.64 R6, c[0x0][0xb18] ;  /* 0x0002c600ff067b82 */ /* 0x000e700000000a00 */
[----:B------:R-:W1:Y:S08]  /*55b0*/  LDC.64 R4, c[0x0][0xb28] ;  /* 0x0002ca00ff047b82 */ /* 0x000e700000000a00 */
[----:B--2-4-:R-:W1:Y:S02]  /*55c0*/  LDC R22, c[0x0][0x374] ;  /* 0x0000dd00ff167b82 */ /* 0x014e640000000800 */
.L_x_126:
[C---:B------:R-:W-:Y:S02]  /*55d0*/  LEA R0, R30.reuse, UR7, 0x3 ;  /* 0x000000071e007c11 */ /* 0x040fe4000f8e18ff */
[----:B------:R-:W-:Y:S02]  /*55e0*/  SHF.L.U32 R3, R29, 0x1f, RZ ;  /* 0x0000001f1d037819 */ /* 0x000fe400000006ff */
[----:B------:R-:W-:Y:S02]  /*55f0*/  LEA R24, R30, UR7, 0x4 ;  /* 0x000000071e187c11 */ /* 0x000fe4000f8e20ff */
[----:B--2---:R-:W2:Y:S02]  /*5600*/  SYNCS.PHASECHK.TRANS64.TRYWAIT P0, [R0+URZ+0x260], R3 ;  /* 0x00026003000075a7 */ /* 0x004ea400080011ff */
[----:B--2---:R-:W-:Y:S05]  /*5610*/  @!P0 BRA `(.L_x_116) ;  /* 0x00000068005c8947 */ /* 0x004fea0003800000 */
.L_x_261:
[----:B------:R-:W-:Y:S01]  /*5620*/  ISETP.GE.AND P0, PT, R40, 0x1, PT ;  /* 0x000000012800780c */ /* 0x000fe20003f06270 */
[----:B------:R-:W4:Y:S01]  /*5630*/  LDS.128 R24, [R24+0x2f0] ;  /* 0x0002f00018187984 */ /* 0x000f220000000c00 */
[----:B--2---:R-:W-:Y:S01]  /*5640*/  VIADD R0, R0, 0x270 ;  /* 0x0000027000007836 */ /* 0x004fe20000000000 */
[----:B------:R-:W-:Y:S01]  /*5650*/  @!PT LDS RZ, [RZ] ;  /* 0x00000000fffff984 */ /* 0x000fe20000000800 */
[----:B------:R-:W-:Y:S01]  /*5660*/  @!PT LDS RZ, [RZ] ;  /* 0x00000000fffff984 */ /* 0x000fe20000000800 */
[----:B------:R-:W-:Y:S01]  /*5670*/  @!PT LDS RZ, [RZ] ;  /* 0x00000000fffff984 */ /* 0x000fe20000000800 */
[----:B------:R-:W-:Y:S01]  /*5680*/  @!PT LDS RZ, [RZ] ;  /* 0x00000000fffff984 */ /* 0x000fe20000000800 */
[----:B------:R2:W-:Y:S06]  /*5690*/  MEMBAR.ALL.CTA ;  /* 0x0000000000007992 */ /* 0x0005ec0000008000 */
[----:B--2---:R-:W2:Y:S01]  /*56a0*/  FENCE.VIEW.ASYNC.S ;  /* 0x00000000000073c6 */ /* 0x004ea20000000000 */
[----:B------:R-:W-:Y:S04]  /*56b0*/  PRMT R0, RZ, 0x654, R0 ;  /* 0x00000654ff007816 */ /* 0x000fe80000000000 */
[----:B--2---:R2:W-:Y:S01]  /*56c0*/  SYNCS.ARRIVE.TRANS64.RED.A1T0 RZ, [R0+URZ], RZ ;  /* 0x000000ff00ff79a7 */ /* 0x0045e200081004ff */
[----:B----4-:R-:W-:Y:S11]  /*56d0*/  LOP3.LUT P3, RZ, R26, 0x1, RZ, 0xc0, !PT ;  /* 0x000000011aff7812 */ /* 0x010ff6000786c0ff */
[----:B------:R-:W-:Y:S02]  /*56e0*/  @!UPT UIADD3 URZ, UPT, UPT, URZ, URZ, URZ ;  /* 0x000000fffffff290 */ /* 0x000fe4000fffe0ff */
[----:B------:R-:W-:Y:S02]  /*56f0*/  @P3 MOV R13, R24 ;  /* 0x00000018000d3202 */ /* 0x000fe40000000f00 */
[----:B------:R-:W-:Y:S01]  /*5700*/  @P3 LOP3.LUT R8, R25, 0xffff, RZ, 0xc0, !PT ;  /* 0x0000ffff19083812 */ /* 0x000fe200078ec0ff */
[----:B--2---:R-:W-:Y:S06]  /*5710*/  @!P0 BRA `(.L_x_117) ;  /* 0x0000000000a48947 */ /* 0x004fec0003800000 */
[----:B-1----:R-:W-:Y:S01]  /*5720*/  IMAD.HI.U32 R35, R22, R7, RZ ;  /* 0x0000000716237227 */ /* 0x002fe200078e00ff */
[----:B------:R-:W-:Y:S02]  /*5730*/  ISETP.NE.AND P0, PT, R6, 0x1, PT ;  /* 0x000000010600780c */ /* 0x000fe40003f05270 */
[----:B------:R-:W-:Y:S01]  /*5740*/  ISETP.NE.AND P2, PT, R40, 0x1, PT ;  /* 0x000000012800780c */ /* 0x000fe20003f45270 */
[----:B---3--:R-:W-:Y:S01]  /*5750*/  IMAD.HI.U32 R34, R19, R16, RZ ;  /* 0x0000001013227227 */ /* 0x008fe200078e00ff */
[----:B------:R-:W-:Y:S02]  /*5760*/  SHF.R.U32.HI R35, RZ, R18, R35 ;  /* 0x00000012ff237219 */ /* 0x000fe40000011623 */
[----:B------:R-:W-:Y:S01]  /*5770*/  ISETP.NE.AND P4, PT, R2, 0x1, PT ;  /* 0x000000010200780c */ /* 0x000fe20003f85270 */
[----:B------:R-:W-:Y:S01]  /*5780*/  IMAD.HI.U32 R36, R13, R16, RZ ;  /* 0x000000100d247227 */ /* 0x000fe200078e00ff */
[----:B------:R-:W-:Y:S02]  /*5790*/  SHF.R.U32.HI R34, RZ, R17, R34 ;  /* 0x00000011ff227219 */ /* 0x000fe40000011622 */
[----:B------:R-:W-:Y:S01]  /*57a0*/  SEL R3, R22, R35, !P0 ;  /* 0x0000002316037207 */ /* 0x000fe20004000000 */
[C---:B------:R-:W-:Y:S01]  /*57b0*/  IMAD.HI.U32 R35, R8.reuse, R7, RZ ;  /* 0x0000000708237227 */ /* 0x040fe200078e00ff */
[----:B------:R-:W-:Y:S02]  /*57c0*/  SEL R11, R19, R34, !P4 ;  /* 0x00000022130b7207 */ /* 0x000fe40006000000 */
[----:B------:R-:W-:Y:S01]  /*57d0*/  SHF.R.U32.HI R36, RZ, R17, R36 ;  /* 0x00000011ff247219 */ /* 0x000fe20000011624 */
[----:B------:R-:W-:Y:S01]  /*57e0*/  IMAD.HI.U32 R38, R3, R4, RZ ;  /* 0x0000000403267227 */ /* 0x000fe200078e00ff */
[----:B------:R-:W-:Y:S03]  /*57f0*/  SHF.R.U32.HI R35, RZ, R18, R35 ;  /* 0x00000012ff237219 */ /* 0x000fe60000011623 */
[----:B------:R-:W-:Y:S01]  /*5800*/  IMAD.HI.U32 R34, R11, R4, RZ ;  /* 0x000000040b227227 */ /* 0x000fe200078e00ff */
[----:B------:R-:W-:Y:S02]  /*5810*/  @P2 SHF.R.U32.HI R3, RZ, R5, R38 ;  /* 0x00000005ff032219 */ /* 0x000fe40000011626 */
[----:B------:R-:W-:Y:S02]  /*5820*/  SEL R9, R8, R35, !P0 ;  /* 0x0000002308097207 */ /* 0x000fe40004000000 */
[----:B------:R-:W-:Y:S01]  /*5830*/  @P2 SHF.R.U32.HI R11, RZ, R5, R34 ;  /* 0x00000005ff0b2219 */ /* 0x000fe20000011622 */
[C---:B------:R-:W-:Y:S01]  /*5840*/  IMAD R10, R40.reuse, R3, RZ ;  /* 0x00000003280a7224 */ /* 0x040fe200078e02ff */
[----:B------:R-:W-:Y:S01]  /*5850*/  SEL R3, R13, R36, !P4 ;  /* 0x000000240d037207 */ /* 0x000fe20006000000 */
[C---:B------:R-:W-:Y:S03]  /*5860*/  IMAD.HI.U32 R14, R9.reuse, R4, RZ ;  /* 0x00000004090e7227 */ /* 0x040fe600078e00ff */
[----:B------:R-:W-:Y:S01]  /*5870*/  ISETP.GE.AND P0, PT, R9, R10, PT ;  /* 0x0000000a0900720c */ /* 0x000fe20003f06270 */
[C---:B------:R-:W-:Y:S01]  /*5880*/  IMAD R12, R40.reuse, R11, RZ ;  /* 0x0000000b280c7224 */ /* 0x040fe200078e02ff */
[-C--:B------:R-:W-:Y:S04]  /*5890*/  SHF.R.U32.HI R14, RZ, R5.reuse, R14 ;  /* 0x00000005ff0e7219 */ /* 0x080fe8000001160e */
[----:B------:R-:W-:Y:S02]  /*58a0*/  ISETP.GE.OR P0, PT, R3, R12, P0 ;  /* 0x0000000c0300720c */ /* 0x000fe40000706670 */
[----:B------:R-:W-:Y:S05]  /*58b0*/  SEL R15, R9, R14, !P2 ;  /* 0x0000000e090f7207 */ /* 0x000fea0005000000 */
[----:B------:R-:W-:Y:S04]  /*58c0*/  IMAD.MOV R14, RZ, RZ, -R15 ;  /* 0x000000ffff0e7224 */ /* 0x000fe800078e0a0f */
[----:B------:R-:W-:Y:S02]  /*58d0*/  IMAD R14, R40, R14, R9 ;  /* 0x0000000e280e7224 */ /* 0x000fe400078e0209 */
[C---:B------:R-:W-:Y:S05]  /*58e0*/  @!P0 IMAD.HI.U32 R10, R3.reuse, R4, RZ ;  /* 0x00000004030a8227 */ /* 0x040fea00078e00ff */
[----:B------:R-:W-:Y:S04]  /*58f0*/  @!P0 SHF.R.U32.HI R10, RZ, R5, R10 ;  /* 0x00000005ff0a8219 */ /* 0x000fe8000001160a */
[----:B------:R-:W-:Y:S01]  /*5900*/  @!P0 SEL R0, R3, R10, !P2 ;  /* 0x0000000a03008207 */ /* 0x000fe20005000000 */
[----:B------:R-:W-:Y:S03]  /*5910*/  IMAD.MOV R10, RZ, RZ, -R3 ;  /* 0x000000ffff0a7224 */ /* 0x000fe600078e0a03 */
[----:B------:R-:W-:Y:S01]  /*5920*/  @!P0 IADD3 R15, PT, PT, R15, -R0, RZ ;  /* 0x800000000f0f8210 */ /* 0x000fe20007ffe0ff */
[----:B------:R-:W-:Y:S01]  /*5930*/  @!P0 IMAD R0, R11, R14, R0 ;  /* 0x0000000e0b008224 */ /* 0x000fe200078e0200 */
[----:B------:R-:W-:Y:S01]  /*5940*/  IADD3 R11, PT, PT, -R9, RZ, RZ ;  /* 0x000000ff090b7210 */ /* 0x000fe20007ffe1ff */
[----:B------:R-:W-:Y:S02]  /*5950*/  IMAD R13, R2, R10, R13 ;  /* 0x0000000a020d7224 */ /* 0x000fe400078e020d */
[----:B------:R-:W-:Y:S02]  /*5960*/  @!P0 IMAD R9, R15, R40, R3 ;  /* 0x000000280f098224 */ /* 0x000fe400078e0203 */
[----:B------:R-:W-:Y:S02]  /*5970*/  @!P0 IMAD.MOV.U32 R3, RZ, RZ, R0 ;  /* 0x000000ffff038224 */ /* 0x000fe400078e0000 */
[----:B------:R-:W-:Y:S02]  /*5980*/  IMAD R8, R6, R11, R8 ;  /* 0x0000000b06087224 */ /* 0x000fe400078e0208 */
[----:B------:R-:W-:Y:S02]  /*5990*/  IMAD R13, R3, R2, R13 ;  /* 0x00000002030d7224 */ /* 0x000fe400078e020d */
[----:B------:R-:W-:Y:S02]  /*59a0*/  IMAD R8, R9, R6, R8 ;  /* 0x0000000609087224 */ /* 0x000fe400078e0208 */
.L_x_117:
[----:B------:R-:W-:Y:S05]  /*59b0*/  BRA.U UP1, `(.L_x_118) ;  /* 0x0000000101107547 */ /* 0x000fea000b800000 */
[----:B------:R-:W-:Y:S04]  /*59c0*/  MOV R0, UR6 ;  /* 0x0000000600007c02 */ /* 0x000fe80008000f00 */
[----:B------:R-:W-:Y:S04]  /*59d0*/  SHF.L.U32 R3, R0, 0x1f, RZ ;  /* 0x0000001f00037819 */ /* 0x000fe800000006ff */
[----:B------:R-:W2:Y:S02]  /*59e0*/  SYNCS.PHASECHK.TRANS64.TRYWAIT P0, [UR7+0x258], R3 ;  /* 0x00025803ff0075a7 */ /* 0x000ea40008001107 */
[----:B--2---:R-:W-:Y:S05]  /*59f0*/  @!P0 BRA `(.L_x_119) ;  /* 0x0000006400788947 */ /* 0x004fea0003800000 */
.L_x_118:
[----:B------:R-:W-:Y:S02]  /*5a00*/  R2UR UR42, R20 ;  /* 0x00000000142a72ca */ /* 0x000fe400000e0000 */
[----:B------:R-:W-:Y:S02]  /*5a10*/  R2UR UR43, R21 ;  /* 0x00000000152b72ca */ /* 0x000fe400000e0000 */
[----:B------:R-:W-:Y:S02]  /*5a20*/  ISETP.NE.U32.AND P2, PT, RZ, UR4, PT ;  /* 0x00000004ff007c0c */ /* 0x000fe4000bf45070 */
[----:B------:R-:W-:Y:S02]  /*5a30*/  SHF.L.U32 R12, R31, 0x1f, RZ ;  /* 0x0000001f1f0c7819 */ /* 0x000fe400000006ff */
[----:B------:R-:W-:Y:S05]  /*5a40*/  ISETP.NE.AND.EX P2, PT, RZ, UR5, PT, P2 ;  /* 0x00000005ff007c0c */ /* 0x000fea000bf45320 */
[----:B------:R-:W-:Y:S02]  /*5a50*/  USHF.L.U32 UR42, UR42, 0x8, URZ ;  /* 0x000000082a2a7899 */ /* 0x000fe400080006ff */
[----:B------:R-:W-:Y:S01]  /*5a60*/  USHF.L.U32 UR43, UR43, 0x6, URZ ;  /* 0x000000062b2b7899 */ /* 0x000fe200080006ff */
[----:B------:R-:W-:Y:S11]  /*5a70*/  BRA.U !UP4, `(.L_x_120) ;  /* 0x000000010c347547 */ /* 0x000ff6000b800000 */
[----:B------:R-:W-:Y:S01]  /*5a80*/  UPLOP3.LUT UP0, UPT, UPT, UPT, UP3, 0x80, 0x8 ;  /* 0x000000000008789c */ /* 0x000fe20003f0f030 */
[----:B--2---:R-:W-:Y:S02]  /*5a90*/  HFMA2 R0, -RZ, RZ, 0, 5.9604644775390625e-08 ;  /* 0x00000001ff007431 */ /* 0x004fe400000001ff */
[----:B------:R-:W-:Y:S03]  /*5aa0*/  IMAD.MOV.U32 R91, RZ, RZ, 0x1 ;  /* 0x00000001ff5b7424 */ /* 0x000fe600078e00ff */
[----:B------:R-:W-:Y:S05]  /*5ab0*/  PLOP3.LUT P0, PT, PT, PT, UP0, 0x80, 0x8 ;  /* 0x000000000008781c */ /* 0x000fea0003f0f008 */
[----:B------:R-:W2:Y:S01]  /*5ac0*/  @UP0 LDCU.64 UR10, c[0x0][0x888] ;  /* 0x00011100ff0a07ac */ /* 0x000ea20008000a00 */
[----:B------:R-:W-:Y:S07]  /*5ad0*/  @UP0 UIMAD UR8, UR36, UR4, URZ ;  /* 0x00000004240802a4 */ /* 0x000fee000f8e02ff */
[----:B------:R-:W-:Y:S01]  /*5ae0*/  @!P0 PRMT R91, R0, 0x7610, R91 ;  /* 0x00007610005b8816 */ /* 0x000fe2000000005b */
[----:B--2---:R-:W-:Y:S03]  /*5af0*/  @UP0 UIMAD.WIDE UR10, UR8, 0x4, UR10 ;  /* 0x00000004080a08a5 */ /* 0x004fe6000f8e020a */
[----:B------:R-:W2:Y:S03]  /*5b00*/  @!UP0 LDCU UR8, c[0x0][0x880] ;  /* 0x00011000ff0887ac */ /* 0x000ea60008000800 */
[----:B------:R-:W-:Y:S01]  /*5b10*/  IMAD.U32 R10, RZ, RZ, UR10 ;  /* 0x0000000aff0a7e24 */ /* 0x000fe2000f8e00ff */
[----:B------:R-:W-:Y:S05]  /*5b20*/  MOV R11, UR11 ;  /* 0x0000000b000b7c02 */ /* 0x000fea0008000f00 */
[----:B-----5:R4:W5:Y:S02]  /*5b30*/  @P0 LDG.E R50, desc[UR46][R10.64] ;  /* 0x0000002e0a320981 */ /* 0x020964000c1e1900 */
[----:B--2-4-:R-:W-:Y:S07]  /*5b40*/  @!P0 IMAD.U32 R50, RZ, RZ, UR8 ;  /* 0x00000008ff328e24 */ /* 0x014fee000f8e00ff */
.L_x_120:
[----:B-----5:R-:W-:Y:S01]  /*5b50*/  @!P2 ISETP.EQ.AND P0, PT, R50, RZ, PT ;  /* 0x000000ff3200a20c */ /* 0x020fe20003f02270 */
[----:B------:R-:W-:Y:S01]  /*5b60*/  @!UPT UIADD3 URZ, UPT, UPT, URZ, URZ, URZ ;  /* 0x000000fffffff290 */ /* 0x000fe2000fffe0ff */
[----:B------:R-:W-:Y:S11]  /*5b70*/  @!P2 BRA `(.L_x_121) ;  /* 0x000000000014a947 */ /* 0x000ff60003800000 */
[----:B------:R-:W-:Y:S02]  /*5b80*/  LOP3.LUT P2, RZ, R91, 0xff, RZ, 0xc0, !PT ;  /* 0x000000ff5bff7812 */ /* 0x000fe4000784c0ff */
[----:B------:R-:W-:Y:S04]  /*5b90*/  PLOP3.LUT P0, PT, PT, PT, UP0, 0x80, 0x8 ;  /* 0x000000000008781c */ /* 0x000fe80003f0f008 */
[----:B------:R-:W-:Y:S07]  /*5ba0*/  PLOP3.LUT P0, PT, P0, PT, PT, 0x8, 0x80 ;  /* 0x000000000080781c */ /* 0x000fee000070e170 */
[----:B------:R-:W-:Y:S11]  /*5bb0*/  @P2 ISETP.EQ.AND P0, PT, R50, RZ, PT ;  /* 0x000000ff3200220c */ /* 0x000ff60003f02270 */
[----:B------:R-:W-:Y:S02]  /*5bc0*/  @!UPT UIADD3 URZ, UPT, UPT, URZ, URZ, URZ ;  /* 0x000000fffffff290 */ /* 0x000fe4000fffe0ff */
.L_x_121:
[----:B------:R-:W4:Y:S01]  /*5bd0*/  SYNCS.PHASECHK.TRANS64.TRYWAIT P2, [UR7+0x230], R12 ;  /* 0x0002300cff0075a7 */ /* 0x000f220008041107 */
[----:B------:R-:W-:Y:S04]  /*5be0*/  ELECT P4, URZ, PT ;  /* 0x0000000000ff782f */ /* 0x000fe80003880000 */
[----:B------:R-:W-:Y:S11]  /*5bf0*/  PLOP3.LUT P4, PT, P0, P4, PT, 0xf2, 0x2f ;  /* 0x00000000002f781c */ /* 0x000ff60000789e72 */
[----:B------:R-:W-:Y:S02]  /*5c00*/  @!UPT UIADD3 URZ, UPT, UPT, URZ, URZ, URZ ;  /* 0x000000fffffff290 */ /* 0x000fe4000fffe0ff */
[----:B-1----:R-:W-:Y:S05]  /*5c10*/  @!P4 IADD3 R9, P0, PT, R32, 0x580, RZ ;  /* 0x000005802009c810 */ /* 0x002fea0007f1e0ff */
[----:B--2---:R-:W-:Y:S01]  /*5c20*/  @!P4 IMAD.X R0, RZ, RZ, R33, P0 ;  /* 0x000000ffff00c224 */ /* 0x004fe200000e0621 */
[----:B----4-:R-:W-:Y:S07]  /*5c30*/  @!P2 BRA `(.L_x_122) ;  /* 0x000000640000a947 */ /* 0x010fee0003800000 */
.L_x_264:
[----:B------:R-:W-:Y:S01]  /*5c40*/  @!P4 R2UR UR9, R9 ;  /* 0x000000000909c2ca */ /* 0x000fe200000e0000 */
[----:B------:R-:W-:Y:S01]  /*5c50*/  VOTEU.ALL UP1, P4 ;  /* 0x0000000000ff7886 */ /* 0x000fe20002020000 */
[----:B------:R-:W-:Y:S01]  /*5c60*/  @!P4 R2UR UR8, R0 ;  /* 0x000000000008c2ca */ /* 0x000fe200000e0000 */
[----:B------:R-:W-:Y:S01]  /*5c70*/  VOTEU.ALL UP2, P4 ;  /* 0x0000000000ff7886 */ /* 0x000fe20002040000 */
[----:B------:R-:W-:Y:S01]  /*5c80*/  UMOV UR16, 0x0 ;  /* 0x0000000000107882 */ /* 0x000fe20000000000 */
[----:B------:R-:W-:Y:S01]  /*5c90*/  UMOV UR17, 0x10000000 ;  /* 0x1000000000117882 */ /* 0x000fe20000000000 */
[----:B------:R-:W-:Y:S01]  /*5ca0*/  @!UP1 UIADD3 UR40, UPT, UPT, UR7, 0x400, URZ ;  /* 0x0000040007289890 */ /* 0x000fe2000fffe0ff */
[----:B------:R-:W-:Y:S01]  /*5cb0*/  @!P4 IMAD.MOV.U32 R0, RZ, RZ, 0x1000 ;  /* 0x00001000ff00c424 */ /* 0x000fe200078e00ff */
[----:B------:R-:W-:Y:S01]  /*5cc0*/  UMOV UR44, UR36 ;  /* 0x00000024002c7c82 */ /* 0x000fe20008000000 */
[----:B------:R-:W-:Y:S01]  /*5cd0*/  @!UP1 UIADD3 UR10, UPT, UPT, UR42, 0x80, URZ ;  /* 0x000000802a0a9890 */ /* 0x000fe2000fffe0ff */
[----:B------:R-:W-:Y:S01]  /*5ce0*/  @!P4 IADD3 R9, P0, PT, R32, 0x580, RZ ;  /* 0x000005802009c810 */ /* 0x000fe20007f1e0ff */
[----:B------:R-:W-:Y:S01]  /*5cf0*/  UMOV UR11, UR43 ;  /* 0x0000002b000b7c82 */ /* 0x000fe20008000000 */
[----:B------:R-:W-:Y:S01]  /*5d00*/  UMOV UR12, UR36 ;  /* 0x00000024000c7c82 */ /* 0x000fe20008000000 */
[----:B------:R-:W-:Y:S01]  /*5d10*/  IMAD.U32 R10, RZ, RZ, UR9 ;  /* 0x00000009ff0a7e24 */ /* 0x000fe2000f8e00ff */
[----:B------:R-:W-:Y:S01]  /*5d20*/  UMOV UR9, UR41 ;  /* 0x0000002900097c82 */ /* 0x000fe20008000000 */
[----:B------:R-:W-:Y:S01]  /*5d30*/  IMAD.U32 R11, RZ, RZ, UR8 ;  /* 0x00000008ff0b7e24 */ /* 0x000fe2000f8e00ff */
[----:B------:R-:W-:Y:S02]  /*5d40*/  @!UP1 UIADD3 UR8, UPT, UPT, UR7, 0xc00, URZ ;  /* 0x00000c0007089890 */ /* 0x000fe4000fffe0ff */
[----:B------:R-:W-:Y:S01]  /*5d50*/  @!P4 R2UR UR18, R10 ;  /* 0x000000000a12c2ca */ /* 0x000fe200000e0000 */
[----:B------:R-:W-:Y:S01]  /*5d60*/  VOTEU.ALL UP1, P4 ;  /* 0x0000000000ff7886 */ /* 0x000fe20002020000 */
[----:B------:R-:W-:Y:S01]  /*5d70*/  @!P4 R2UR UR19, R11 ;  /* 0x000000000b13c2ca */ /* 0x000fe200000e0000 */
[----:B------:R-:W-:Y:S11]  /*5d80*/  UPRMT UR14, UR37, 0x654, UR41 ;  /* 0x00000654250e7896 */ /* 0x000ff60008000029 */
[----:B------:R-:W-:Y:S01]  /*5d90*/  @!UPT UIADD3 URZ, UPT, UPT, URZ, URZ, URZ ;  /* 0x000000fffffff290 */ /* 0x000fe2000fffe0ff */
[----:B------:R2:W-:Y:S01]  /*5da0*/  @!UP2 UTMALDG.3D [UR40], [UR18], desc[UR16] ;  /* 0x000010281200a5b4 */ /* 0x0005e20008011000 */
[----:B------:R2:W-:Y:S01]  /*5db0*/  @!UP1 UTMALDG.3D [UR8], [UR18], desc[UR16] ;  /* 0x00001008120095b4 */ /* 0x0005e20008011000 */
[----:B------:R4:W-:Y:S01]  /*5dc0*/  @!P4 SYNCS.ARRIVE.TRANS64.RED.A0TR RZ, [UR7+0x210], R0 ;  /* 0x00021000ffffc9a7 */ /* 0x0009e20008300407 */
[----:B------:R-:W-:Y:S01]  /*5dd0*/  SYNCS.ARRIVE.TRANS64.RED.A1T0 RZ, [UR14], RZ ;  /* 0x000000ffffff79a7 */ /* 0x000fe2000810040e */
[----:B----4-:R-:W-:Y:S01]  /*5de0*/  @!P4 IMAD.X R0, RZ, RZ, R33, P0 ;  /* 0x000000ffff00c224 */ /* 0x010fe200000e0621 */
[----:B------:R-:W4:Y:S02]  /*5df0*/  SYNCS.PHASECHK.TRANS64.TRYWAIT P2, [UR7+0x238], R12 ;  /* 0x0002380cff0075a7 */ /* 0x000f240008041107 */
[----:B--2-4-:R-:W-:Y:S05]  /*5e00*/  @!P2 BRA `(.L_x_123) ;  /* 0x0000006000a4a947 */ /* 0x014fea0003800000 */
.L_x_266:
        /* <DEDUP_REMOVED lines=8> */
[----:B------:R-:W-:Y:S01]  /*5e90*/  @!UP1 UIADD3 UR32, UPT, UPT, UR7, 0x1400, URZ ;  /* 0x0000140007209890 */ /* 0x000fe2000fffe0ff */
[----:B------:R-:W-:Y:S01]  /*5ea0*/  @!P4 IADD3 R21, P0, PT, R32, 0x580, RZ ;  /* 0x000005802015c810 */ /* 0x000fe20007f1e0ff */
[----:B------:R-:W-:Y:S01]  /*5eb0*/  UMOV UR35, UR43 ;  /* 0x0000002b00237c82 */ /* 0x000fe20008000000 */
[----:B------:R-:W-:Y:S02]  /*5ec0*/  @!UP1 UIADD3 UR10, UPT, UPT, UR42, 0xa0, URZ ;  /* 0x000000a02a0a9890 */ /* 0x000fe4000fffe0ff */
[----:B------:R-:W-:Y:S01]  /*5ed0*/  IMAD.U32 R10, RZ, RZ, UR9 ;  /* 0x00000009ff0a7e24 */ /* 0x000fe2000f8e00ff */
[----:B------:R-:W-:Y:S01]  /*5ee0*/  UMOV UR9, UR33 ;  /* 0x0000002100097c82 */ /* 0x000fe20008000000 */
[----:B------:R-:W-:Y:S01]  /*5ef0*/  IMAD.U32 R11, RZ, RZ, UR8 ;  /* 0x00000008ff0b7e24 */ /* 0x000fe2000f8e00ff */
[----:B------:R-:W-:Y:S01]  /*5f00*/  @!UP1 UIADD3 UR8, UPT, UPT, UR7, 0x1c00, URZ ;  /* 0x00001c0007089890 */ /* 0x000fe2000fffe0ff */
[----:B------:R-:W-:Y:S01]  /*5f10*/  @!P4 IMAD.X R20, RZ, RZ, R33, P0 ;  /* 0x000000ffff14c224 */ /* 0x000fe200000e0621 */
[----:B------:R-:W-:Y:S01]  /*5f20*/  @!P4 R2UR UR18, R10 ;  /* 0x000000000a12c2ca */ /* 0x000fe200000e0000 */
[----:B------:R-:W-:Y:S01]  /*5f30*/  VOTEU.ALL UP1, P4 ;  /* 0x0000000000ff7886 */ /* 0x000fe20002020000 */
[----:B------:R-:W-:Y:S01]  /*5f40*/  @!P4 R2UR UR19, R11 ;  /* 0x000000000b13c2ca */ /* 0x000fe200000e0000 */
[----:B------:R-:W-:Y:S01]  /*5f50*/  UMOV UR11, UR43 ;  /* 0x0000002b000b7c82 */ /* 0x000fe20008000000 */
[----:B------:R-:W-:Y:S01]  /*5f60*/  UMOV UR12, UR36 ;  /* 0x00000024000c7c82 */ /* 0x000fe20008000000 */
[----:B------:R-:W-:Y:S10]  /*5f70*/  UPRMT UR14, UR37, 0x654, UR33 ;  /* 0x00000654250e7896 */ /* 0x000ff40008000021 */
[----:B------:R2:W-:Y:S01]  /*5f80*/  @!UP2 UTMALDG.3D [UR32], [UR18], desc[UR16] ;  /* 0x000010201200a5b4 */ /* 0x0005e20008011000 */
[----:B------:R2:W-:Y:S01]  /*5f90*/  @!UP1 UTMALDG.3D [UR8], [UR18], desc[UR16] ;  /* 0x00001008120095b4 */ /* 0x0005e20008011000 */
[----:B------:R2:W-:Y:S01]  /*5fa0*/  @!P4 SYNCS.ARRIVE.TRANS64.RED.A0TR RZ, [UR7+0x218], R0 ;  /* 0x00021800ffffc9a7 */ /* 0x0005e20008300407 */
[----:B------:R-:W-:Y:S01]  /*5fb0*/  SYNCS.ARRIVE.TRANS64.RED.A1T0 RZ, [UR14], RZ ;  /* 0x000000ffffff79a7 */ /* 0x000fe2000810040e */
[----:B------:R-:W4:Y:S02]  /*5fc0*/  SYNCS.PHASECHK.TRANS64.TRYWAIT P2, [UR7+0x240], R12 ;  /* 0x0002400cff0075a7 */ /* 0x000f240008041107 */
[----:B--2-4-:R-:W-:Y:S05]  /*5fd0*/  @!P2 BRA `(.L_x_124) ;  /* 0x000000600048a947 */ /* 0x014fea0003800000 */
.L_x_268:
[----:B------:R-:W2:Y:S01]  /*5fe0*/  LDC.64 R14, c[0x0][0xb10] ;  /* 0x0002c400ff0e7b82 */ /* 0x000ea20000000a00 */
[----:B------:R-:W-:Y:S01]  /*5ff0*/  @!P4 R2UR UR9, R21 ;  /* 0x000000001509c2ca */ /* 0x000fe200000e0000 */
[----:B------:R-:W-:Y:S01]  /*6000*/  VOTEU.ALL UP1, P4 ;  /* 0x0000000000ff7886 */ /* 0x000fe20002020000 */
[----:B------:R-:W-:Y:S01]  /*6010*/  @!P4 R2UR UR8, R20 ;  /* 0x000000001408c2ca */ /* 0x000fe200000e0000 */
[----:B------:R-:W-:Y:S01]  /*6020*/  VOTEU.ALL UP2, P4 ;  /* 0x0000000000ff7886 */ /* 0x000fe20002040000 */
[----:B------:R-:W-:Y:S03]  /*6030*/  UMOV UR16, 0x0 ;  /* 0x0000000000107882 */ /* 0x000fe60000000000 */
[----:B------:R-:W4:Y:S01]  /*6040*/  LDC.64 R10, c[0x0][0xb18] ;  /* 0x0002c600ff0a7b82 */ /* 0x000f220000000a00 */
[----:B------:R-:W-:Y:S01]  /*6050*/  @!UP1 UIADD3 UR26, UPT, UPT, UR42, 0x40, URZ ;  /* 0x000000402a1a9890 */ /* 0x000fe2000fffe0ff */
[----:B------:R-:W-:Y:S01]  /*6060*/  @P3 SHF.R.U32.HI R28, RZ, 0x10, R25 ;  /* 0x00000010ff1c3819 */ /* 0x000fe20000011619 */
[----:B------:R-:W-:Y:S01]  /*6070*/  @!UP1 UIADD3 UR24, UPT, UPT, UR7, 0x2400, URZ ;  /* 0x0000240007189890 */ /* 0x000fe2000fffe0ff */
[----:B------:R-:W-:Y:S01]  /*6080*/  VIADD R30, R30, 0x1 ;  /* 0x000000011e1e7836 */ /* 0x000fe20000000000 */
[----:B------:R-:W-:Y:S03]  /*6090*/  UMOV UR17, 0x10000000 ;  /* 0x1000000000117882 */ /* 0x000fe60000000000 */
[----:B------:R-:W5:Y:S01]  /*60a0*/  @!P1 LDC R0, c[0x0][0xb20] ;  /* 0x0002c800ff009b82 */ /* 0x000f620000000800 */
[----:B------:R-:W-:Y:S01]  /*60b0*/  UMOV UR27, UR43 ;  /* 0x0000002b001b7c82 */ /* 0x000fe20008000000 */
[----:B------:R-:W-:Y:S01]  /*60c0*/  IMAD.U32 R20, RZ, RZ, UR9 ;  /* 0x00000009ff147e24 */ /* 0x000fe2000f8e00ff */
[----:B------:R-:W-:Y:S05]  /*60d0*/  UMOV UR28, UR36 ;  /* 0x00000024001c7c82 */ /* 0x000fea0008000000 */
[----:B-1----:R-:W1:Y:S01]  /*60e0*/  @!P1 LDC R3, c[0x0][0xb0c] ;  /* 0x0002c300ff039b82 */ /* 0x002e620000000800 */
[----:B------:R-:W-:Y:S01]  /*60f0*/  IMAD.U32 R21, RZ, RZ, UR8 ;  /* 0x00000008ff157e24 */ /* 0x000fe2000f8e00ff */
[----:B------:R-:W-:Y:S01]  /*6100*/  @!UP1 UIADD3 UR10, UPT, UPT, UR42, 0xc0, URZ ;  /* 0x000000c02a0a9890 */ /* 0x000fe2000fffe0ff */
[----:B------:R-:W-:Y:S01]  /*6110*/  @!P4 R2UR UR18, R20 ;  /* 0x000000001412c2ca */ /* 0x000fe200000e0000 */
[----:B------:R-:W-:Y:S01]  /*6120*/  @!UP1 UIADD3 UR8, UPT, UPT, UR7, 0x2c00, URZ ;  /* 0x00002c0007089890 */ /* 0x000fe2000fffe0ff */
[----:B------:R-:W-:Y:S01]  /*6130*/  @!P4 IMAD.MOV.U32 R20, RZ, RZ, 0x1000 ;  /* 0x00001000ff14c424 */ /* 0x000fe200078e00ff */
[----:B------:R-:W-:Y:S01]  /*6140*/  @!P4 R2UR UR19, R21 ;  /* 0x000000001513c2ca */ /* 0x000fe200000e0000 */
[----:B------:R-:W-:Y:S01]  /*6150*/  VOTEU.ALL UP1, P4 ;  /* 0x0000000000ff7886 */ /* 0x000fe20002020000 */
[----:B------:R-:W-:Y:S01]  /*6160*/  UMOV UR9, UR25 ;  /* 0x0000001900097c82 */ /* 0x000fe20008000000 */
[----:B------:R-:W-:Y:S01]  /*6170*/  UMOV UR11, UR43 ;  /* 0x0000002b000b7c82 */ /* 0x000fe20008000000 */
[----:B------:R-:W-:Y:S01]  /*6180*/  UMOV UR12, UR36 ;  /* 0x00000024000c7c82 */ /* 0x000fe20008000000 */
[----:B------:R-:W-:Y:S08]  /*6190*/  UPRMT UR14, UR37, 0x654, UR25 ;  /* 0x00000654250e7896 */ /* 0x000ff00008000019 */
[----:B------:R1:W-:Y:S02]  /*61a0*/  @!UP2 UTMALDG.3D [UR24], [UR18], desc[UR16] ;  /* 0x000010181200a5b4 */ /* 0x0003e40008011000 */
[----:B-1----:R-:W-:Y:S01]  /*61b0*/  @!P1 ISETP.NE.AND P2, PT, R3, 0x1, PT ;  /* 0x000000010300980c */ /* 0x002fe20003f45270 */
[C---:B--2---:R-:W-:Y:S01]  /*61c0*/  @!P1 IMAD.HI.U32 R14, R13.reuse, R14, RZ ;  /* 0x0000000e0d0e9227 */ /* 0x044fe200078e00ff */
[----:B----4-:R-:W-:Y:S01]  /*61d0*/  @!P1 ISETP.NE.AND P0, PT, R10, 0x1, PT ;  /* 0x000000010a00980c */ /* 0x010fe20003f05270 */
[----:B------:R1:W-:Y:S01]  /*61e0*/  @!UP1 UTMALDG.3D [UR8], [UR18], desc[UR16] ;  /* 0x00001008120095b4 */ /* 0x0003e20008011000 */
[----:B------:R1:W-:Y:S01]  /*61f0*/  @!P4 SYNCS.ARRIVE.TRANS64.RED.A0TR RZ, [UR7+0x220], R20 ;  /* 0x00022014ffffc9a7 */ /* 0x0003e20008300407 */
[C---:B------:R-:W-:Y:S01]  /*6200*/  @!P1 IMAD.HI.U32 R11, R8.reuse, R11, RZ ;  /* 0x0000000b080b9227 */ /* 0x040fe200078e00ff */
[----:B------:R-:W-:Y:S04]  /*6210*/  @!P1 SHF.R.U32.HI R14, RZ, R15, R14 ;  /* 0x0000000fff0e9219 */ /* 0x000fe8000001160e */
[----:B-----5:R-:W-:Y:S02]  /*6220*/  @!P1 SHF.R.U32.HI R9, RZ, R0, R11 ;  /* 0x00000000ff099219 */ /* 0x020fe4000001160b */
[----:B------:R-:W-:Y:S02]  /*6230*/  @!P1 SEL R14, R13, R14, !P2 ;  /* 0x0000000e0d0e9207 */ /* 0x000fe40005000000 */
[----:B------:R-:W-:Y:S05]  /*6240*/  @!P1 SEL R9, R8, R9, !P0 ;  /* 0x0000000908099207 */ /* 0x000fea0004000000 */
[----:B------:R-:W-:Y:S01]  /*6250*/  @!P1 IMAD.IADD R0, R9, 0x1, -R14 ;  /* 0x0000000109009824 */ /* 0x000fe200078e0a0e */
[----:B------:R-:W-:Y:S01]  /*6260*/  SYNCS.ARRIVE.TRANS64.RED.A1T0 RZ, [UR14], RZ ;  /* 0x000000ffffff79a7 */ /* 0x000fe2000810040e */
[----:B------:R-:W-:Y:S02]  /*6270*/  @!P1 IMAD.IADD R9, R14, 0x1, -R9 ;  /* 0x000000010e099824 */ /* 0x000fe400078e0a09 */
[----:B------:R-:W-:Y:S02]  /*6280*/  @!P1 IMAD R13, R0, R3, R13 ;  /* 0x00000003000d9224 */ /* 0x000fe400078e020d */
[----:B------:R-:W-:Y:S01]  /*6290*/  @!P1 IMAD R8, R9, R10, R8 ;  /* 0x0000000a09089224 */ /* 0x000fe200078e0208 */
[----:B------:R-:W2:Y:S02]  /*62a0*/  SYNCS.PHASECHK.TRANS64.TRYWAIT P5, [UR7+0x248], R12 ;  /* 0x0002480cff0075a7 */ /* 0x000ea400080a1107 */
[----:B-12---:R-:W-:Y:S05]  /*62b0*/  @!P5 BRA `(.L_x_125) ;  /* 0x0000005c00a8d947 */ /* 0x006fea0003800000 */
.L_x_270:
[----:B-1----:R-:W-:Y:S01]  /*62c0*/  @!P4 IADD3 R3, P0, PT, R32, 0x580, RZ ;  /* 0x000005802003c810 */ /* 0x002fe20007f1e0ff */
[----:B------:R-:W-:Y:S01]  /*62d0*/  VOTEU.ALL UP1, P4 ;  /* 0x0000000000ff7886 */ /* 0x000fe20002020000 */
[----:B------:R-:W-:Y:S01]  /*62e0*/  VOTEU.ALL UP2, P4 ;  /* 0x0000000000ff7886 */ /* 0x000fe20002040000 */
[----:B------:R-:W-:Y:S01]  /*62f0*/  UMOV UR14, 0x0 ;  /* 0x00000000000e7882 */ /* 0x000fe20000000000 */
[----:B------:R-:W-:Y:S01]  /*6300*/  @!P4 R2UR UR9, R3 ;  /* 0x000000000309c2ca */ /* 0x000fe200000e0000 */
[----:B------:R-:W-:Y:S01]  /*6310*/  @!P4 IMAD.X R0, RZ, RZ, R33, P0 ;  /* 0x000000ffff00c224 */ /* 0x000fe200000e0621 */
[----:B------:R-:W-:Y:S01]  /*6320*/  @!UP1 UIADD3 UR17, UPT, UPT, UR7, 0x228, URZ ;  /* 0x0000022807119890 */ /* 0x000fe2000fffe0ff */
[----:B------:R-:W-:Y:S01]  /*6330*/  ISETP.NE.AND P0, PT, R30, 0x2, PT ;  /* 0x000000021e00780c */ /* 0x000fe20003f05270 */
[----:B------:R-:W-:Y:S01]  /*6340*/  @!UP1 UIADD3 UR18, UPT, UPT, UR42, 0x60, URZ ;  /* 0x000000602a129890 */ /* 0x000fe2000fffe0ff */
[----:B------:R-:W-:Y:S01]  /*6350*/  LOP3.LUT R31, R31, 0x1, RZ, 0x3c, !PT ;  /* 0x000000011f1f7812 */ /* 0x000fe200078e3cff */
[----:B------:R-:W-:Y:S01]  /*6360*/  @!UP1 UIADD3 UR16, UPT, UPT, UR7, 0x3400, URZ ;  /* 0x0000340007109890 */ /* 0x000fe2000fffe0ff */
[----:B------:R-:W-:Y:S01]  /*6370*/  @!P4 R2UR UR8, R0 ;  /* 0x000000000008c2ca */ /* 0x000fe200000e0000 */
[----:B------:R-:W-:Y:S01]  /*6380*/  UMOV UR15, 0x10000000 ;  /* 0x10000000000f7882 */ /* 0x000fe20000000000 */
[----:B------:R-:W-:Y:S01]  /*6390*/  UMOV UR19, UR43 ;  /* 0x0000002b00137c82 */ /* 0x000fe20008000000 */
[----:B------:R-:W-:Y:S01]  /*63a0*/  UMOV UR20, UR36 ;  /* 0x0000002400147c82 */ /* 0x000fe20008000000 */
[----:B------:R-:W-:Y:S01]  /*63b0*/  @!UP1 UIADD3 UR10, UPT, UPT, UR42, 0xe0, URZ ;  /* 0x000000e02a0a9890 */ /* 0x000fe2000fffe0ff */
[----:B------:R-:W-:Y:S01]  /*63c0*/  SEL R0, RZ, 0x1, P0 ;  /* 0x00000001ff007807 */ /* 0x000fe20000000000 */
[----:B------:R-:W-:Y:S01]  /*63d0*/  IMAD.U32 R10, RZ, RZ, UR9 ;  /* 0x00000009ff0a7e24 */ /* 0x000fe2000f8e00ff */
[----:B------:R-:W-:Y:S01]  /*63e0*/  UMOV UR11, UR43 ;  /* 0x0000002b000b7c82 */ /* 0x000fe20008000000 */
[----:B------:R-:W-:Y:S01]  /*63f0*/  UMOV UR12, UR36 ;  /* 0x00000024000c7c82 */ /* 0x000fe20008000000 */
[----:B------:R-:W-:Y:S01]  /*6400*/  UMOV UR9, UR17 ;  /* 0x0000001100097c82 */ /* 0x000fe20008000000 */
[----:B------:R-:W-:Y:S01]  /*6410*/  @P3 R2UR UR36, R28 ;  /* 0x000000001c2432ca */ /* 0x000fe200000e0000 */
[----:B------:R-:W-:Y:S01]  /*6420*/  IMAD.IADD R20, R8, 0x1, R83 ;  /* 0x0000000108147824 */ /* 0x000fe200078e0253 */
[----:B------:R-:W-:Y:S01]  /*6430*/  @!P4 R2UR UR22, R10 ;  /* 0x000000000a16c2ca */ /* 0x000fe200000e0000 */
[----:B------:R-:W-:Y:S01]  /*6440*/  IMAD.U32 R11, RZ, RZ, UR8 ;  /* 0x00000008ff0b7e24 */ /* 0x000fe2000f8e00ff */
[----:B------:R-:W-:Y:S01]  /*6450*/  @!UP1 UIADD3 UR8, UPT, UPT, UR7, 0x3c00, URZ ;  /* 0x00003c0007089890 */ /* 0x000fe2000fffe0ff */
[----:B------:R-:W-:Y:S01]  /*6460*/  LOP3.LUT R29, R29, R0, RZ, 0x3c, !PT ;  /* 0x000000001d1d7212 */ /* 0x000fe200078e3cff */
[----:B------:R-:W-:Y:S01]  /*6470*/  VOTEU.ALL UP1, P4 ;  /* 0x0000000000ff7886 */ /* 0x000fe20002020000 */
[----:B------:R-:W-:Y:S01]  /*6480*/  IMAD.IADD R21, R13, 0x1, R90 ;  /* 0x000000010d157824 */ /* 0x000fe200078e025a */
[----:B------:R-:W-:Y:S02]  /*6490*/  @!P4 R2UR UR23, R11 ;  /* 0x000000000b17c2ca */ /* 0x000fe400000e0000 */
[----:B------:R-:W-:Y:S11]  /*64a0*/  SEL R30, R30, RZ, P0 ;  /* 0x000000ff1e1e7207 */ /* 0x000ff60000000000 */
[----:B------:R2:W-:Y:S01]  /*64b0*/  @!UP2 UTMALDG.3D [UR16], [UR22], desc[UR14] ;  /* 0x00000e101600a5b4 */ /* 0x0005e20008011000 */
[----:B------:R2:W-:Y:S01]  /*64c0*/  @!UP1 UTMALDG.3D [UR8], [UR22], desc[UR14] ;  /* 0x00000e08160095b4 */ /* 0x0005e20008011000 */
[----:B------:R2:W-:Y:S01]  /*64d0*/  @!P4 SYNCS.ARRIVE.TRANS64.RED.A0TR RZ, [UR7+0x228], R23 ;  /* 0x00022817ffffc9a7 */ /* 0x0005e20008300407 */
[----:B------:R-:W-:Y:S01]  /*64e0*/  UPLOP3.LUT UP1, UPT, UPT, UPT, UPT, 0x80, 0x8 ;  /* 0x000000000008789c */ /* 0x000fe20003f2f070 */
[----:B------:R-:W-:Y:S01]  /*64f0*/  SYNCS.ARRIVE.TRANS64.RED.A1T0 RZ, [UR13], RZ ;  /* 0x000000ffffff79a7 */ /* 0x000fe2000810040d */
[----:B------:R-:W-:Y:S09]  /*6500*/  @P3 BRA `(.L_x_126) ;  /* 0xfffffff000303947 */ /* 0x000ff2000383ffff */
[----:B------:R-:W-:-:S04]  /*6510*/  SHF.L.U32 R3, R31, 0x1f, RZ ;  /* 0x0000001f1f037819 */ /* 0x000fc800000006ff */
[----:B------:R-:W1:Y:S02]  /*6520*/  SYNCS.PHASECHK.TRANS64.TRYWAIT P0, [UR7+0x230], R3 ;  /* 0x00023003ff0075a7 */ /* 0x000e640008001107 */
[----:B-1----:R-:W-:Y:S05]  /*6530*/  @!P0 BRA `(.L_x_127) ;  /* 0x0000005c00208947 */ /* 0x002fea0003800000 */
.L_x_272:
[----:B------:R-:W4:Y:S02]  /*6540*/  SYNCS.PHASECHK.TRANS64.TRYWAIT P0, [UR7+0x238], R3 ;  /* 0x00023803ff0075a7 */ /* 0x000f240008001107 */
[----:B----4-:R-:W-:Y:S05]  /*6550*/  @!P0 BRA `(.L_x_128) ;  /* 0x0000005c00308947 */ /* 0x010fea0003800000 */
.L_x_274:
[----:B------:R-:W4:Y:S02]  /*6560*/  SYNCS.PHASECHK.TRANS64.TRYWAIT P0, [UR7+0x240], R3 ;  /* 0x00024003ff0075a7 */ /* 0x000f240008001107 */
[----:B----4-:R-:W-:Y:S05]  /*6570*/  @!P0 BRA `(.L_x_129) ;  /* 0x0000005c00408947 */ /* 0x010fea0003800000 */
.L_x_276:
[----:B-1----:R-:W-:-:S07]  /*6580*/  MOV R0, UR7 ;  /* 0x0000000700007c02 */ /* 0x002fce0008000f00 */
.L_x_130:
[----:B-1----:R-:W-:-:S04]  /*6590*/  SHF.L.U32 R3, R31, 0x1f, RZ ;  /* 0x0000001f1f037819 */ /* 0x002fc800000006ff */
[----:B------:R1:W4:Y:S03]  /*65a0*/  SYNCS.PHASECHK.TRANS64.TRYWAIT P0, [R0+URZ+0x248], R3 ;  /* 0x00024803000075a7 */ /* 0x00032600080011ff */
[----:B----4-:R-:W-:Y:S05]  /*65b0*/  @!P0 NANOSLEEP.SYNCS 0x989680 ;  /* 0x009896800000895d */ /* 0x010fea0003900000 */
[----:B------:R-:W4:Y:S02]  /*65c0*/  @!P0 SYNCS.PHASECHK.TRANS64 P0, [R0+URZ+0x248], R3 ;  /* 0x00024803000085a7 */ /* 0x000f2400080010ff */
[----:B--2-4-:R-:W-:Y:S05]  /*65d0*/  @P0 EXIT ;  /* 0x000000000000094d */ /* 0x014fea0003800000 */
[----:B------:R-:W-:Y:S05]  /*65e0*/  BRA `(.L_x_130) ;  /* 0xfffffffc00e87947 */ /* 0x000fea000383ffff */
.L_x_115:
[----:B------:R-:W-:-:S06]  /*65f0*/  UISETP.GE.AND UP1, UPT, UR10, 0x4, UPT ;  /* 0x000000040a00788c */ /* 0x000fcc000bf26270 */
[----:B------:R-:W-:-:S13]  /*6600*/  PLOP3.LUT P0, PT, PT, PT, UP1, 0x80, 0x8 ;  /* 0x000000000008781c */ /* 0x000fda0003f0f018 */
[----:B------:R-:W-:Y:S05]  /*6610*/  @!P0 EXIT ;  /* 0x000000000000894d */ /* 0x000fea0003800000 */
[----:B------:R-:W-:Y:S01]  /*6620*/  BAR.SYNC.DEFER_BLOCKING 0x6, 0xa0 ;  /* 0x0182800000007b1d */ /* 0x000fe20000010000 */
[C---:B------:R-:W-:Y:S01]  /*6630*/  IMAD.SHL.U32 R96, R104.reuse, 0x20, RZ ;  /* 0x0000002068607824 */ /* 0x040fe200078e00ff */
[----:B------:R-:W-:Y:S01]  /*6640*/  CS2R R100, SRZ ;  /* 0x0000000000647805 */ /* 0x000fe2000001ff00 */
[C---:B------:R-:W-:Y:S02]  /*6650*/  IMAD.SHL.U32 R4, R97.reuse, 0x200000, RZ ;  /* 0x0020000061047824 */ /* 0x040fe400078e00ff */
[C---:B------:R-:W-:Y:S01]  /*6660*/  IMAD.SHL.U32 R2, R104.reuse, 0x4, RZ ;  /* 0x0000000468027824 */ /* 0x040fe200078e00ff */
[----:B------:R-:W-:Y:S02]  /*6670*/  UMOV UR49, 0x400 ;  /* 0x0000040000317882 */ /* 0x000fe40000000000 */
[----:B------:R-:W1:Y:S01]  /*6680*/  LDC R93, c[0x0][0x370] ;  /* 0x0000dc00ff5d7b82 */ /* 0x000e620000000800 */
[----:B------:R-:W-:Y:S01]  /*6690*/  ULEA UR49, UR37, UR49, 0x18 ;  /* 0x0000003125317291 */ /* 0x000fe2000f8ec0ff */
[----:B------:R-:W-:Y:S01]  /*66a0*/  IMAD.U32 R47, R104, 0x10000, RZ ;  /* 0x00010000682f7824 */ /* 0x000fe200078e00ff */
[C---:B------:R-:W-:Y:S01]  /*66b0*/  LOP3.LUT R3, R96.reuse, 0x80, RZ, 0xc0, !PT ;  /* 0x0000008060037812 */ /* 0x040fe200078ec0ff */
[----:B------:R-:W-:Y:S01]  /*66c0*/  IMAD.SHL.U32 R6, R97, 0x400, RZ ;  /* 0x0000040061067824 */ /* 0x000fe200078e00ff */
[----:B------:R-:W-:Y:S01]  /*66d0*/  LOP3.LUT R95, R96, 0xb60, RZ, 0xc0, !PT ;  /* 0x00000b60605f7812 */ /* 0x000fe200078ec0ff */
[----:B------:R-:W-:Y:S01]  /*66e0*/  UIADD3 UR4, UPT, UPT, UR49, 0x4400, URZ ;  /* 0x0000440031047890 */ /* 0x000fe2000fffe0ff */
[----:B------:R-:W-:Y:S01]  /*66f0*/  LOP3.LUT R4, R4, 0x200000, RZ, 0xc0, !PT ;  /* 0x0020000004047812 */ /* 0x000fe200078ec0ff */
[----:B------:R-:W2:Y:S01]  /*6700*/  LDC R42, c[0x0][0xb0c] ;  /* 0x0002c300ff2a7b82 */ /* 0x000ea20000000800 */
[----:B------:R-:W-:Y:S01]  /*6710*/  LOP3.LUT R2, R3, 0x10, R2, 0xf8, !PT ;  /* 0x0000001003027812 */ /* 0x000fe200078ef802 */
[----:B------:R-:W-:Y:S01]  /*6720*/  IMAD.MOV.U32 R44, RZ, RZ, RZ ;  /* 0x000000ffff2c7224 */ /* 0x000fe200078e00ff */
[----:B------:R-:W-:Y:S01]  /*6730*/  LOP3.LUT R95, R95, 0x400, R6, 0xf8, !PT ;  /* 0x000004005f5f7812 */ /* 0x000fe200078ef806 */
[----:B------:R-:W-:Y:S01]  /*6740*/  IMAD.MOV.U32 R102, RZ, RZ, RZ ;  /* 0x000000ffff667224 */ /* 0x000fe200078e00ff */
[----:B------:R-:W-:Y:S01]  /*6750*/  LOP3.LUT R47, R4, 0x400000, R47, 0xf8, !PT ;  /* 0x00400000042f7812 */ /* 0x000fe200078ef82f */
[----:B------:R-:W-:Y:S01]  /*6760*/  IMAD.MOV.U32 R107, RZ, RZ, RZ ;  /* 0x000000ffff6b7224 */ /* 0x000fe200078e00ff */
[----:B------:R-:W-:Y:S01]  /*6770*/  LOP3.LUT P0, RZ, R96, 0x80, RZ, 0xc0, !PT ;  /* 0x0000008060ff7812 */ /* 0x000fe2000780c0ff */
[----:B------:R-:W3:Y:S01]  /*6780*/  LDC R92, c[0x0][0xb20] ;  /* 0x0002c800ff5c7b82 */ /* 0x000ee20000000800 */
[----:B------:R-:W4:Y:S01]  /*6790*/  LDS R0, [UR49+0x310] ;  /* 0x00031031ff007984 */ /* 0x000f220008000800 */
[----:B------:R-:W-:Y:S01]  /*67a0*/  LOP3.LUT R95, R95, R2, RZ, 0xfc, !PT ;  /* 0x000000025f5f7212 */ /* 0x000fe200078efcff */
[----:B------:R-:W-:Y:S01]  /*67b0*/  IMAD.MOV.U32 R99, RZ, RZ, RZ ;  /* 0x000000ffff637224 */ /* 0x000fe200078e00ff */
[----:B------:R-:W-:Y:S01]  /*67c0*/  P2R R2, PR, RZ, 0x1 ;  /* 0x00000001ff027803 */ /* 0x000fe20000000000 */
[----:B------:R-:W-:Y:S01]  /*67d0*/  IMAD.U32 R103, RZ, RZ, UR4 ;  /* 0x00000004ff677e24 */ /* 0x000fe2000f8e00ff */
[----:B------:R-:W-:Y:S01]  /*67e0*/  LOP3.LUT R104, R104, 0x60, RZ, 0xc0, !PT ;  /* 0x0000006068687812 */ /* 0x000fe200078ec0ff */
[----:B------:R-:W1:Y:S01]  /*67f0*/  LDCU.64 UR52, c[0x0][0x348] ;  /* 0x00006900ff3477ac */ /* 0x000e620008000a00 */
[----:B------:R-:W1:Y:S01]  /*6800*/  LDC R41, c[0x0][0xb30] ;  /* 0x0002cc00ff297b82 */ /* 0x000e620000000800 */
[----:B------:R-:W1:Y:S01]  /*6810*/  LDCU.64 UR38, c[0x0][0x888] ;  /* 0x00011100ff2677ac */ /* 0x000e620008000a00 */
[----:B------:R-:W1:Y:S06]  /*6820*/  LDCU.64 UR44, c[0x0][0x890] ;  /* 0x00011200ff2c77ac */ /* 0x000e6c0008000a00 */
[----:B------:R-:W1:Y:S01]  /*6830*/  LDC.64 R88, c[0x0][0xb10] ;  /* 0x0002c400ff587b82 */ /* 0x000e620000000a00 */
[----:B------:R-:W-:-:S07]  /*6840*/  UIADD3 UR48, UPT, UPT, UR49, 0x400, URZ ;  /* 0x0000040031307890 */ /* 0x000fce000fffe0ff */
[----:B------:R-:W1:Y:S08]  /*6850*/  LDC.64 R38, c[0x0][0xb18] ;  /* 0x0002c600ff267b82 */ /* 0x000e700000000a00 */
[----:B------:R-:W1:Y:S08]  /*6860*/  LDC.64 R36, c[0x0][0xb28] ;  /* 0x0002ca00ff247b82 */ /* 0x000e700000000a00 */
[----:B------:R-:W1:Y:S01]  /*6870*/  LDC.64 R86, c[0x0][0x8b0] ;  /* 0x00022c00ff567b82 */ /* 0x000e620000000a00 */
[----:B----4-:R-:W-:-:S07]  /*6880*/  IMAD.IADD R47, R0, 0x1, R47 ;  /* 0x00000001002f7824 */ /* 0x010fce00078e022f */
[----:B------:R-:W4:Y:S08]  /*6890*/  LDC.64 R84, c[0x0][0x8a8] ;  /* 0x00022a00ff547b82 */ /* 0x000f300000000a00 */
[----:B--23--:R-:W1:Y:S02]  /*68a0*/  LDC R94, c[0x0][0x374] ;  /* 0x0000dd00ff5e7b82 */ /* 0x00ce640000000800 */
.L_x_172:
[----:B------:R-:W-:Y:S02]  /*68b0*/  LEA R0, R107, UR49, 0x3 ;  /* 0x000000316b007c11 */ /* 0x000fe4000f8e18ff */
[----:B------:R-:W-:Y:S02]  /*68c0*/  SHF.L.U32 R3, R101, 0x1f, RZ ;  /* 0x0000001f65037819 */ /* 0x000fe400000006ff */
[----:B------:R-:W-:Y:S02]  /*68d0*/  LEA R16, R107, UR49, 0x4 ;  /* 0x000000316b107c11 */ /* 0x000fe4000f8e20ff */
[----:B--2---:R-:W2:Y:S02]  /*68e0*/  SYNCS.PHASECHK.TRANS64.TRYWAIT P0, [R0+URZ+0x260], R3 ;  /* 0x00026003000075a7 */ /* 0x004ea400080011ff */
[----:B--2---:R-:W-:Y:S05]  /*68f0*/  @!P0 BRA `(.L_x_131) ;  /* 0x0000005800788947 */ /* 0x004fea0003800000 */
.L_x_277:
[----:B------:R-:W3:Y:S01]  /*6900*/  LDC.64 R12, c[0x0][0xb10] ;  /* 0x0002c400ff0c7b82 */ /* 0x000ee20000000a00 */
[----:B------:R-:W4:Y:S01]  /*6910*/  LDS.128 R16, [R16+0x2f0] ;  /* 0x0002f00010107984 */ /* 0x000f220000000c00 */
[----:B-1----:R-:W-:Y:S01]  /*6920*/  ISETP.NE.AND P1, PT, R41, 0x1, PT ;  /* 0x000000012900780c */ /* 0x002fe20003f25270 */
[----:B--2---:R-:W-:Y:S01]  /*6930*/  VIADD R0, R0, 0x270 ;  /* 0x0000027000007836 */ /* 0x004fe20000000000 */
[----:B------:R-:W-:Y:S04]  /*6940*/  ISETP.GE.AND P0, PT, R40, 0x1, PT ;  /* 0x000000012800780c */ /* 0x000fe80003f06270 */
[----:B------:R-:W1:Y:S01]  /*6950*/  LDC.64 R10, c[0x0][0xb18] ;  /* 0x0002c600ff0a7b82 */ /* 0x000e620000000a00 */
[----:B------:R-:W-:Y:S01]  /*6960*/  PRMT R0, RZ, 0x654, R0 ;  /* 0x00000654ff007816 */ /* 0x000fe20000000000 */
[----:B------:R-:W-:Y:S01]  /*6970*/  @!PT LDS RZ, [RZ] ;  /* 0x00000000fffff984 */ /* 0x000fe20000000800 */
[----:B------:R-:W-:Y:S01]  /*6980*/  @!PT LDS RZ, [RZ] ;  /* 0x00000000fffff984 */ /* 0x000fe20000000800 */
[----:B------:R-:W-:Y:S01]  /*6990*/  @!PT LDS RZ, [RZ] ;  /* 0x00000000fffff984 */ /* 0x000fe20000000800 */
[----:B------:R-:W-:Y:S01]  /*69a0*/  @!PT LDS RZ, [RZ] ;  /* 0x00000000fffff984 */ /* 0x000fe20000000800 */
[----:B------:R2:W-:Y:S06]  /*69b0*/  MEMBAR.ALL.CTA ;  /* 0x0000000000007992 */ /* 0x0005ec0000008000 */
[----:B--2---:R-:W2:Y:S01]  /*69c0*/  FENCE.VIEW.ASYNC.S ;  /* 0x00000000000073c6 */ /* 0x004ea20000000000 */
[----:B------:R-:W1:Y:S08]  /*69d0*/  @!P1 LDC R14, c[0x0][0xb20] ;  /* 0x0002c800ff0e9b82 */ /* 0x000e700000000800 */
[----:B------:R-:W1:Y:S01]  /*69e0*/  @!P1 LDC R9, c[0x0][0xb0c] ;  /* 0x0002c300ff099b82 */ /* 0x000e620000000800 */
[----:B--2---:R2:W-:Y:S01]  /*69f0*/  SYNCS.ARRIVE.TRANS64.RED.A1T0 RZ, [R0+URZ], RZ ;  /* 0x000000ff00ff79a7 */ /* 0x0045e200081004ff */
[----:B----4-:R-:W-:Y:S04]  /*6a00*/  LOP3.LUT P4, RZ, R18, 0x1, RZ, 0xc0, !PT ;  /* 0x0000000112ff7812 */ /* 0x010fe8000788c0ff */
[----:B------:R-:W-:Y:S09]  /*6a10*/  P2R R105, PR, RZ, 0x10 ;  /* 0x00000010ff697803 */ /* 0x000ff20000000000 */
[----:B------:R-:W-:Y:S02]  /*6a20*/  @P4 MOV R45, R16 ;  /* 0x00000010002d4202 */ /* 0x000fe40000000f00 */
[----:B------:R-:W-:Y:S01]  /*6a30*/  @P4 LOP3.LUT R43, R17, 0xffff, RZ, 0xc0, !PT ;  /* 0x0000ffff112b4812 */ /* 0x000fe200078ec0ff */
[----:B--23--:R-:W-:Y:S06]  /*6a40*/  @!P0 BRA `(.L_x_132) ;  /* 0x0000000000a48947 */ /* 0x00cfec0003800000 */
[----:B------:R-:W-:Y:S01]  /*6a50*/  IMAD.HI.U32 R23, R94, R39, RZ ;  /* 0x000000275e177227 */ /* 0x000fe200078e00ff */
[----:B------:R-:W-:Y:S02]  /*6a60*/  ISETP.NE.AND P0, PT, R38, 0x1, PT ;  /* 0x000000012600780c */ /* 0x000fe40003f05270 */
[----:B------:R-:W-:Y:S01]  /*6a70*/  ISETP.NE.AND P2, PT, R40, 0x1, PT ;  /* 0x000000012800780c */ /* 0x000fe20003f45270 */
[----:B------:R-:W-:Y:S01]  /*6a80*/  IMAD.HI.U32 R22, R93, R88, RZ ;  /* 0x000000585d167227 */ /* 0x000fe200078e00ff */
[----:B------:R-:W-:Y:S02]  /*6a90*/  SHF.R.U32.HI R23, RZ, R92, R23 ;  /* 0x0000005cff177219 */ /* 0x000fe40000011617 */
[----:B------:R-:W-:Y:S01]  /*6aa0*/  ISETP.NE.AND P3, PT, R42, 0x1, PT ;  /* 0x000000012a00780c */ /* 0x000fe20003f65270 */
[----:B------:R-:W-:Y:S01]  /*6ab0*/  IMAD.HI.U32 R26, R45, R88, RZ ;  /* 0x000000582d1a7227 */ /* 0x000fe200078e00ff */
[----:B------:R-:W-:Y:S02]  /*6ac0*/  SHF.R.U32.HI R22, RZ, R89, R22 ;  /* 0x00000059ff167219 */ /* 0x000fe40000011616 */
[----:B------:R-:W-:Y:S01]  /*6ad0*/  SEL R3, R94, R23, !P0 ;  /* 0x000000175e037207 */ /* 0x000fe20004000000 */
[----:B------:R-:W-:Y:S01]  /*6ae0*/  IMAD.HI.U32 R23, R43, R39, RZ ;  /* 0x000000272b177227 */ /* 0x000fe200078e00ff */
[----:B------:R-:W-:Y:S02]  /*6af0*/  SEL R7, R93, R22, !P3 ;  /* 0x000000165d077207 */ /* 0x000fe40005800000 */
[----:B------:R-:W-:Y:S01]  /*6b00*/  SHF.R.U32.HI R26, RZ, R89, R26 ;  /* 0x00000059ff1a7219 */ /* 0x000fe2000001161a */
[-C--:B------:R-:W-:Y:S04]  /*6b10*/  IMAD.HI.U32 R22, R3, R36.reuse, RZ ;  /* 0x0000002403167227 */ /* 0x080fe800078e00ff */
[----:B------:R-:W-:Y:S01]  /*6b20*/  IMAD.HI.U32 R24, R7, R36, RZ ;  /* 0x0000002407187227 */ /* 0x000fe200078e00ff */
[-C--:B------:R-:W-:Y:S02]  /*6b30*/  @P2 SHF.R.U32.HI R3, RZ, R37.reuse, R22 ;  /* 0x00000025ff032219 */ /* 0x080fe40000011616 */
[----:B------:R-:W-:Y:S02]  /*6b40*/  SHF.R.U32.HI R22, RZ, R92, R23 ;  /* 0x0000005cff167219 */ /* 0x000fe40000011617 */
[----:B------:R-:W-:Y:S01]  /*6b50*/  @P2 SHF.R.U32.HI R7, RZ, R37, R24 ;  /* 0x00000025ff072219 */ /* 0x000fe20000011618 */
[C---:B------:R-:W-:Y:S01]  /*6b60*/  IMAD R2, R40.reuse, R3, RZ ;  /* 0x0000000328027224 */ /* 0x040fe200078e02ff */
[----:B------:R-:W-:Y:S02]  /*6b70*/  SEL R5, R43, R22, !P0 ;  /* 0x000000162b057207 */ /* 0x000fe40004000000 */
[----:B------:R-:W-:Y:S01]  /*6b80*/  SEL R3, R45, R26, !P3 ;  /* 0x0000001a2d037207 */ /* 0x000fe20005800000 */
[----:B------:R-:W-:Y:S01]  /*6b90*/  IMAD R4, R40, R7, RZ ;  /* 0x0000000728047224 */ /* 0x000fe200078e02ff */
[C---:B------:R-:W-:Y:S01]  /*6ba0*/  ISETP.GE.AND P0, PT, R5.reuse, R2, PT ;  /* 0x000000020500720c */ /* 0x040fe20003f06270 */
[----:B------:R-:W-:Y:S03]  /*6bb0*/  IMAD.HI.U32 R6, R5, R36, RZ ;  /* 0x0000002405067227 */ /* 0x000fe600078e00ff */
[----:B------:R-:W-:Y:S01]  /*6bc0*/  ISETP.GE.OR P0, PT, R3, R4, P0 ;  /* 0x000000040300720c */ /* 0x000fe20000706670 */
[----:B------:R-:W-:Y:S01]  /*6bd0*/  IMAD.MOV R4, RZ, RZ, -R3 ;  /* 0x000000ffff047224 */ /* 0x000fe200078e0a03 */
[-C--:B------:R-:W-:Y:S03]  /*6be0*/  SHF.R.U32.HI R6, RZ, R37.reuse, R6 ;  /* 0x00000025ff067219 */ /* 0x080fe60000011606 */
[----:B------:R-:W-:Y:S01]  /*6bf0*/  IMAD R45, R42, R4, R45 ;  /* 0x000000042a2d7224 */ /* 0x000fe200078e022d */
[----:B------:R-:W-:Y:S05]  /*6c00*/  SEL R15, R5, R6, !P2 ;  /* 0x00000006050f7207 */ /* 0x000fea0005000000 */
[----:B------:R-:W-:Y:S02]  /*6c10*/  IMAD.MOV R6, RZ, RZ, -R15 ;  /* 0x000000ffff067224 */ /* 0x000fe400078e0a0f */
[C---:B------:R-:W-:Y:S04]  /*6c20*/  @!P0 IMAD.HI.U32 R2, R3.reuse, R36, RZ ;  /* 0x0000002403028227 */ /* 0x040fe800078e00ff */
[----:B------:R-:W-:Y:S01]  /*6c30*/  IMAD R6, R40, R6, R5 ;  /* 0x0000000628067224 */ /* 0x000fe200078e0205 */
[----:B------:R-:W-:Y:S04]  /*6c40*/  @!P0 SHF.R.U32.HI R2, RZ, R37, R2 ;  /* 0x00000025ff028219 */ /* 0x000fe80000011602 */
[----:B------:R-:W-:Y:S02]  /*6c50*/  @!P0 SEL R0, R3, R2, !P2 ;  /* 0x0000000203008207 */ /* 0x000fe40005000000 */
[----:B------:R-:W-:Y:S02]  /*6c60*/  IADD3 R2, PT, PT, -R5, RZ, RZ ;  /* 0x000000ff05027210 */ /* 0x000fe40007ffe1ff */
[----:B------:R-:W-:Y:S01]  /*6c70*/  @!P0 IADD3 R8, PT, PT, R15, -R0, RZ ;  /* 0x800000000f088210 */ /* 0x000fe20007ffe0ff */
[----:B------:R-:W-:Y:S02]  /*6c80*/  @!P0 IMAD R0, R7, R6, R0 ;  /* 0x0000000607008224 */ /* 0x000fe400078e0200 */
[----:B------:R-:W-:Y:S02]  /*6c90*/  IMAD R43, R38, R2, R43 ;  /* 0x00000002262b7224 */ /* 0x000fe400078e022b */
[----:B------:R-:W-:Y:S02]  /*6ca0*/  @!P0 IMAD R5, R8, R40, R3 ;  /* 0x0000002808058224 */ /* 0x000fe400078e0203 */
[----:B------:R-:W-:Y:S04]  /*6cb0*/  @!P0 IMAD.MOV.U32 R3, RZ, RZ, R0 ;  /* 0x000000ffff038224 */ /* 0x000fe800078e0000 */
[----:B------:R-:W-:Y:S02]  /*6cc0*/  IMAD R45, R3, R42, R45 ;  /* 0x0000002a032d7224 */ /* 0x000fe400078e022d */
[----:B------:R-:W-:Y:S07]  /*6cd0*/  IMAD R43, R5, R38, R43 ;  /* 0x00000026052b7224 */ /* 0x000fee00078e022b */
.L_x_132:
[----:B-1----:R-:W-:Y:S01]  /*6ce0*/  @!P1 ISETP.NE.AND P0, PT, R10, 0x1, PT ;  /* 0x000000010a00980c */ /* 0x002fe20003f05270 */
[----:B------:R-:W-:Y:S01]  /*6cf0*/  @!P1 IMAD.HI.U32 R0, R45, R12, RZ ;  /* 0x0000000c2d009227 */ /* 0x000fe200078e00ff */
[----:B------:R-:W-:Y:S01]  /*6d00*/  @!P1 ISETP.NE.AND P2, PT, R9, 0x1, PT ;  /* 0x000000010900980c */ /* 0x000fe20003f45270 */
[----:B------:R-:W-:Y:S01]  /*6d10*/  ULOP3.LUT UP0, URZ, UR48, 0x90, URZ, 0xc0, !UPT ;  /* 0x0000009030ff7892 */ /* 0x000fe2000f80c0ff */
[----:B------:R-:W-:Y:S01]  /*6d20*/  R2UR UR42, R21 ;  /* 0x00000000152a72ca */ /* 0x000fe200000e0000 */
[----:B------:R-:W-:Y:S01]  /*6d30*/  @!P1 IMAD.HI.U32 R3, R43, R11, RZ ;  /* 0x0000000b2b039227 */ /* 0x000fe200078e00ff */
[----:B------:R-:W-:Y:S02]  /*6d40*/  @!P1 SHF.R.U32.HI R0, RZ, R13, R0 ;  /* 0x0000000dff009219 */ /* 0x000fe40000011600 */
[----:B------:R-:W-:Y:S01]  /*6d50*/  R2UR UR41, R20 ;  /* 0x00000000142972ca */ /* 0x000fe200000e0000 */
[----:B------:R-:W-:Y:S01]  /*6d60*/  VIADD R107, R107, 0x1 ;  /* 0x000000016b6b7836 */ /* 0x000fe20000000000 */
[----:B------:R-:W-:Y:S02]  /*6d70*/  @!P1 SHF.R.U32.HI R2, RZ, R14, R3 ;  /* 0x0000000eff029219 */ /* 0x000fe40000011603 */
[----:B------:R-:W-:Y:S02]  /*6d80*/  @!P1 SEL R3, R45, R0, !P2 ;  /* 0x000000002d039207 */ /* 0x000fe40005000000 */
[----:B------:R-:W-:Y:S02]  /*6d90*/  @!P1 SEL R2, R43, R2, !P0 ;  /* 0x000000022b029207 */ /* 0x000fe40004000000 */
[----:B------:R-:W-:Y:S01]  /*6da0*/  @P4 SHF.R.U32.HI R98, RZ, 0x10, R17 ;  /* 0x00000010ff624819 */ /* 0x000fe20000011611 */
[----:B------:R-:W-:Y:S02]  /*6db0*/  USHF.L.U32 UR42, UR42, 0x6, URZ ;  /* 0x000000062a2a7899 */ /* 0x000fe400080006ff */
[----:B------:R-:W-:Y:S02]  /*6dc0*/  @!P1 IMAD.IADD R0, R2, 0x1, -R3 ;  /* 0x0000000102009824 */ /* 0x000fe400078e0a03 */
[----:B------:R-:W-:Y:S01]  /*6dd0*/  @!P1 IMAD.IADD R2, R3, 0x1, -R2 ;  /* 0x0000000103029824 */ /* 0x000fe200078e0a02 */
[----:B------:R-:W-:Y:S01]  /*6de0*/  USHF.L.U32 UR41, UR41, 0x8, URZ ;  /* 0x0000000829297899 */ /* 0x000fe200080006ff */
[----:B------:R-:W-:Y:S02]  /*6df0*/  @!P1 IMAD R45, R0, R9, R45 ;  /* 0x00000009002d9224 */ /* 0x000fe400078e022d */
[----:B------:R-:W-:Y:S01]  /*6e00*/  @!P1 IMAD R43, R2, R10, R43 ;  /* 0x0000000a022b9224 */ /* 0x000fe200078e022b */
[----:B------:R-:W-:Y:S08]  /*6e10*/  BRA.U !UP0, `(.L_x_133) ;  /* 0x0000000108407547 */ /* 0x000ff0000b800000 */
[----:B------:R-:W1:Y:S01]  /*6e20*/  LDCU.64 UR8, c[0x4][0x88] ;  /* 0x01001100ff0877ac */ /* 0x000e620008000a00 */
[----:B------:R-:W-:Y:S01]  /*6e30*/  MOV R3, 0x0 ;  /* 0x0000000000037802 */ /* 0x000fe20000000f00 */
[----:B------:R-:W-:Y:S02]  /*6e40*/  HFMA2 R12, -RZ, RZ, 0, 5.9604644775390625e-08 ;  /* 0x00000001ff0c7431 */ /* 0x000fe400000001ff */
[----:B------:R-:W-:Y:S02]  /*6e50*/  IMAD.MOV.U32 R8, RZ, RZ, 0x70 ;  /* 0x00000070ff087424 */ /* 0x000fe400078e00ff */
[----:B------:R-:W-:Y:S01]  /*6e60*/  IMAD.MOV.U32 R13, RZ, RZ, RZ ;  /* 0x000000ffff0d7224 */ /* 0x000fe200078e00ff */
[----:B------:R-:W2:Y:S01]  /*6e70*/  LDCU.64 UR6, c[0x4][0x90] ;  /* 0x01001200ff0677ac */ /* 0x000ea20008000a00 */
[----:B------:R-:W3:Y:S01]  /*6e80*/  LDC.64 R2, c[0x4][R3] ;  /* 0x0100000003027b82 */ /* 0x000ee20000000a00 */
[----:B------:R-:W4:Y:S01]  /*6e90*/  LDCU.64 UR4, c[0x4][0x8] ;  /* 0x01000100ff0477ac */ /* 0x000f220008000a00 */
[----:B-1----:R-:W-:Y:S01]  /*6ea0*/  MOV R5, UR9 ;  /* 0x0000000900057c02 */ /* 0x002fe20008000f00 */
[----:B------:R-:W-:Y:S01]  /*6eb0*/  IMAD.U32 R4, RZ, RZ, UR8 ;  /* 0x00000008ff047e24 */ /* 0x000fe2000f8e00ff */
[----:B--2---:R-:W-:Y:S01]  /*6ec0*/  MOV R7, UR7 ;  /* 0x0000000700077c02 */ /* 0x004fe20008000f00 */
[----:B------:R-:W-:Y:S01]  /*6ed0*/  IMAD.U32 R6, RZ, RZ, UR6 ;  /* 0x00000006ff067e24 */ /* 0x000fe2000f8e00ff */
[----:B----4-:R-:W-:Y:S01]  /*6ee0*/  MOV R11, UR5 ;  /* 0x00000005000b7c02 */ /* 0x010fe20008000f00 */
[----:B------:R-:W-:Y:S02]  /*6ef0*/  IMAD.U32 R10, RZ, RZ, UR4 ;  /* 0x00000004ff0a7e24 */ /* 0x000fe4000f8e00ff */
[----:B------:R-:W-:Y:S07]  /*6f00*/  LEPC R20, `(.L_x_133) ;  /* 0x000000001014794e */ /* 0x000fee0000000000 */
[----:B---3-5:R-:W-:Y:S05]  /*6f10*/  CALL.ABS.NOINC R2 ;  /* 0x0000000002007343 */ /* 0x028fea0003c00000 */
.L_x_133:
[----:B------:R-:W-:Y:S01]  /*6f20*/  LOP3.LUT P0, RZ, R103, 0x90, RZ, 0xc0, !PT ;  /* 0x0000009067ff7812 */ /* 0x000fe2000780c0ff */
[----:B------:R-:W-:Y:S11]  /*6f30*/  BSSY.RECONVERGENT B6, `(.L_x_134) ;  /* 0x0000013000067945 */ /* 0x000ff60003800200 */
[----:B------:R-:W-:Y:S01]  /*6f40*/  @!UPT UIADD3 URZ, UPT, UPT, URZ, URZ, URZ ;  /* 0x000000fffffff290 */ /* 0x000fe2000fffe0ff */
[----:B------:R-:W-:Y:S05]  /*6f50*/  @!P0 BRA `(.L_x_135) ;  /* 0x0000000000408947 */ /* 0x000fea0003800000 */
        /* <DEDUP_REMOVED lines=16> */
.L_x_135:
[----:B------:R-:W-:Y:S05]  /*7060*/  BSYNC.RECONVERGENT B6 ;  /* 0x0000000000067941 */ /* 0x000fea0003800200 */
.L_x_134:
[----:B------:R-:W-:Y:S01]  /*7070*/  ISETP.NE.U32.AND P4, PT, R86, RZ, PT ;  /* 0x000000ff5600720c */ /* 0x000fe20003f85070 */
[----:B------:R-:W-:Y:S01]  /*7080*/  UISETP.NE.AND UP2, UPT, UR50, URZ, UPT ;  /* 0x000000ff3200728c */ /* 0x000fe2000bf45270 */
[----:B------:R-:W-:Y:S01]  /*7090*/  ISETP.NE.U32.AND P3, PT, RZ, UR38, PT ;  /* 0x00000026ff007c0c */ /* 0x000fe2000bf65070 */
[----:B------:R-:W-:Y:S01]  /*70a0*/  UISETP.NE.U32.AND UP1, UPT, UR44, URZ, UPT ;  /* 0x000000ff2c00728c */ /* 0x000fe2000bf25070 */
[----:B------:R-:W-:Y:S01]  /*70b0*/  ISETP.NE.AND.EX P4, PT, R87, RZ, PT, P4 ;  /* 0x000000ff5700720c */ /* 0x000fe20003f85340 */
[----:B------:R-:W-:Y:S01]  /*70c0*/  UPLOP3.LUT UP0, UPT, UPT, UPT, UPT, 0x40, 0x4 ;  /* 0x000000000004789c */ /* 0x000fe20003f0e870 */
[----:B------:R-:W-:Y:S01]  /*70d0*/  ISETP.NE.AND.EX P3, PT, RZ, UR39, PT, P3 ;  /* 0x00000027ff007c0c */ /* 0x000fe2000bf65330 */
[----:B------:R-:W-:Y:S01]  /*70e0*/  UISETP.NE.AND.EX UP1, UPT, UR45, URZ, UPT, UP1 ;  /* 0x000000ff2d00728c */ /* 0x000fe2000bf25310 */
[----:B------:R-:W-:Y:S04]  /*70f0*/  PLOP3.LUT P1, PT, PT, PT, UP2, 0x80, 0x8 ;  /* 0x000000000008781c */ /* 0x000fe80003f2f028 */
[----:B------:R-:W-:Y:S06]  /*7100*/  @UP2 UPLOP3.LUT UP0, UPT, UPT, UPT, UP1, 0x80, 0x8 ;  /* 0x000000000008289c */ /* 0x000fec0003f0f010 */
[----:B------:R-:W-:Y:S01]  /*7110*/  PLOP3.LUT P0, PT, PT, PT, UP0, 0x80, 0x8 ;  /* 0x000000000008781c */ /* 0x000fe20003f0f008 */
[----:B------:R-:W-:Y:S01]  /*7120*/  @!UPT UIADD3 URZ, UPT, UPT, URZ, URZ, URZ ;  /* 0x000000fffffff290 */ /* 0x000fe2000fffe0ff */
[----:B------:R-:W-:Y:S11]  /*7130*/  BRA.U !UP1, `(.L_x_136) ;  /* 0x0000000109387547 */ /* 0x000ff6000b800000 */
[----:B------:R-:W-:Y:S01]  /*7140*/  UISETP.NE.U32.AND UP0, UPT, UR38, URZ, UPT ;  /* 0x000000ff2600728c */ /* 0x000fe2000bf05070 */
[----:B------:R-:W-:Y:S02]  /*7150*/  HFMA2 R0, -RZ, RZ, 0, 5.9604644775390625e-08 ;  /* 0x00000001ff007431 */ /* 0x000fe400000001ff */
[----:B------:R-:W-:Y:S01]  /*7160*/  IMAD.MOV.U32 R91, RZ, RZ, 0x1 ;  /* 0x00000001ff5b7424 */ /* 0x000fe200078e00ff */
[----:B------:R-:W-:Y:S06]  /*7170*/  UISETP.NE.AND.EX UP0, UPT, UR39, URZ, UPT, UP0 ;  /* 0x000000ff2700728c */ /* 0x000fec000bf05300 */
[----:B------:R-:W-:Y:S05]  /*7180*/  PLOP3.LUT P2, PT, PT, PT, UP0, 0x80, 0x8 ;  /* 0x000000000008781c */ /* 0x000fea0003f4f008 */
[----:B------:R-:W1:Y:S01]  /*7190*/  @UP0 LDCU.64 UR6, c[0x0][0x888] ;  /* 0x00011100ff0607ac */ /* 0x000e620008000a00 */
[----:B------:R-:W-:Y:S07]  /*71a0*/  @UP0 UIMAD UR4, UR36, UR44, URZ ;  /* 0x0000002c240402a4 */ /* 0x000fee000f8e02ff */
[----:B------:R-:W-:Y:S01]  /*71b0*/  @!P2 PRMT R91, R0, 0x7610, R91 ;  /* 0x00007610005ba816 */ /* 0x000fe2000000005b */
[----:B-1----:R-:W-:Y:S03]  /*71c0*/  @UP0 UIMAD.WIDE UR6, UR4, 0x4, UR6 ;  /* 0x00000004040608a5 */ /* 0x002fe6000f8e0206 */
[----:B------:R-:W1:Y:S03]  /*71d0*/  @!UP0 LDCU UR4, c[0x0][0x880] ;  /* 0x00011000ff0487ac */ /* 0x000e660008000800 */
[----:B------:R-:W-:Y:S01]  /*71e0*/  IMAD.U32 R2, RZ, RZ, UR6 ;  /* 0x00000006ff027e24 */ /* 0x000fe2000f8e00ff */
[----:B------:R-:W-:Y:S05]  /*71f0*/  MOV R3, UR7 ;  /* 0x0000000700037c02 */ /* 0x000fea0008000f00 */
[----:B-----5:R2:W5:Y:S02]  /*7200*/  @P2 LDG.E R50, desc[UR46][R2.64] ;  /* 0x0000002e02322981 */ /* 0x020564000c1e1900 */
[----:B-12---:R-:W-:Y:S02]  /*7210*/  @!P2 IMAD.U32 R50, RZ, RZ, UR4 ;  /* 0x00000004ff32ae24 */ /* 0x006fe4000f8e00ff */
.L_x_136:
[----:B------:R-:W-:Y:S05]  /*7220*/  @!P4 BRA `(.L_x_137) ;  /* 0x000000000020c947 */ /* 0x000fea0003800000 */
[----:B------:R-:W-:Y:S04]  /*7230*/  ISETP.NE.U32.AND P2, PT, R84, RZ, PT ;  /* 0x000000ff5400720c */ /* 0x000fe80003f45070 */
[----:B------:R-:W-:Y:S11]  /*7240*/  ISETP.NE.AND.EX P2, PT, R85, RZ, PT, P2 ;  /* 0x000000ff5500720c */ /* 0x000ff60003f45320 */
[----:B------:R-:W-:Y:S02]  /*7250*/  @!UPT UIADD3 URZ, UPT, UPT, URZ, URZ, URZ ;  /* 0x000000fffffff290 */ /* 0x000fe4000fffe0ff */
[----:B------:R-:W1:Y:S01]  /*7260*/  @P2 LDC.64 R2, c[0x0][0x8a8] ;  /* 0x00022a00ff022b82 */ /* 0x000e620000000a00 */
[----:B------:R-:W-:Y:S04]  /*7270*/  @P2 IMAD R0, R86, UR36, RZ ;  /* 0x0000002456002c24 */ /* 0x000fe8000f8e02ff */
[----:B-1----:R-:W-:Y:S05]  /*7280*/  @P2 IMAD.WIDE R2, R0, 0x4, R2 ;  /* 0x0000000400022825 */ /* 0x002fea00078e0202 */
[----:B-----5:R1:W5:Y:S02]  /*7290*/  @P2 LDG.E R46, desc[UR46][R2.64] ;  /* 0x0000002e022e2981 */ /* 0x020364000c1e1900 */
[----:B-1----:R-:W2:Y:S02]  /*72a0*/  @!P2 LDC R46, c[0x0][0x8a0] ;  /* 0x00022800ff2eab82 */ /* 0x002ea40000000800 */
.L_x_137:
[----:B-----5:R-:W-:Y:S01]  /*72b0*/  ISETP.NE.AND P2, PT, R50, RZ, PT ;  /* 0x000000ff3200720c */ /* 0x020fe20003f45270 */
[----:B------:R-:W-:Y:S01]  /*72c0*/  BSSY B1, `(.L_x_138) ;  /* 0x0000040000017945 */ /* 0x000fe20003800000 */
[----:B------:R-:W-:Y:S01]  /*72d0*/  SEL R7, RZ, 0xffffffff, P3 ;  /* 0xffffffffff077807 */ /* 0x000fe20001800000 */
[----:B------:R-:W-:Y:S01]  /*72e0*/  IMAD.MOV.U32 R64, RZ, RZ, 0x1 ;  /* 0x00000001ff407424 */ /* 0x000fe200078e00ff */
[----:B------:R-:W-:Y:S01]  /*72f0*/  LOP3.LUT P3, RZ, R91, 0xff, RZ, 0xc0, !PT ;  /* 0x000000ff5bff7812 */ /* 0x000fe2000786c0ff */
[----:B------:R-:W-:Y:S01]  /*7300*/  IMAD R48, R44, 0x80, R47 ;  /* 0x000000802c307824 */ /* 0x000fe200078e022f */
[----:B------:R-:W-:Y:S02]  /*7310*/  @P1 SEL R0, RZ, 0xffffffff, P2 ;  /* 0xffffffffff001807 */ /* 0x000fe40001000000 */
[----:B------:R-:W-:Y:S02]  /*7320*/  CS2R R62, SRZ ;  /* 0x00000000003e7805 */ /* 0x000fe4000001ff00 */
[----:B------:R-:W-:Y:S02]  /*7330*/  LEA R3, R100, UR49, 0x3 ;  /* 0x0000003164037c11 */ /* 0x000fe4000f8e18ff */
[----:B------:R-:W-:Y:S02]  /*7340*/  CS2R R60, SRZ ;  /* 0x00000000003c7805 */ /* 0x000fe4000001ff00 */
[----:B------:R-:W-:Y:S02]  /*7350*/  @P0 SEL R0, R7, R0, !P3 ;  /* 0x0000000007000207 */ /* 0x000fe40005800000 */
[----:B------:R-:W-:Y:S02]  /*7360*/  CS2R R58, SRZ ;  /* 0x00000000003a7805 */ /* 0x000fe4000001ff00 */
[----:B------:R-:W-:Y:S02]  /*7370*/  LEA R106, R44, UR49, 0x3 ;  /* 0x000000312c6a7c11 */ /* 0x000fe4000f8e18ff */
[----:B------:R-:W-:Y:S02]  /*7380*/  CS2R R56, SRZ ;  /* 0x0000000000387805 */ /* 0x000fe4000001ff00 */
[----:B------:R-:W-:Y:S02]  /*7390*/  @P1 LOP3.LUT R0, R0, 0x1, RZ, 0xc0, !PT ;  /* 0x0000000100001812 */ /* 0x000fe400078ec0ff */
[----:B------:R-:W-:Y:S02]  /*73a0*/  SHF.L.U32 R5, R102, 0x1f, RZ ;  /* 0x0000001f66057819 */ /* 0x000fe400000006ff */
[----:B------:R-:W-:Y:S02]  /*73b0*/  ISETP.NE.U32.OR P5, PT, R0, 0x1, !P1 ;  /* 0x000000010000780c */ /* 0x000fe40004fa5470 */
[----:B------:R-:W-:Y:S02]  /*73c0*/  SEL R0, RZ, 0xffffffff, P2 ;  /* 0xffffffffff007807 */ /* 0x000fe40001000000 */
[----:B------:R-:W-:Y:S02]  /*73d0*/  PLOP3.LUT P2, PT, PT, PT, UP1, 0x80, 0x8 ;  /* 0x000000000008781c */ /* 0x000fe40003f4f018 */
[----:B------:R-:W-:Y:S07]  /*73e0*/  P2R R72, PR, RZ, 0x20 ;  /* 0x00000020ff487803 */ /* 0x000fee0000000000 */
[----:B------:R-:W-:Y:S04]  /*73f0*/  @P5 SHF.L.U32 R2, R99, 0x1f, RZ ;  /* 0x0000001f63025819 */ /* 0x000fe800000006ff */
[----:B------:R-:W1:Y:S01]  /*7400*/  @P5 SYNCS.PHASECHK.TRANS64.TRYWAIT P1, [R3+URZ+0x210], R2 ;  /* 0x00021002030055a7 */ /* 0x000e6200080211ff */
[----:B------:R-:W-:Y:S04]  /*7410*/  @P2 SEL R0, R7, R0, !P3 ;  /* 0x0000000007002207 */ /* 0x000fe80005800000 */
[----:B------:R-:W-:Y:S04]  /*7420*/  LOP3.LUT R0, R0, 0x1, RZ, 0xc0, !PT ;  /* 0x0000000100007812 */ /* 0x000fe800078ec0ff */
[----:B------:R-:W-:Y:S04]  /*7430*/  ISETP.NE.U32.AND P4, PT, R0, 0x1, PT ;  /* 0x000000010000780c */ /* 0x000fe80003f85070 */
[----:B------:R-:W-:Y:S01]  /*7440*/  P2R R65, PR, RZ, 0x10 ;  /* 0x00000010ff417803 */ /* 0x000fe20000000000 */
[----:B------:R3:W4:Y:S01]  /*7450*/  SYNCS.PHASECHK.TRANS64.TRYWAIT P0, [R106+URZ+0x280], R5 ;  /* 0x000280056a0075a7 */ /* 0x00072200080011ff */
[----:B-1----:R-:W-:Y:S01]  /*7460*/  @P5 SEL R64, RZ, 0x1, !P1 ;  /* 0x00000001ff405807 */ /* 0x002fe20004800000 */
[----:B---3--:R-:W-:Y:S06]  /*7470*/  @!P5 BRA `(.L_x_139) ;  /* 0x000000000090d947 */ /* 0x008fec0003800000 */
[----:B------:R-:W-:Y:S01]  /*7480*/  @P4 IMAD R4, R100, 0x1000, R95 ;  /* 0x0000100064044824 */ /* 0x000fe200078e025f */
[----:B------:R-:W-:Y:S01]  /*7490*/  LOP3.LUT P5, RZ, R96, 0x80, RZ, 0xc0, !PT ;  /* 0x0000008060ff7812 */ /* 0x000fe200078ac0ff */
[----:B------:R-:W-:Y:S01]  /*74a0*/  BSSY B0, `(.L_x_140) ;  /* 0x000000f000007945 */ /* 0x000fe20003800000 */
[----:B------:R-:W-:Y:S01]  /*74b0*/  ISETP.NE.AND P2, PT, R64, RZ, PT ;  /* 0x000000ff4000720c */ /* 0x000fe20003f45270 */
[----:B------:R-:W-:Y:S01]  /*74c0*/  @P4 VIADD R0, R4, UR49 ;  /* 0x0000003104004c36 */ /* 0x000fe20008000000 */
[----:B------:R-:W-:Y:S02]  /*74d0*/  PLOP3.LUT P1, PT, PT, PT, PT, 0x8, 0x80 ;  /* 0x000000000080781c */ /* 0x000fe40003f2e170 */
[----:B------:R-:W-:Y:S02]  /*74e0*/  CS2R R58, SRZ ;  /* 0x00000000003a7805 */ /* 0x000fe4000001ff00 */
[----:B------:R-:W-:Y:S01]  /*74f0*/  @P4 PLOP3.LUT P1, PT, P5, PT, PT, 0x80, 0x8 ;  /* 0x000000000008481c */ /* 0x000fe20002f2f070 */
[C---:B------:R-:W-:Y:S01]  /*7500*/  @P4 VIADD R2, R0.reuse, 0x10 ;  /* 0x0000001000024836 */ /* 0x040fe20000000000 */
[----:B------:R-:W-:Y:S02]  /*7510*/  CS2R R56, SRZ ;  /* 0x0000000000387805 */ /* 0x000fe4000001ff00 */
[----:B------:R-:W-:Y:S02]  /*7520*/  CS2R R62, SRZ ;  /* 0x00000000003e7805 */ /* 0x000fe4000001ff00 */
[----:B------:R-:W-:Y:S07]  /*7530*/  CS2R R60, SRZ ;  /* 0x00000000003c7805 */ /* 0x000fee000001ff00 */
[----:B------:R-:W-:Y:S01]  /*7540*/  @P1 VIADD R2, R0, 0xfffffff0 ;  /* 0xfffffff000021836 */ /* 0x000fe20000000000 */
[----:B------:R-:W-:Y:S06]  /*7550*/  @P2 BRA `(.L_x_141) ;  /* 0x00000000000c2947 */ /* 0x000fec0003800000 */
[----:B------:R-:W-:Y:S04]  /*7560*/  SHF.L.U32 R0, R99, 0x1f, RZ ;  /* 0x0000001f63007819 */ /* 0x000fe800000006ff */
[----:B------:R-:W1:Y:S02]  /*7570*/  SYNCS.PHASECHK.TRANS64.TRYWAIT P1, [R3+URZ+0x210], R0 ;  /* 0x00021000030075a7 */ /* 0x000e6400080211ff */
[----:B-1----:R-:W-:Y:S05]  /*7580*/  @!P1 BRA `(.L_x_142) ;  /* 0x0000004c00689947 */ /* 0x002fea0003800000 */
.L_x_141:
[----:B------:R-:W-:Y:S05]  /*7590*/  BSYNC B0 ;  /* 0x0000000000007941 */ /* 0x000fea0003800000 */
.L_x_140:
[----:B------:R-:W-:Y:S01]  /*75a0*/  ISETP.NE.AND P1, PT, R65, RZ, PT ;  /* 0x000000ff4100720c */ /* 0x000fe20003f25270 */
[----:B-1----:R-:W-:Y:S02]  /*75b0*/  VIADD R3, R3, 0x230 ;  /* 0x0000023003037836 */ /* 0x002fe40000000000 */
[----:B------:R-:W-:Y:S02]  /*75c0*/  IMAD.U32 R0, RZ, RZ, UR37 ;  /* 0x00000025ff007e24 */ /* 0x000fe4000f8e00ff */
[----:B------:R-:W-:Y:S03]  /*75d0*/  VIADD R100, R100, 0x1 ;  /* 0x0000000164647836 */ /* 0x000fe60000000000 */
[----:B------:R-:W-:Y:S05]  /*75e0*/  PRMT R0, R0, 0x654, R3 ;  /* 0x0000065400007816 */ /* 0x000fea0000000003 */
[----:B------:R1:W3:Y:S04]  /*75f0*/  @P1 LDS.128 R56, [R4+UR49+0x400] ;  /* 0x0004003104381984 */ /* 0x0002e80008000c00 */
[----:B------:R1:W1:Y:S01]  /*7600*/  @P1 LDS.128 R60, [R2+0x400] ;  /* 0x00040000023c1984 */ /* 0x0002620000000c00 */
[C---:B------:R-:W-:Y:S01]  /*7610*/  ISETP.NE.AND P1, PT, R100.reuse, 0x4, PT ;  /* 0x000000046400780c */ /* 0x040fe20003f25270 */
[----:B------:R-:W-:Y:S01]  /*7620*/  @!PT LDS RZ, [RZ] ;  /* 0x00000000fffff984 */ /* 0x000fe20000000800 */
[----:B------:R-:W-:Y:S01]  /*7630*/  @!PT LDS RZ, [RZ] ;  /* 0x00000000fffff984 */ /* 0x000fe20000000800 */
[----:B------:R-:W-:Y:S01]  /*7640*/  @!PT LDS RZ, [RZ] ;  /* 0x00000000fffff984 */ /* 0x000fe20000000800 */
[----:B------:R-:W-:Y:S01]  /*7650*/  @!PT LDS RZ, [RZ] ;  /* 0x00000000fffff984 */ /* 0x000fe20000000800 */
[----:B------:R5:W-:Y:S06]  /*7660*/  MEMBAR.ALL.CTA ;  /* 0x0000000000007992 */ /* 0x000bec0000008000 */
[----:B-----5:R-:W5:Y:S01]  /*7670*/  FENCE.VIEW.ASYNC.S ;  /* 0x00000000000073c6 */ /* 0x020f620000000000 */
[----:B------:R-:W-:Y:S01]  /*7680*/  SEL R100, R100, RZ, P1 ;  /* 0x000000ff64647207 */ /* 0x000fe20000800000 */
[----:B-----5:R5:W-:Y:S02]  /*7690*/  SYNCS.ARRIVE.TRANS64.RED.A1T0 RZ, [R0+URZ], RZ ;  /* 0x000000ff00ff79a7 */ /* 0x020be400081004ff */
[----:B-----5:R-:W-:Y:S04]  /*76a0*/  SEL R0, RZ, 0x1, P1 ;  /* 0x00000001ff007807 */ /* 0x020fe80000800000 */
[----:B---3--:R-:W-:Y:S02]  /*76b0*/  LOP3.LUT R99, R99, R0, RZ, 0x3c, !PT ;  /* 0x0000000063637212 */ /* 0x008fe400078e3cff */
.L_x_139:
[----:B------:R-:W-:Y:S05]  /*76c0*/  BSYNC B1 ;  /* 0x0000000000017941 */ /* 0x000fea0003800000 */
.L_x_138:
[----:B------:R-:W-:Y:S04]  /*76d0*/  SHF.R.U32.HI R0, RZ, 0x15, R48 ;  /* 0x00000015ff007819 */ /* 0x000fe80000011630 */
[----:B------:R-:W-:Y:S01]  /*76e0*/  LOP3.LUT P1, RZ, R0, 0x3, R97, 0x48, !PT ;  /* 0x0000000300ff7812 */ /* 0x000fe20007824861 */
[----:B------:R-:W-:Y:S01]  /*76f0*/  @!UPT UIADD3 URZ, UPT, UPT, URZ, URZ, URZ ;  /* 0x000000fffffff290 */ /* 0x000fe2000fffe0ff */
[----:B----4-:R-:W-:Y:S11]  /*7700*/  @P0 BRA `(.L_x_143) ;  /* 0x0000000000080947 */ /* 0x010ff60003800000 */
[----:B------:R-:W3:Y:S02]  /*7710*/  SYNCS.PHASECHK.TRANS64.TRYWAIT P0, [R106+URZ+0x280], R5 ;  /* 0x000280056a0075a7 */ /* 0x000ee400080011ff */
[----:B---3--:R-:W-:Y:S05]  /*7720*/  @!P0 BRA `(.L_x_144) ;  /* 0x0000004c00148947 */ /* 0x008fea0003800000 */
.L_x_143:
[----:B------:R-:W-:Y:S05]  /*7730*/  @!P1 BRA `(.L_x_145) ;  /* 0x0000000000409947 */ /* 0x000fea0003800000 */
[----:B------:R-:W3:Y:S01]  /*7740*/  LDCU.64 UR8, c[0x4][0x78] ;  /* 0x01000f00ff0877ac */ /* 0x000ee20008000a00 */
[----:B------:R-:W-:Y:S01]  /*7750*/  MOV R3, 0x0 ;  /* 0x0000000000037802 */ /* 0x000fe20000000f00 */
[----:B------:R-:W-:Y:S02]  /*7760*/  HFMA2 R12, -RZ, RZ, 0, 5.9604644775390625e-08 ;  /* 0x00000001ff0c7431 */ /* 0x000fe400000001ff */
[----:B------:R-:W-:Y:S02]  /*7770*/  IMAD.MOV.U32 R8, RZ, RZ, 0x192 ;  /* 0x00000192ff087424 */ /* 0x000fe400078e00ff */
[----:B------:R-:W-:Y:S01]  /*7780*/  IMAD.MOV.U32 R13, RZ, RZ, RZ ;  /* 0x000000ffff0d7224 */ /* 0x000fe200078e00ff */
[----:B------:R-:W4:Y:S01]  /*7790*/  LDCU.64 UR6, c[0x4][0x80] ;  /* 0x01001000ff0677ac */ /* 0x000f220008000a00 */
[----:B-1----:R-:W1:Y:S01]  /*77a0*/  LDC.64 R2, c[0x4][R3] ;  /* 0x0100000003027b82 */ /* 0x002e620000000a00 */
[----:B------:R-:W5:Y:S01]  /*77b0*/  LDCU.64 UR4, c[0x4][0x18] ;  /* 0x01000300ff0477ac */ /* 0x000f620008000a00 */
[----:B---3--:R-:W-:Y:S01]  /*77c0*/  MOV R5, UR9 ;  /* 0x0000000900057c02 */ /* 0x008fe20008000f00 */
[----:B------:R-:W-:Y:S01]  /*77d0*/  IMAD.U32 R4, RZ, RZ, UR8 ;  /* 0x00000008ff047e24 */ /* 0x000fe2000f8e00ff */
[----:B----4-:R-:W-:Y:S01]  /*77e0*/  MOV R7, UR7 ;  /* 0x0000000700077c02 */ /* 0x010fe20008000f00 */
[----:B------:R-:W-:Y:S01]  /*77f0*/  IMAD.U32 R6, RZ, RZ, UR6 ;  /* 0x00000006ff067e24 */ /* 0x000fe2000f8e00ff */
[----:B-----5:R-:W-:Y:S01]  /*7800*/  MOV R11, UR5 ;  /* 0x00000005000b7c02 */ /* 0x020fe20008000f00 */
[----:B------:R-:W-:Y:S02]  /*7810*/  IMAD.U32 R10, RZ, RZ, UR4 ;  /* 0x00000004ff0a7e24 */ /* 0x000fe4000f8e00ff */
[----:B------:R-:W-:Y:S07]  /*7820*/  LEPC R20, `(.L_x_145) ;  /* 0x000000001014794e */ /* 0x000fee0000000000 */
[----:B-12---:R-:W-:Y:S05]  /*7830*/  CALL.ABS.NOINC R2 ;  /* 0x0000000002007343 */ /* 0x006fea0003c00000 */
.L_x_145:
[----:B------:R-:W-:Y:S05]  /*7840*/  WARPSYNC.ALL ;  /* 0x0000000000007948 */ /* 0x000fea0003800000 */
[----:B------:R-:W-:Y:S01]  /*7850*/  R2UR UR4, R48 ;  /* 0x00000000300472ca */ /* 0x000fe200000e0000 */
[----:B------:R-:W-:Y:S01]  /*7860*/  HFMA2 R66, -RZ, RZ, 0, 9.5367431640625e-07 ;  /* 0x00000010ff427431 */ /* 0x000fe200000001ff */
[C---:B------:R-:W-:Y:S01]  /*7870*/  PRMT R49, R56.reuse, 0x8880, RZ ;  /* 0x0000888038317816 */ /* 0x040fe200000000ff */
[----:B------:R-:W-:Y:S01]  /*7880*/  BSSY.RECONVERGENT B0, `(.L_x_146) ;  /* 0x00000a5000007945 */ /* 0x000fe20003800200 */
[C---:B------:R-:W-:Y:S02]  /*7890*/  SHF.L.U32 R51, R56.reuse, 0x10, RZ ;  /* 0x0000001038337819 */ /* 0x040fe400000006ff */
[----:B------:R-:W-:Y:S02]  /*78a0*/  SHF.L.U32 R52, R56, 0x8, RZ ;  /* 0x0000000838347819 */ /* 0x000fe400000006ff */
[----:B------:R-:W-:Y:S02]  /*78b0*/  SHF.R.S32.HI R51, RZ, 0x18, R51 ;  /* 0x00000018ff337819 */ /* 0x000fe40000011433 */
[----:B------:R-:W-:Y:S02]  /*78c0*/  PRMT R53, R57, 0x8880, RZ ;  /* 0x0000888039357816 */ /* 0x000fe400000000ff */
[----:B------:R-:W-:Y:S01]  /*78d0*/  IADD3 R67, PT, PT, R95, UR49, RZ ;  /* 0x000000315f437c10 */ /* 0x000fe2000fffe0ff */
[----:B-1-3--:R-:W2:Y:S01]  /*78e0*/  LDTM.x32 R4, tmem[UR4] ;  /* 0x00000004000479ee */ /* 0x00aea200082c0000 */
[----:B------:R-:W-:Y:S02]  /*78f0*/  LOP3.LUT P5, RZ, R96, 0x80, RZ, 0xc0, !PT ;  /* 0x0000008060ff7812 */ /* 0x000fe400078ac0ff */
[----:B------:R-:W-:Y:S02]  /*7900*/  PRMT R54, R59, 0x8880, RZ ;  /* 0x000088803b367816 */ /* 0x000fe400000000ff */
[----:B------:R-:W-:Y:S02]  /*7910*/  SEL R66, R66, 0xfffffff0, !P5 ;  /* 0xfffffff042427807 */ /* 0x000fe40006800000 */
[----:B------:R-:W-:Y:S02]  /*7920*/  ISETP.NE.AND P0, PT, R104, RZ, PT ;  /* 0x000000ff6800720c */ /* 0x000fe40003f05270 */
[----:B------:R-:W-:Y:S02]  /*7930*/  IADD3 R108, PT, PT, R67, R66, RZ ;  /* 0x00000042436c7210 */ /* 0x000fe40007ffe0ff */
[----:B------:R-:W-:Y:S01]  /*7940*/  ISETP.NE.AND P6, PT, R72, RZ, PT ;  /* 0x000000ff4800720c */ /* 0x000fe20003fc5270 */
[C---:B--2---:R-:W-:Y:S11]  /*7950*/  IMAD R0, R46.reuse, R4, RZ ;  /* 0x000000042e007224 */ /* 0x044ff600078e02ff */
[----:B------:R-:W-:Y:S01]  /*7960*/  @!UPT UIADD3 URZ, UPT, UPT, URZ, URZ, URZ ;  /* 0x000000fffffff290 */ /* 0x000fe2000fffe0ff */
[----:B------:R-:W-:Y:S01]  /*7970*/  @P6 SHF.L.U32 R74, R99, 0x1f, RZ ;  /* 0x0000001f634a6819 */ /* 0x000fe200000006ff */
[C---:B------:R-:W-:Y:S02]  /*7980*/  IMAD R2, R46.reuse, R5, RZ ;  /* 0x000000052e027224 */ /* 0x040fe400078e02ff */
[----:B------:R-:W-:Y:S01]  /*7990*/  IMAD R0, R49, R50, R0 ;  /* 0x0000003231007224 */ /* 0x000fe200078e0200 */
[----:B------:R-:W-:Y:S01]  /*79a0*/  SHF.R.S32.HI R49, RZ, 0x18, R52 ;  /* 0x00000018ff317819 */ /* 0x000fe20000011434 */
[C---:B------:R-:W-:Y:S02]  /*79b0*/  IMAD R3, R46.reuse, R6, RZ ;  /* 0x000000062e037224 */ /* 0x040fe400078e02ff */
[-C--:B------:R-:W-:Y:S01]  /*79c0*/  IMAD R2, R51, R50.reuse, R2 ;  /* 0x0000003233027224 */ /* 0x080fe200078e0202 */
[----:B------:R-:W-:Y:S01]  /*79d0*/  SHF.R.S32.HI R51, RZ, 0x18, R56 ;  /* 0x00000018ff337819 */ /* 0x000fe20000011438 */
[C---:B------:R-:W-:Y:S02]  /*79e0*/  IMAD R7, R46.reuse, R7, RZ ;  /* 0x000000072e077224 */ /* 0x040fe400078e02ff */
[----:B------:R-:W-:Y:S01]  /*79f0*/  IMAD R3, R49, R50, R3 ;  /* 0x0000003231037224 */ /* 0x000fe200078e0203 */
[----:B------:R-:W-:Y:S01]  /*7a00*/  MOV R49, R53 ;  /* 0x0000003500317202 */ /* 0x000fe20000000f00 */
[C---:B------:R-:W-:Y:S01]  /*7a10*/  IMAD.U32 R52, R57.reuse, 0x10000, RZ ;  /* 0x0001000039347824 */ /* 0x040fe200078e00ff */
[----:B------:R-:W-:Y:S01]  /*7a20*/  SHF.L.U32 R53, R57, 0x8, RZ ;  /* 0x0000000839357819 */ /* 0x000fe200000006ff */
[C---:B------:R-:W-:Y:S02]  /*7a30*/  IMAD R4, R46.reuse, R8, RZ ;  /* 0x000000082e047224 */ /* 0x040fe400078e02ff */
[-C--:B------:R-:W-:Y:S01]  /*7a40*/  IMAD R7, R51, R50.reuse, R7 ;  /* 0x0000003233077224 */ /* 0x080fe200078e0207 */
[----:B------:R-:W-:Y:S01]  /*7a50*/  SHF.R.S32.HI R51, RZ, 0x18, R52 ;  /* 0x00000018ff337819 */ /* 0x000fe20000011434 */
[C---:B------:R-:W-:Y:S01]  /*7a60*/  IMAD R5, R46.reuse, R9, RZ ;  /* 0x000000092e057224 */ /* 0x040fe200078e02ff */
[----:B------:R-:W-:Y:S01]  /*7a70*/  SHF.R.S32.HI R52, RZ, 0x18, R57 ;  /* 0x00000018ff347819 */ /* 0x000fe20000011439 */
[----:B------:R-:W-:Y:S01]  /*7a80*/  IMAD R4, R49, R50, R4 ;  /* 0x0000003231047224 */ /* 0x000fe200078e0204 */
[----:B------:R-:W-:Y:S01]  /*7a90*/  SHF.R.S32.HI R49, RZ, 0x18, R53 ;  /* 0x00000018ff317819 */ /* 0x000fe20000011435 */
[----:B------:R-:W-:Y:S01]  /*7aa0*/  IMAD R6, R46, R10, RZ ;  /* 0x0000000a2e067224 */ /* 0x000fe200078e02ff */
[----:B------:R-:W-:Y:S01]  /*7ab0*/  PRMT R53, R58, 0x8880, RZ ;  /* 0x000088803a357816 */ /* 0x000fe200000000ff */
[----:B------:R-:W-:Y:S01]  /*7ac0*/  IMAD R11, R46, R11, RZ ;  /* 0x0000000b2e0b7224 */ /* 0x000fe200078e02ff */
[----:B------:R-:W-:Y:S01]  /*7ad0*/  I2IP.S8.S32.SAT R55, R7, R3, RZ ;  /* 0x0000000307377239 */ /* 0x000fe200000014ff */
[----:B------:R-:W-:Y:S02]  /*7ae0*/  IMAD R5, R51, R50, R5 ;  /* 0x0000003233057224 */ /* 0x000fe400078e0205 */
[----:B------:R-:W-:Y:S01]  /*7af0*/  IMAD.U32 R51, R58, 0x10000, RZ ;  /* 0x000100003a337824 */ /* 0x000fe200078e00ff */
[----:B------:R-:W-:Y:S01]  /*7b00*/  I2IP.S8.S32.SAT R68, R2, R0, R55 ;  /* 0x0000000002447239 */ /* 0x000fe20000001437 */
[----:B------:R-:W-:Y:S01]  /*7b10*/  IMAD R6, R49, R50, R6 ;  /* 0x0000003231067224 */ /* 0x000fe200078e0206 */
[----:B------:R-:W-:Y:S01]  /*7b20*/  MOV R49, R53 ;  /* 0x0000003500317202 */ /* 0x000fe20000000f00 */
[----:B------:R-:W-:Y:S01]  /*7b30*/  IMAD R8, R46, R12, RZ ;  /* 0x0000000c2e087224 */ /* 0x000fe200078e02ff */
[----:B------:R-:W-:Y:S01]  /*7b40*/  SHF.R.S32.HI R51, RZ, 0x18, R51 ;  /* 0x00000018ff337819 */ /* 0x000fe20000011433 */
[-C--:B------:R-:W-:Y:S01]  /*7b50*/  IMAD R11, R52, R50.reuse, R11 ;  /* 0x00000032340b7224 */ /* 0x080fe200078e020b */
[----:B------:R-:W-:Y:S01]  /*7b60*/  SHF.L.U32 R52, R58, 0x8, RZ ;  /* 0x000000083a347819 */ /* 0x000fe200000006ff */
[C---:B------:R-:W-:Y:S01]  /*7b70*/  IMAD R9, R46.reuse, R13, RZ ;  /* 0x0000000d2e097224 */ /* 0x040fe200078e02ff */
[----:B------:R-:W-:Y:S01]  /*7b80*/  SHF.L.U32 R53, R59, 0x8, RZ ;  /* 0x000000083b357819 */ /* 0x000fe200000006ff */
[----:B------:R-:W-:Y:S01]  /*7b90*/  IMAD R8, R49, R50, R8 ;  /* 0x0000003231087224 */ /* 0x000fe200078e0208 */
[----:B------:R-:W-:Y:S01]  /*7ba0*/  SHF.R.S32.HI R49, RZ, 0x18, R52 ;  /* 0x00000018ff317819 */ /* 0x000fe20000011434 */
[C---:B------:R-:W-:Y:S01]  /*7bb0*/  IMAD R10, R46.reuse, R14, RZ ;  /* 0x0000000e2e0a7224 */ /* 0x040fe200078e02ff */
[----:B------:R-:W-:Y:S01]  /*7bc0*/  I2IP.S8.S32.SAT R69, R11, R6, RZ ;  /* 0x000000060b457239 */ /* 0x000fe200000014ff */
[----:B------:R-:W-:Y:S01]  /*7bd0*/  IMAD R9, R51, R50, R9 ;  /* 0x0000003233097224 */ /* 0x000fe200078e0209 */
[----:B------:R-:W-:Y:S01]  /*7be0*/  SHF.R.S32.HI R51, RZ, 0x18, R58 ;  /* 0x00000018ff337819 */ /* 0x000fe2000001143a */
[----:B------:R-:W-:Y:S01]  /*7bf0*/  IMAD.U32 R52, R59, 0x10000, RZ ;  /* 0x000100003b347824 */ /* 0x000fe200078e00ff */
[----:B------:R-:W-:Y:S01]  /*7c00*/  I2IP.S8.S32.SAT R69, R5, R4, R69 ;  /* 0x0000000405457239 */ /* 0x000fe20000001445 */
[C---:B------:R-:W-:Y:S01]  /*7c10*/  IMAD R15, R46.reuse, R15, RZ ;  /* 0x0000000f2e0f7224 */ /* 0x040fe200078e02ff */
[----:B------:R-:W-:Y:S01]  /*7c20*/  SHF.R.S32.HI R53, RZ, 0x18, R53 ;  /* 0x00000018ff357819 */ /* 0x000fe20000011435 */
[----:B------:R-:W-:Y:S01]  /*7c30*/  IMAD R10, R49, R50, R10 ;  /* 0x00000032310a7224 */ /* 0x000fe200078e020a */
[----:B------:R-:W-:Y:S01]  /*7c40*/  MOV R49, R54 ;  /* 0x0000003600317202 */ /* 0x000fe20000000f00 */
[C---:B------:R-:W-:Y:S01]  /*7c50*/  IMAD R12, R46.reuse, R16, RZ ;  /* 0x000000102e0c7224 */ /* 0x040fe200078e02ff */
[----:B------:R-:W-:Y:S01]  /*7c60*/  SHF.R.S32.HI R52, RZ, 0x18, R52 ;  /* 0x00000018ff347819 */ /* 0x000fe20000011434 */
[C---:B------:R-:W-:Y:S02]  /*7c70*/  IMAD R13, R46.reuse, R17, RZ ;  /* 0x000000112e0d7224 */ /* 0x040fe400078e02ff */
[----:B------:R-:W-:Y:S01]  /*7c80*/  IMAD R15, R51, R50, R15 ;  /* 0x00000032330f7224 */ /* 0x000fe200078e020f */
[----:B------:R-:W-:Y:S01]  /*7c90*/  SHF.R.S32.HI R51, RZ, 0x18, R59 ;  /* 0x00000018ff337819 */ /* 0x000fe2000001143b */
[C---:B------:R-:W-:Y:S02]  /*7ca0*/  IMAD R14, R46.reuse, R18, RZ ;  /* 0x000000122e0e7224 */ /* 0x040fe400078e02ff */
[----:B------:R-:W-:Y:S01]  /*7cb0*/  IMAD R12, R49, R50, R12 ;  /* 0x00000032310c7224 */ /* 0x000fe200078e020c */
[----:B------:R-:W-:Y:S01]  /*7cc0*/  I2IP.S8.S32.SAT R70, R15, R10, RZ ;  /* 0x0000000a0f467239 */ /* 0x000fe200000014ff */
[----:B------:R-:W-:Y:S01]  /*7cd0*/  IMAD R19, R46, R19, RZ ;  /* 0x000000132e137224 */ /* 0x000fe200078e02ff */
[----:B------:R-:W-:Y:S01]  /*7ce0*/  PRMT R49, R60, 0x8880, RZ ;  /* 0x000088803c317816 */ /* 0x000fe200000000ff */
[----:B------:R-:W-:Y:S01]  /*7cf0*/  IMAD R13, R52, R50, R13 ;  /* 0x00000032340d7224 */ /* 0x000fe200078e020d */
[----:B------:R-:W-:Y:S01]  /*7d00*/  I2IP.S8.S32.SAT R70, R9, R8, R70 ;  /* 0x0000000809467239 */ /* 0x000fe20000001446 */
[-C--:B------:R-:W-:Y:S01]  /*7d10*/  IMAD R14, R53, R50.reuse, R14 ;  /* 0x00000032350e7224 */ /* 0x080fe200078e020e */
[----:B------:R-:W-:Y:S01]  /*7d20*/  PRMT R53, R61, 0x8880, RZ ;  /* 0x000088803d357816 */ /* 0x000fe200000000ff */
[----:B------:R-:W-:Y:S01]  /*7d30*/  IMAD R19, R51, R50, R19 ;  /* 0x0000003233137224 */ /* 0x000fe200078e0213 */
[----:B------:R-:W-:Y:S01]  /*7d40*/  SHF.L.U32 R52, R61, 0x10, RZ ;  /* 0x000000103d347819 */ /* 0x000fe200000006ff */
[----:B------:R-:W-:Y:S02]  /*7d50*/  IMAD R16, R46, R20, RZ ;  /* 0x000000142e107224 */ /* 0x000fe400078e02ff */
[C---:B------:R-:W-:Y:S01]  /*7d60*/  IMAD.U32 R51, R60.reuse, 0x10000, RZ ;  /* 0x000100003c337824 */ /* 0x040fe200078e00ff */
[----:B------:R-:W-:Y:S01]  /*7d70*/  I2IP.S8.S32.SAT R71, R19, R14, RZ ;  /* 0x0000000e13477239 */ /* 0x000fe200000014ff */
[----:B------:R-:W-:Y:S01]  /*7d80*/  IMAD R16, R49, R50, R16 ;  /* 0x0000003231107224 */ /* 0x000fe200078e0210 */
[----:B------:R-:W-:Y:S01]  /*7d90*/  SHF.L.U32 R49, R60, 0x8, RZ ;  /* 0x000000083c317819 */ /* 0x000fe200000006ff */
[C---:B------:R-:W-:Y:S01]  /*7da0*/  IMAD R17, R46.reuse, R21, RZ ;  /* 0x000000152e117224 */ /* 0x040fe200078e02ff */
[----:B------:R-:W-:Y:S01]  /*7db0*/  SHF.R.S32.HI R51, RZ, 0x18, R51 ;  /* 0x00000018ff337819 */ /* 0x000fe20000011433 */
[C---:B------:R-:W-:Y:S01]  /*7dc0*/  IMAD R18, R46.reuse, R22, RZ ;  /* 0x000000162e127224 */ /* 0x040fe200078e02ff */
[----:B------:R-:W-:Y:S01]  /*7dd0*/  SHF.R.S32.HI R49, RZ, 0x18, R49 ;  /* 0x00000018ff317819 */ /* 0x000fe20000011431 */
[C---:B------:R-:W-:Y:S01]  /*7de0*/  IMAD R23, R46.reuse, R23, RZ ;  /* 0x000000172e177224 */ /* 0x040fe200078e02ff */
[----:B------:R-:W-:Y:S01]  /*7df0*/  I2IP.S8.S32.SAT R71, R13, R12, R71 ;  /* 0x0000000c0d477239 */ /* 0x000fe20000001447 */
[----:B------:R-:W-:Y:S01]  /*7e00*/  IMAD R17, R51, R50, R17 ;  /* 0x0000003233117224 */ /* 0x000fe200078e0211 */
[----:B------:R-:W-:Y:S01]  /*7e10*/  SHF.R.S32.HI R51, RZ, 0x18, R60 ;  /* 0x00000018ff337819 */ /* 0x000fe2000001143c */
[----:B------:R-:W-:Y:S01]  /*7e20*/  IMAD.SHL.U32 R54, R61, 0x100, RZ ;  /* 0x000001003d367824 */ /* 0x000fe200078e00ff */
[----:B------:R-:W-:Y:S01]  /*7e30*/  SHF.R.S32.HI R52, RZ, 0x18, R52 ;  /* 0x00000018ff347819 */ /* 0x000fe20000011434 */
[C---:B------:R-:W-:Y:S01]  /*7e40*/  IMAD R20, R46.reuse, R24, RZ ;  /* 0x000000182e147224 */ /* 0x040fe200078e02ff */
[----:B------:R1:W-:Y:S01]  /*7e50*/  STS.128 [R95+UR49+0x4400], R68 ;  /* 0x004400445f007988 */ /* 0x0003e20008000c31 */
[-C--:B------:R-:W-:Y:S01]  /*7e60*/  IMAD R18, R49, R50.reuse, R18 ;  /* 0x0000003231127224 */ /* 0x080fe200078e0212 */
[----:B------:R-:W-:Y:S01]  /*7e70*/  SHF.R.S32.HI R49, RZ, 0x18, R54 ;  /* 0x00000018ff317819 */ /* 0x000fe20000011436 */
[C---:B------:R-:W-:Y:S01]  /*7e80*/  IMAD R21, R46.reuse, R25, RZ ;  /* 0x000000192e157224 */ /* 0x040fe200078e02ff */
[----:B------:R-:W-:Y:S01]  /*7e90*/  SHF.R.S32.HI R54, RZ, 0x18, R63 ;  /* 0x00000018ff367819 */ /* 0x000fe2000001143f */
[----:B------:R-:W-:Y:S01]  /*7ea0*/  IMAD R23, R51, R50, R23 ;  /* 0x0000003233177224 */ /* 0x000fe200078e0217 */
[----:B------:R-:W-:Y:S01]  /*7eb0*/  SHF.R.S32.HI R51, RZ, 0x18, R61 ;  /* 0x00000018ff337819 */ /* 0x000fe2000001143d */
[C---:B------:R-:W-:Y:S02]  /*7ec0*/  IMAD R22, R46.reuse, R26, RZ ;  /* 0x0000001a2e167224 */ /* 0x040fe400078e02ff */
[----:B------:R-:W-:Y:S01]  /*7ed0*/  IMAD R20, R53, R50, R20 ;  /* 0x0000003235147224 */ /* 0x000fe200078e0214 */
[----:B------:R-:W-:Y:S01]  /*7ee0*/  I2IP.S8.S32.SAT R76, R23, R18, RZ ;  /* 0x00000012174c7239 */ /* 0x000fe200000014ff */
[----:B------:R-:W-:Y:S01]  /*7ef0*/  IMAD R27, R46, R27, RZ ;  /* 0x0000001b2e1b7224 */ /* 0x000fe200078e02ff */
[----:B------:R-:W-:Y:S01]  /*7f00*/  SHF.L.U32 R53, R62, 0x8, RZ ;  /* 0x000000083e357819 */ /* 0x000fe200000006ff */
[-C--:B------:R-:W-:Y:S01]  /*7f10*/  IMAD R21, R52, R50.reuse, R21 ;  /* 0x0000003234157224 */ /* 0x080fe200078e0215 */
[C---:B------:R-:W-:Y:S01]  /*7f20*/  SHF.L.U32 R52, R62.reuse, 0x10, RZ ;  /* 0x000000103e347819 */ /* 0x040fe200000006ff */
[----:B------:R-:W-:Y:S01]  /*7f30*/  IMAD R22, R49, R50, R22 ;  /* 0x0000003231167224 */ /* 0x000fe200078e0216 */
[----:B------:R-:W-:Y:S01]  /*7f40*/  PRMT R49, R62, 0x8880, RZ ;  /* 0x000088803e317816 */ /* 0x000fe200000000ff */
[C---:B------:R-:W-:Y:S01]  /*7f50*/  IMAD R24, R46.reuse, R28, RZ ;  /* 0x0000001c2e187224 */ /* 0x040fe200078e02ff */
[----:B------:R-:W-:Y:S01]  /*7f60*/  I2IP.S8.S32.SAT R76, R17, R16, R76 ;  /* 0x00000010114c7239 */ /* 0x000fe2000000144c */
[----:B------:R-:W-:Y:S01]  /*7f70*/  IMAD R27, R51, R50, R27 ;  /* 0x00000032331b7224 */ /* 0x000fe200078e021b */
[----:B------:R-:W-:Y:S01]  /*7f80*/  SHF.R.S32.HI R51, RZ, 0x18, R52 ;  /* 0x00000018ff337819 */ /* 0x000fe20000011434 */
[C---:B------:R-:W-:Y:S01]  /*7f90*/  IMAD R25, R46.reuse, R29, RZ ;  /* 0x0000001d2e197224 */ /* 0x040fe200078e02ff */
[----:B------:R-:W-:Y:S01]  /*7fa0*/  SHF.R.S32.HI R53, RZ, 0x18, R53 ;  /* 0x00000018ff357819 */ /* 0x000fe20000011435 */
[C---:B------:R-:W-:Y:S01]  /*7fb0*/  IMAD R26, R46.reuse, R30, RZ ;  /* 0x0000001e2e1a7224 */ /* 0x040fe200078e02ff */
[----:B------:R-:W-:Y:S01]  /*7fc0*/  I2IP.S8.S32.SAT R77, R27, R22, RZ ;  /* 0x000000161b4d7239 */ /* 0x000fe200000014ff */
[-C--:B------:R-:W-:Y:S01]  /*7fd0*/  IMAD R24, R49, R50.reuse, R24 ;  /* 0x0000003231187224 */ /* 0x080fe200078e0218 */
[----:B------:R-:W-:Y:S01]  /*7fe0*/  SHF.L.U32 R52, R63, 0x10, RZ ;  /* 0x000000103f347819 */ /* 0x000fe200000006ff */
[----:B------:R-:W-:Y:S01]  /*7ff0*/  IMAD R25, R51, R50, R25 ;  /* 0x0000003233197224 */ /* 0x000fe200078e0219 */
[----:B------:R-:W-:Y:S01]  /*8000*/  I2IP.S8.S32.SAT R77, R21, R20, R77 ;  /* 0x00000014154d7239 */ /* 0x000fe2000000144d */
[----:B------:R-:W-:Y:S01]  /*8010*/  IMAD R26, R53, R50, R26 ;  /* 0x00000032351a7224 */ /* 0x000fe200078e021a */
[----:B------:R-:W-:Y:S01]  /*8020*/  SHF.R.S32.HI R49, RZ, 0x18, R62 ;  /* 0x00000018ff317819 */ /* 0x000fe2000001143e */
[C---:B------:R-:W-:Y:S01]  /*8030*/  IMAD R31, R46.reuse, R31, RZ ;  /* 0x0000001f2e1f7224 */ /* 0x040fe200078e02ff */
[C---:B------:R-:W-:Y:S01]  /*8040*/  PRMT R51, R63.reuse, 0x8880, RZ ;  /* 0x000088803f337816 */ /* 0x040fe200000000ff */
[----:B------:R-:W-:Y:S01]  /*8050*/  IMAD.SHL.U32 R53, R63, 0x100, RZ ;  /* 0x000001003f357824 */ /* 0x000fe200078e00ff */
[----:B------:R-:W-:Y:S01]  /*8060*/  SHF.R.S32.HI R52, RZ, 0x18, R52 ;  /* 0x00000018ff347819 */ /* 0x000fe20000011434 */
[C---:B------:R-:W-:Y:S02]  /*8070*/  IMAD R28, R46.reuse, R32, RZ ;  /* 0x000000202e1c7224 */ /* 0x040fe400078e02ff */
[C---:B------:R-:W-:Y:S01]  /*8080*/  IMAD R29, R46.reuse, R33, RZ ;  /* 0x000000212e1d7224 */ /* 0x040fe200078e02ff */
[----:B------:R-:W-:Y:S01]  /*8090*/  SHF.R.S32.HI R53, RZ, 0x18, R53 ;  /* 0x00000018ff357819 */ /* 0x000fe20000011435 */
[-C--:B------:R-:W-:Y:S02]  /*80a0*/  IMAD R31, R49, R50.reuse, R31 ;  /* 0x00000032311f7224 */ /* 0x080fe400078e021f */
[----:B------:R-:W-:Y:S02]  /*80b0*/  IMAD R28, R51, R50, R28 ;  /* 0x00000032331c7224 */ /* 0x000fe400078e021c */
[----:B------:R-:W-:Y:S01]  /*80c0*/  IMAD R30, R46, R34, RZ ;  /* 0x000000222e1e7224 */ /* 0x000fe200078e02ff */
[----:B------:R-:W-:Y:S01]  /*80d0*/  I2IP.S8.S32.SAT R55, R31, R26, RZ ;  /* 0x0000001a1f377239 */ /* 0x000fe200000014ff */
[----:B------:R-:W-:Y:S02]  /*80e0*/  IMAD R29, R52, R50, R29 ;  /* 0x00000032341d7224 */ /* 0x000fe400078e021d */
[----:B------:R-:W-:Y:S01]  /*80f0*/  IMAD R35, R46, R35, RZ ;  /* 0x000000232e237224 */ /* 0x000fe200078e02ff */
[----:B------:R-:W-:Y:S01]  /*8100*/  I2IP.S8.S32.SAT R78, R25, R24, R55 ;  /* 0x00000018194e7239 */ /* 0x000fe20000001437 */
[-C--:B------:R-:W-:Y:S01]  /*8110*/  IMAD R30, R53, R50.reuse, R30 ;  /* 0x00000032351e7224 */ /* 0x080fe200078e021e */
[----:B------:R-:W-:Y:S01]  /*8120*/  LEA R55, R100, UR49, 0x3 ;  /* 0x0000003164377c11 */ /* 0x000fe2000f8e18ff */
[----:B------:R-:W-:Y:S05]  /*8130*/  IMAD R35, R54, R50, R35 ;  /* 0x0000003236237224 */ /* 0x000fea00078e0223 */
[----:B------:R-:W-:Y:S04]  /*8140*/  I2IP.S8.S32.SAT R73, R35, R30, RZ ;  /* 0x0000001e23497239 */ /* 0x000fe800000014ff */
[----:B------:R-:W-:Y:S05]  /*8150*/  I2IP.S8.S32.SAT R79, R29, R28, R73 ;  /* 0x0000001c1d4f7239 */ /* 0x000fea0000001449 */
[----:B------:R1:W-:Y:S01]  /*8160*/  STS.128 [R108+0x4400], R76 ;  /* 0x0044004c6c007388 */ /* 0x0003e20000000c00 */
[----:B------:R-:W-:Y:S01]  /*8170*/  @!PT LDS RZ, [RZ] ;  /* 0x00000000fffff984 */ /* 0x000fe20000000800 */
[----:B------:R-:W-:Y:S01]  /*8180*/  @!PT LDS RZ, [RZ] ;  /* 0x00000000fffff984 */ /* 0x000fe20000000800 */
[----:B------:R-:W-:Y:S01]  /*8190*/  @!PT LDS RZ, [RZ] ;  /* 0x00000000fffff984 */ /* 0x000fe20000000800 */
[----:B------:R-:W-:Y:S01]  /*81a0*/  @!PT LDS RZ, [RZ] ;  /* 0x00000000fffff984 */ /* 0x000fe20000000800 */
[----:B------:R2:W-:Y:S07]  /*81b0*/  MEMBAR.ALL.CTA ;  /* 0x0000000000007992 */ /* 0x0005ee0000008000 */
[----:B--2---:R-:W2:Y:S02]  /*81c0*/  FENCE.VIEW.ASYNC.S ;  /* 0x00000000000073c6 */ /* 0x004ea40000000000 */
[----:B--2---:R-:W-:Y:S06]  /*81d0*/  BAR.SYNC.DEFER_BLOCKING 0x1, 0x80 ;  /* 0x0042000000007b1d */ /* 0x004fec0000010000 */
[----:B------:R-:W-:Y:S05]  /*81e0*/  @P0 BRA `(.L_x_147) ;  /* 0x0000000000380947 */ /* 0x000fea0003800000 */
[----:B------:R-:W-:Y:S02]  /*81f0*/  UIADD3 UR4, UPT, UPT, UR49, 0x4400, URZ ;  /* 0x0000440031047890 */ /* 0x000fe4000fffe0ff */
[----:B------:R-:W-:Y:S01]  /*8200*/  UIADD3 UR8, UP0, UPT, UR52, 0x680, URZ ;  /* 0x0000068034087890 */ /* 0x000fe2000ff1e0ff */
[----:B------:R-:W-:Y:S01]  /*8210*/  UMOV UR43, UR36 ;  /* 0x00000024002b7c82 */ /* 0x000fe20008000000 */
[----:B------:R-:W-:Y:S02]  /*8220*/  UIADD3 UR5, UPT, UPT, UR41, 0x80, URZ ;  /* 0x0000008029057890 */ /* 0x000fe4000fffe0ff */
[----:B------:R-:W-:Y:S01]  /*8230*/  MOV R103, UR4 ;  /* 0x0000000400677c02 */ /* 0x000fe20008000f00 */
[----:B------:R-:W-:Y:S02]  /*8240*/  UIADD3.X UR9, UPT, UPT, URZ, UR53, URZ, UP0, !UPT ;  /* 0x00000035ff097290 */ /* 0x000fe400087fe4ff */
[----:B------:R-:W-:Y:S01]  /*8250*/  UIADD3 UR4, UPT, UPT, UR49, 0x4c00, URZ ;  /* 0x00004c0031047890 */ /* 0x000fe2000fffe0ff */
[----:B------:R-:W-:Y:S01]  /*8260*/  R2UR UR40, R103 ;  /* 0x00000000672872ca */ /* 0x000fe200000e0000 */
[----:B------:R-:W-:Y:S01]  /*8270*/  UMOV UR6, UR42 ;  /* 0x0000002a00067c82 */ /* 0x000fe20008000000 */
[----:B------:R-:W-:Y:S11]  /*8280*/  UMOV UR7, UR36 ;  /* 0x0000002400077c82 */ /* 0x000ff60008000000 */
[----:B------:R2:W-:Y:S01]  /*8290*/  UTMASTG.3D [UR40], [UR8] ;  /* 0x00000028080073b5 */ /* 0x0005e20008010000 */
[----:B------:R2:W-:Y:S01]  /*82a0*/  UTMASTG.3D [UR4], [UR8] ;  /* 0x00000004080073b5 */ /* 0x0005e20008010000 */
[----:B------:R0:W-:Y:S01]  /*82b0*/  UTMACMDFLUSH ;  /* 0x00000000000079b7 */ /* 0x0001e20000000000 */
[----:B--2---:R-:W-:Y:S04]  /*82c0*/  DEPBAR.LE SB0, 0x1 ;  /* 0x000080400000791a */ /* 0x004fe80000000000 */
.L_x_147:
[----:B------:R-:W-:Y:S05]  /*82d0*/  BSYNC.RECONVERGENT B0 ;  /* 0x0000000000007941 */ /* 0x000fea0003800200 */
.L_x_146:
[----:B------:R-:W-:Y:S06]  /*82e0*/  BAR.SYNC.DEFER_BLOCKING 0x1, 0x80 ;  /* 0x0042000000007b1d */ /* 0x000fec0000010000 */
[----:B------:R-:W2:Y:S01]  /*82f0*/  @P6 SYNCS.PHASECHK.TRANS64.TRYWAIT P0, [R55+URZ+0x210], R74 ;  /* 0x0002104a370065a7 */ /* 0x000ea200080011ff */
[----:B------:R-:W-:Y:S01]  /*8300*/  BSSY B1, `(.L_x_148) ;  /* 0x000001f000017945 */ /* 0x000fe20003800000 */
[----:B--2---:R-:W-:Y:S03]  /*8310*/  @P6 SEL R64, RZ, 0x1, !P0 ;  /* 0x00000001ff406807 */ /* 0x004fe60004000000 */
[----:B------:R-:W-:Y:S05]  /*8320*/  @!P6 BRA `(.L_x_149) ;  /* 0x000000000070e947 */ /* 0x000fea0003800000 */
[----:B------:R-:W-:Y:S01]  /*8330*/  ISETP.NE.AND P1, PT, R65, RZ, PT ;  /* 0x000000ff4100720c */ /* 0x000fe20003f25270 */
[----:B------:R-:W-:Y:S01]  /*8340*/  BSSY B0, `(.L_x_150) ;  /* 0x0000008000007945 */ /* 0x000fe20003800000 */
[----:B------:R-:W-:Y:S11]  /*8350*/  ISETP.NE.AND P0, PT, R64, RZ, PT ;  /* 0x000000ff4000720c */ /* 0x000ff60003f05270 */
[----:B------:R-:W-:Y:S04]  /*8360*/  @P1 IMAD R3, R100, 0x1000, R67 ;  /* 0x0000100064031824 */ /* 0x000fe800078e0243 */
[----:B------:R-:W-:Y:S01]  /*8370*/  @P1 IMAD.IADD R2, R66, 0x1, R3 ;  /* 0x0000000142021824 */ /* 0x000fe200078e0203 */
[----:B------:R-:W-:Y:S06]  /*8380*/  @P0 BRA `(.L_x_151) ;  /* 0x00000000000c0947 */ /* 0x000fec0003800000 */
[----:B------:R-:W-:Y:S04]  /*8390*/  SHF.L.U32 R0, R99, 0x1f, RZ ;  /* 0x0000001f63007819 */ /* 0x000fe800000006ff */
[----:B------:R-:W2:Y:S02]  /*83a0*/  SYNCS.PHASECHK.TRANS64.TRYWAIT P0, [R55+URZ+0x210], R0 ;  /* 0x00021000370075a7 */ /* 0x000ea400080011ff */
[----:B--2---:R-:W-:Y:S05]  /*83b0*/  @!P0 BRA `(.L_x_152) ;  /* 0x0000004000048947 */ /* 0x004fea0003800000 */
.L_x_151:
[----:B------:R-:W-:Y:S05]  /*83c0*/  BSYNC B0 ;  /* 0x0000000000007941 */ /* 0x000fea0003800000 */
.L_x_150:
[----:B------:R-:W-:Y:S01]  /*83d0*/  ISETP.NE.AND P0, PT, R65, RZ, PT ;  /* 0x000000ff4100720c */ /* 0x000fe20003f05270 */
[----:B--2---:R-:W-:Y:S02]  /*83e0*/  VIADD R55, R55, 0x230 ;  /* 0x0000023037377836 */ /* 0x004fe40000000000 */
[----:B------:R-:W-:Y:S02]  /*83f0*/  IMAD.U32 R0, RZ, RZ, UR37 ;  /* 0x00000025ff007e24 */ /* 0x000fe4000f8e00ff */
[----:B------:R-:W-:Y:S03]  /*8400*/  VIADD R100, R100, 0x1 ;  /* 0x0000000164647836 */ /* 0x000fe60000000000 */
[----:B------:R-:W-:Y:S05]  /*8410*/  PRMT R0, R0, 0x654, R55 ;  /* 0x0000065400007816 */ /* 0x000fea0000000037 */
[----:B------:R2:W3:Y:S04]  /*8420*/  @P0 LDS.128 R56, [R3+0x400] ;  /* 0x0004000003380984 */ /* 0x0004e80000000c00 */
[----:B------:R2:W4:Y:S01]  /*8430*/  @P0 LDS.128 R60, [R2+0x400] ;  /* 0x00040000023c0984 */ /* 0x0005220000000c00 */
        /* <DEDUP_REMOVED lines=10> */
[----:B--23--:R-:W-:Y:S02]  /*84e0*/  LOP3.LUT R99, R99, R0, RZ, 0x3c, !PT ;  /* 0x0000000063637212 */ /* 0x00cfe400078e3cff */
.L_x_149:
[----:B------:R-:W-:Y:S05]  /*84f0*/  BSYNC B1 ;  /* 0x0000000000017941 */ /* 0x000fea0003800000 */
.L_x_148:
[----:B------:R-:W-:Y:S05]  /*8500*/  VIADD R0, R48, 0x20 ;  /* 0x0000002030007836 */ /* 0x000fea0000000000 */
[----:B------:R-:W-:Y:S04]  /*8510*/  SHF.R.U32.HI R0, RZ, 0x15, R0 ;  /* 0x00000015ff007819 */ /* 0x000fe80000011600 */
[----:B------:R-:W-:Y:S11]  /*8520*/  LOP3.LUT P0, RZ, R0, 0x3, R97, 0x48, !PT ;  /* 0x0000000300ff7812 */ /* 0x000ff60007804861 */
[----:B------:R-:W-:Y:S02]  /*8530*/  @!UPT UIADD3 URZ, UPT, UPT, URZ, URZ, URZ ;  /* 0x000000fffffff290 */ /* 0x000fe4000fffe0ff */
[----:B------:R-:W-:Y:S05]  /*8540*/  @!P0 BRA `(.L_x_153) ;  /* 0x0000000000408947 */ /* 0x000fea0003800000 */
[----:B------:R-:W2:Y:S01]  /*8550*/  LDCU.64 UR8, c[0x4][0x78] ;  /* 0x01000f00ff0877ac */ /* 0x000ea20008000a00 */
[----:B------:R-:W-:Y:S01]  /*8560*/  MOV R3, 0x0 ;  /* 0x0000000000037802 */ /* 0x000fe20000000f00 */
[----:B------:R-:W-:Y:S02]  /*8570*/  HFMA2 R12, -RZ, RZ, 0, 5.9604644775390625e-08 ;  /* 0x00000001ff0c7431 */ /* 0x000fe400000001ff */
[----:B------:R-:W-:Y:S02]  /*8580*/  IMAD.MOV.U32 R8, RZ, RZ, 0x192 ;  /* 0x00000192ff087424 */ /* 0x000fe400078e00ff */
[----:B------:R-:W-:Y:S01]  /*8590*/  IMAD.MOV.U32 R13, RZ, RZ, RZ ;  /* 0x000000ffff0d7224 */ /* 0x000fe200078e00ff */
[----:B------:R-:W3:Y:S01]  /*85a0*/  LDCU.64 UR6, c[0x4][0x80] ;  /* 0x01001000ff0677ac */ /* 0x000ee20008000a00 */
[----:B------:R-:W1:Y:S01]  /*85b0*/  LDC.64 R2, c[0x4][R3] ;  /* 0x0100000003027b82 */ /* 0x000e620000000a00 */
[----:B------:R-:W5:Y:S01]  /*85c0*/  LDCU.64 UR4, c[0x4][0x18] ;  /* 0x01000300ff0477ac */ /* 0x000f620008000a00 */
[----:B--2---:R-:W-:Y:S01]  /*85d0*/  MOV R5, UR9 ;  /* 0x0000000900057c02 */ /* 0x004fe20008000f00 */
[----:B------:R-:W-:Y:S01]  /*85e0*/  IMAD.U32 R4, RZ, RZ, UR8 ;  /* 0x00000008ff047e24 */ /* 0x000fe2000f8e00ff */
[----:B---3--:R-:W-:Y:S01]  /*85f0*/  MOV R7, UR7 ;  /* 0x0000000700077c02 */ /* 0x008fe20008000f00 */
[----:B------:R-:W-:Y:S01]  /*8600*/  IMAD.U32 R6, RZ, RZ, UR6 ;  /* 0x00000006ff067e24 */ /* 0x000fe2000f8e00ff */
[----:B-----5:R-:W-:Y:S01]  /*8610*/  MOV R11, UR5 ;  /* 0x00000005000b7c02 */ /* 0x020fe20008000f00 */
[----:B------:R-:W-:Y:S02]  /*8620*/  IMAD.U32 R10, RZ, RZ, UR4 ;  /* 0x00000004ff0a7e24 */ /* 0x000fe4000f8e00ff */
[----:B------:R-:W-:Y:S07]  /*8630*/  LEPC R20, `(.L_x_153) ;  /* 0x000000001014794e */ /* 0x000fee0000000000 */
[----:B-1--4-:R-:W-:Y:S05]  /*8640*/  CALL.ABS.NOINC R2 ;  /* 0x0000000002007343 */ /* 0x012fea0003c00000 */
.L_x_153:
[----:B------:R-:W-:Y:S01]  /*8650*/  SHF.L.U32 R51, R56, 0x10, RZ ;  /* 0x0000001038337819 */ /* 0x000fe200000006ff */
[----:B------:R-:W-:Y:S05]  /*8660*/  WARPSYNC.ALL ;  /* 0x0000000000007948 */ /* 0x000fea0003800000 */
[----:B------:R-:W-:Y:S01]  /*8670*/  R2UR UR4, R48 ;  /* 0x00000000300472ca */ /* 0x000fe200000e0000 */
[----:B------:R-:W-:Y:S01]  /*8680*/  BSSY.RECONVERGENT B0, `(.L_x_154) ;  /* 0x000009d000007945 */ /* 0x000fe20003800200 */
[C---:B------:R-:W-:Y:S02]  /*8690*/  PRMT R49, R56.reuse, 0x8880, RZ ;  /* 0x0000888038317816 */ /* 0x040fe400000000ff */
[----:B------:R-:W-:Y:S02]  /*86a0*/  SHF.R.S32.HI R51, RZ, 0x18, R51 ;  /* 0x00000018ff337819 */ /* 0x000fe40000011433 */
[----:B------:R-:W-:Y:S02]  /*86b0*/  SHF.L.U32 R52, R56, 0x8, RZ ;  /* 0x0000000838347819 */ /* 0x000fe400000006ff */
[----:B------:R-:W-:Y:S02]  /*86c0*/  SHF.L.U32 R53, R57, 0x8, RZ ;  /* 0x0000000839357819 */ /* 0x000fe400000006ff */
[----:B------:R-:W-:Y:S02]  /*86d0*/  SHF.R.S32.HI R54, RZ, 0x18, R58 ;  /* 0x00000018ff367819 */ /* 0x000fe4000001143a */
[----:B------:R-:W-:Y:S01]  /*86e0*/  SHF.R.S32.HI R53, RZ, 0x18, R53 ;  /* 0x00000018ff357819 */ /* 0x000fe20000011435 */
[----:B------:R-:W2:Y:S01]  /*86f0*/  LDTM.x32 R4, tmem[UR4+0x20] ;  /* 0x00002004000479ee */ /* 0x000ea200082c0000 */
[----:B----4-:R-:W-:Y:S02]  /*8700*/  SHF.L.U32 R55, R62, 0x8, RZ ;  /* 0x000000083e377819 */ /* 0x010fe400000006ff */
[----:B------:R-:W-:Y:S02]  /*8710*/  ISETP.NE.AND P0, PT, R104, RZ, PT ;  /* 0x000000ff6800720c */ /* 0x000fe40003f05270 */
[----:B------:R-:W-:Y:S02]  /*8720*/  SHF.R.S32.HI R55, RZ, 0x18, R55 ;  /* 0x00000018ff377819 */ /* 0x000fe40000011437 */
[----:B------:R-:W-:Y:S01]  /*8730*/  ISETP.NE.AND P6, PT, R72, RZ, PT ;  /* 0x000000ff4800720c */ /* 0x000fe20003fc5270 */
[C---:B--2---:R-:W-:Y:S02]  /*8740*/  IMAD R0, R46.reuse, R4, RZ ;  /* 0x000000042e007224 */ /* 0x044fe400078e02ff */
[C---:B------:R-:W-:Y:S02]  /*8750*/  IMAD R2, R46.reuse, R5, RZ ;  /* 0x000000052e027224 */ /* 0x040fe400078e02ff */
[----:B------:R-:W-:Y:S01]  /*8760*/  IMAD R0, R49, R50, R0 ;  /* 0x0000003231007224 */ /* 0x000fe200078e0200 */
[----:B------:R-:W-:Y:S01]  /*8770*/  SHF.R.S32.HI R49, RZ, 0x18, R52 ;  /* 0x00000018ff317819 */ /* 0x000fe20000011434 */
[C---:B------:R-:W-:Y:S01]  /*8780*/  IMAD R3, R46.reuse, R6, RZ ;  /* 0x000000062e037224 */ /* 0x040fe200078e02ff */
[----:B------:R-:W-:Y:S01]  /*8790*/  SHF.L.U32 R52, R57, 0x10, RZ ;  /* 0x0000001039347819 */ /* 0x000fe200000006ff */
[-C--:B------:R-:W-:Y:S01]  /*87a0*/  IMAD R2, R51, R50.reuse, R2 ;  /* 0x0000003233027224 */ /* 0x080fe200078e0202 */
[----:B------:R-:W-:Y:S01]  /*87b0*/  SHF.R.S32.HI R51, RZ, 0x18, R56 ;  /* 0x00000018ff337819 */ /* 0x000fe20000011438 */
[C---:B------:R-:W-:Y:S02]  /*87c0*/  IMAD R7, R46.reuse, R7, RZ ;  /* 0x000000072e077224 */ /* 0x040fe400078e02ff */
[-C--:B------:R-:W-:Y:S01]  /*87d0*/  IMAD R3, R49, R50.reuse, R3 ;  /* 0x0000003231037224 */ /* 0x080fe200078e0203 */
[----:B------:R-:W-:Y:S01]  /*87e0*/  PRMT R49, R57, 0x8880, RZ ;  /* 0x0000888039317816 */ /* 0x000fe200000000ff */
[----:B------:R-:W-:Y:S01]  /*87f0*/  IMAD R7, R51, R50, R7 ;  /* 0x0000003233077224 */ /* 0x000fe200078e0207 */
[----:B------:R-:W-:Y:S01]  /*8800*/  SHF.R.S32.HI R51, RZ, 0x18, R52 ;  /* 0x00000018ff337819 */ /* 0x000fe20000011434 */
[----:B------:R-:W-:Y:S01]  /*8810*/  IMAD R4, R46, R8, RZ ;  /* 0x000000082e047224 */ /* 0x000fe200078e02ff */
[----:B------:R-:W-:Y:S01]  /*8820*/  SHF.L.U32 R52, R58, 0x10, RZ ;  /* 0x000000103a347819 */ /* 0x000fe200000006ff */
[C---:B------:R-:W-:Y:S01]  /*8830*/  IMAD R5, R46.reuse, R9, RZ ;  /* 0x000000092e057224 */ /* 0x040fe200078e02ff */
[----:B-1----:R-:W-:Y:S01]  /*8840*/  I2IP.S8.S32.SAT R69, R7, R3, RZ ;  /* 0x0000000307457239 */ /* 0x002fe200000014ff */
[----:B------:R-:W-:Y:S01]  /*8850*/  IMAD R6, R46, R10, RZ ;  /* 0x0000000a2e067224 */ /* 0x000fe200078e02ff */
[----:B------:R-:W-:Y:S01]  /*8860*/  SHF.R.S32.HI R52, RZ, 0x18, R52 ;  /* 0x00000018ff347819 */ /* 0x000fe20000011434 */
[----:B------:R-:W-:Y:S01]  /*8870*/  IMAD R4, R49, R50, R4 ;  /* 0x0000003231047224 */ /* 0x000fe200078e0204 */
[----:B------:R-:W-:Y:S01]  /*8880*/  I2IP.S8.S32.SAT R68, R2, R0, R69 ;  /* 0x0000000002447239 */ /* 0x000fe20000001445 */
[-C--:B------:R-:W-:Y:S01]  /*8890*/  IMAD R5, R51, R50.reuse, R5 ;  /* 0x0000003233057224 */ /* 0x080fe200078e0205 */
[----:B------:R-:W-:Y:S01]  /*88a0*/  SHF.R.S32.HI R49, RZ, 0x18, R57 ;  /* 0x00000018ff317819 */ /* 0x000fe20000011439 */
[----:B------:R-:W-:Y:S01]  /*88b0*/  IMAD R11, R46, R11, RZ ;  /* 0x0000000b2e0b7224 */ /* 0x000fe200078e02ff */
[C---:B------:R-:W-:Y:S01]  /*88c0*/  PRMT R51, R58.reuse, 0x8880, RZ ;  /* 0x000088803a337816 */ /* 0x040fe200000000ff */
[----:B------:R-:W-:Y:S01]  /*88d0*/  IMAD R6, R53, R50, R6 ;  /* 0x0000003235067224 */ /* 0x000fe200078e0206 */
[----:B------:R-:W-:Y:S01]  /*88e0*/  SHF.L.U32 R53, R58, 0x8, RZ ;  /* 0x000000083a357819 */ /* 0x000fe200000006ff */
[C---:B------:R-:W-:Y:S02]  /*88f0*/  IMAD R8, R46.reuse, R12, RZ ;  /* 0x0000000c2e087224 */ /* 0x040fe400078e02ff */
[C---:B------:R-:W-:Y:S01]  /*8900*/  IMAD R9, R46.reuse, R13, RZ ;  /* 0x0000000d2e097224 */ /* 0x040fe200078e02ff */
[----:B------:R-:W-:Y:S01]  /*8910*/  SHF.R.S32.HI R53, RZ, 0x18, R53 ;  /* 0x00000018ff357819 */ /* 0x000fe20000011435 */
[----:B------:R-:W-:Y:S01]  /*8920*/  IMAD R11, R49, R50, R11 ;  /* 0x00000032310b7224 */ /* 0x000fe200078e020b */
[----:B------:R-:W-:Y:S01]  /*8930*/  PRMT R49, R59, 0x8880, RZ ;  /* 0x000088803b317816 */ /* 0x000fe200000000ff */
[----:B------:R-:W-:Y:S02]  /*8940*/  IMAD R10, R46, R14, RZ ;  /* 0x0000000e2e0a7224 */ /* 0x000fe400078e02ff */
[----:B------:R-:W-:Y:S01]  /*8950*/  IMAD R8, R51, R50, R8 ;  /* 0x0000003233087224 */ /* 0x000fe200078e0208 */
[----:B------:R-:W-:Y:S01]  /*8960*/  I2IP.S8.S32.SAT R70, R11, R6, RZ ;  /* 0x000000060b467239 */ /* 0x000fe200000014ff */
[-C--:B------:R-:W-:Y:S01]  /*8970*/  IMAD R9, R52, R50.reuse, R9 ;  /* 0x0000003234097224 */ /* 0x080fe200078e0209 */
[----:B------:R-:W-:Y:S01]  /*8980*/  SHF.L.U32 R51, R59, 0x10, RZ ;  /* 0x000000103b337819 */ /* 0x000fe200000006ff */
[----:B------:R-:W-:Y:S01]  /*8990*/  IMAD R10, R53, R50, R10 ;  /* 0x00000032350a7224 */ /* 0x000fe200078e020a */
[----:B------:R-:W-:Y:S01]  /*89a0*/  I2IP.S8.S32.SAT R69, R5, R4, R70 ;  /* 0x0000000405457239 */ /* 0x000fe20000001446 */
[C---:B------:R-:W-:Y:S01]  /*89b0*/  IMAD R15, R46.reuse, R15, RZ ;  /* 0x0000000f2e0f7224 */ /* 0x040fe200078e02ff */
[----:B------:R-:W-:Y:S01]  /*89c0*/  SHF.R.S32.HI R51, RZ, 0x18, R51 ;  /* 0x00000018ff337819 */ /* 0x000fe20000011433 */
[----:B------:R-:W-:Y:S01]  /*89d0*/  IMAD.SHL.U32 R53, R59, 0x100, RZ ;  /* 0x000001003b357824 */ /* 0x000fe200078e00ff */
[----:B------:R-:W-:Y:S01]  /*89e0*/  SHF.R.S32.HI R52, RZ, 0x18, R59 ;  /* 0x00000018ff347819 */ /* 0x000fe2000001143b */
[C---:B------:R-:W-:Y:S02]  /*89f0*/  IMAD R12, R46.reuse, R16, RZ ;  /* 0x000000102e0c7224 */ /* 0x040fe400078e02ff */
[----:B------:R-:W-:Y:S01]  /*8a00*/  IMAD R13, R46, R17, RZ ;  /* 0x000000112e0d7224 */ /* 0x000fe200078e02ff */
[----:B------:R-:W-:Y:S01]  /*8a10*/  SHF.R.S32.HI R53, RZ, 0x18, R53 ;  /* 0x00000018ff357819 */ /* 0x000fe20000011435 */
[----:B------:R-:W-:Y:S01]  /*8a20*/  IMAD R15, R54, R50, R15 ;  /* 0x00000032360f7224 */ /* 0x000fe200078e020f */
[----:B------:R-:W-:Y:S01]  /*8a30*/  SHF.L.U32 R54, R61, 0x10, RZ ;  /* 0x000000103d367819 */ /* 0x000fe200000006ff */
[C---:B------:R-:W-:Y:S02]  /*8a40*/  IMAD R14, R46.reuse, R18, RZ ;  /* 0x000000122e0e7224 */ /* 0x040fe400078e02ff */
[----:B------:R-:W-:Y:S01]  /*8a50*/  IMAD R12, R49, R50, R12 ;  /* 0x00000032310c7224 */ /* 0x000fe200078e020c */
[----:B------:R-:W-:Y:S01]  /*8a60*/  I2IP.S8.S32.SAT R71, R15, R10, RZ ;  /* 0x0000000a0f477239 */ /* 0x000fe200000014ff */
[----:B------:R-:W-:Y:S01]  /*8a70*/  IMAD R19, R46, R19, RZ ;  /* 0x000000132e137224 */ /* 0x000fe200078e02ff */
[----:B------:R-:W-:Y:S01]  /*8a80*/  PRMT R49, R60, 0x8880, RZ ;  /* 0x000088803c317816 */ /* 0x000fe200000000ff */
[----:B------:R-:W-:Y:S01]  /*8a90*/  IMAD R13, R51, R50, R13 ;  /* 0x00000032330d7224 */ /* 0x000fe200078e020d */
[----:B------:R-:W-:Y:S01]  /*8aa0*/  I2IP.S8.S32.SAT R70, R9, R8, R71 ;  /* 0x0000000809467239 */ /* 0x000fe20000001447 */
[----:B------:R-:W-:Y:S01]  /*8ab0*/  IMAD R16, R46, R20, RZ ;  /* 0x000000142e107224 */ /* 0x000fe200078e02ff */
[----:B------:R-:W-:Y:S01]  /*8ac0*/  SHF.R.S32.HI R54, RZ, 0x18, R54 ;  /* 0x00000018ff367819 */ /* 0x000fe20000011436 */
[-C--:B------:R-:W-:Y:S01]  /*8ad0*/  IMAD R14, R53, R50.reuse, R14 ;  /* 0x00000032350e7224 */ /* 0x080fe200078e020e */
[----:B------:R-:W-:Y:S01]  /*8ae0*/  PRMT R53, R61, 0x8880, RZ ;  /* 0x000088803d357816 */ /* 0x000fe200000000ff */
[-C--:B------:R-:W-:Y:S01]  /*8af0*/  IMAD R19, R52, R50.reuse, R19 ;  /* 0x0000003234137224 */ /* 0x080fe200078e0213 */
[----:B------:R-:W-:Y:S01]  /*8b00*/  SHF.R.S32.HI R52, RZ, 0x18, R60 ;  /* 0x00000018ff347819 */ /* 0x000fe2000001143c */
[----:B------:R-:W-:Y:S01]  /*8b10*/  IMAD R16, R49, R50, R16 ;  /* 0x0000003231107224 */ /* 0x000fe200078e0210 */
[----:B------:R-:W-:Y:S01]  /*8b20*/  SHF.L.U32 R49, R60, 0x10, RZ ;  /* 0x000000103c317819 */ /* 0x000fe200000006ff */
[----:B------:R-:W-:Y:S01]  /*8b30*/  IMAD R17, R46, R21, RZ ;  /* 0x000000152e117224 */ /* 0x000fe200078e02ff */
[----:B------:R-:W-:Y:S01]  /*8b40*/  SHF.L.U32 R51, R60, 0x8, RZ ;  /* 0x000000083c337819 */ /* 0x000fe200000006ff */
[C---:B------:R-:W-:Y:S01]  /*8b50*/  IMAD R18, R46.reuse, R22, RZ ;  /* 0x000000162e127224 */ /* 0x040fe200078e02ff */
[----:B------:R-:W-:Y:S01]  /*8b60*/  SHF.R.S32.HI R49, RZ, 0x18, R49 ;  /* 0x00000018ff317819 */ /* 0x000fe20000011431 */
[C---:B------:R-:W-:Y:S01]  /*8b70*/  IMAD R23, R46.reuse, R23, RZ ;  /* 0x000000172e177224 */ /* 0x040fe200078e02ff */
[----:B------:R-:W-:Y:S01]  /*8b80*/  SHF.R.S32.HI R51, RZ, 0x18, R51 ;  /* 0x00000018ff337819 */ /* 0x000fe20000011433 */
[C---:B------:R-:W-:Y:S01]  /*8b90*/  IMAD R20, R46.reuse, R24, RZ ;  /* 0x000000182e147224 */ /* 0x040fe200078e02ff */
[----:B------:R-:W-:Y:S01]  /*8ba0*/  I2IP.S8.S32.SAT R71, R19, R14, RZ ;  /* 0x0000000e13477239 */ /* 0x000fe200000014ff */
[----:B------:R-:W-:Y:S02]  /*8bb0*/  IMAD R17, R49, R50, R17 ;  /* 0x0000003231117224 */ /* 0x000fe400078e0211 */
[----:B------:R-:W-:Y:S01]  /*8bc0*/  IMAD.SHL.U32 R49, R61, 0x100, RZ ;  /* 0x000001003d317824 */ /* 0x000fe200078e00ff */
[----:B------:R-:W-:Y:S01]  /*8bd0*/  I2IP.S8.S32.SAT R71, R13, R12, R71 ;  /* 0x0000000c0d477239 */ /* 0x000fe20000001447 */
[-C--:B------:R-:W-:Y:S01]  /*8be0*/  IMAD R18, R51, R50.reuse, R18 ;  /* 0x0000003233127224 */ /* 0x080fe200078e0212 */
[----:B------:R-:W-:Y:S01]  /*8bf0*/  SHF.R.S32.HI R51, RZ, 0x18, R61 ;  /* 0x00000018ff337819 */ /* 0x000fe2000001143d */
[----:B------:R-:W-:Y:S01]  /*8c00*/  IMAD R21, R46, R25, RZ ;  /* 0x000000192e157224 */ /* 0x000fe200078e02ff */
[----:B------:R-:W-:Y:S01]  /*8c10*/  SHF.R.S32.HI R49, RZ, 0x18, R49 ;  /* 0x00000018ff317819 */ /* 0x000fe20000011431 */
[----:B------:R-:W-:Y:S01]  /*8c20*/  IMAD R23, R52, R50, R23 ;  /* 0x0000003234177224 */ /* 0x000fe200078e0217 */
[----:B------:R1:W-:Y:S01]  /*8c30*/  STS.128 [R95+UR49+0x5400], R68 ;  /* 0x005400445f007988 */ /* 0x0003e20008000c31 */
[----:B------:R-:W-:Y:S01]  /*8c40*/  IMAD R22, R46, R26, RZ ;  /* 0x0000001a2e167224 */ /* 0x000fe200078e02ff */
[----:B------:R-:W-:Y:S01]  /*8c50*/  SHF.L.U32 R52, R62, 0x10, RZ ;  /* 0x000000103e347819 */ /* 0x000fe200000006ff */
[----:B------:R-:W-:Y:S01]  /*8c60*/  IMAD R20, R53, R50, R20 ;  /* 0x0000003235147224 */ /* 0x000fe200078e0214 */
[----:B------:R-:W-:Y:S01]  /*8c70*/  I2IP.S8.S32.SAT R76, R23, R18, RZ ;  /* 0x00000012174c7239 */ /* 0x000fe200000014ff */
[----:B------:R-:W-:Y:S01]  /*8c80*/  IMAD R27, R46, R27, RZ ;  /* 0x0000001b2e1b7224 */ /* 0x000fe200078e02ff */
[----:B------:R-:W-:Y:S01]  /*8c90*/  PRMT R53, R62, 0x8880, RZ ;  /* 0x000088803e357816 */ /* 0x000fe200000000ff */
[----:B------:R-:W-:Y:S01]  /*8ca0*/  IMAD R21, R54, R50, R21 ;  /* 0x0000003236157224 */ /* 0x000fe200078e0215 */
[----:B------:R-:W-:Y:S01]  /*8cb0*/  I2IP.S8.S32.SAT R76, R17, R16, R76 ;  /* 0x00000010114c7239 */ /* 0x000fe2000000144c */
[C---:B------:R-:W-:Y:S01]  /*8cc0*/  IMAD R24, R46.reuse, R28, RZ ;  /* 0x0000001c2e187224 */ /* 0x040fe200078e02ff */
[----:B------:R-:W-:Y:S01]  /*8cd0*/  SHF.R.S32.HI R52, RZ, 0x18, R52 ;  /* 0x00000018ff347819 */ /* 0x000fe20000011434 */
[-C--:B------:R-:W-:Y:S01]  /*8ce0*/  IMAD R22, R49, R50.reuse, R22 ;  /* 0x0000003231167224 */ /* 0x080fe200078e0216 */
[----:B------:R-:W-:Y:S01]  /*8cf0*/  SHF.R.S32.HI R49, RZ, 0x18, R62 ;  /* 0x00000018ff317819 */ /* 0x000fe2000001143e */
[C---:B------:R-:W-:Y:S01]  /*8d00*/  IMAD R25, R46.reuse, R29, RZ ;  /* 0x0000001d2e197224 */ /* 0x040fe200078e02ff */
[----:B------:R-:W-:Y:S01]  /*8d10*/  SHF.R.S32.HI R54, RZ, 0x18, R63 ;  /* 0x00000018ff367819 */ /* 0x000fe2000001143f */
[-C--:B------:R-:W-:Y:S01]  /*8d20*/  IMAD R27, R51, R50.reuse, R27 ;  /* 0x00000032331b7224 */ /* 0x080fe200078e021b */
[----:B------:R-:W-:Y:S01]  /*8d30*/  PRMT R51, R63, 0x8880, RZ ;  /* 0x000088803f337816 */ /* 0x000fe200000000ff */
[----:B------:R-:W-:Y:S01]  /*8d40*/  IMAD R24, R53, R50, R24 ;  /* 0x0000003235187224 */ /* 0x000fe200078e0218 */
[----:B------:R-:W-:Y:S01]  /*8d50*/  SHF.L.U32 R53, R63, 0x8, RZ ;  /* 0x000000083f357819 */ /* 0x000fe200000006ff */
[----:B------:R-:W-:Y:S01]  /*8d60*/  IMAD R26, R46, R30, RZ ;  /* 0x0000001e2e1a7224 */ /* 0x000fe200078e02ff */
[----:B------:R-:W-:Y:S01]  /*8d70*/  I2IP.S8.S32.SAT R73, R27, R22, RZ ;  /* 0x000000161b497239 */ /* 0x000fe200000014ff */
[----:B------:R-:W-:Y:S01]  /*8d80*/  IMAD R25, R52, R50, R25 ;  /* 0x0000003234197224 */ /* 0x000fe200078e0219 */
[----:B------:R-:W-:Y:S01]  /*8d90*/  SHF.L.U32 R52, R63, 0x10, RZ ;  /* 0x000000103f347819 */ /* 0x000fe200000006ff */
[C---:B------:R-:W-:Y:S01]  /*8da0*/  IMAD R31, R46.reuse, R31, RZ ;  /* 0x0000001f2e1f7224 */ /* 0x040fe200078e02ff */
[----:B------:R-:W-:Y:S01]  /*8db0*/  SHF.R.S32.HI R53, RZ, 0x18, R53 ;  /* 0x00000018ff357819 */ /* 0x000fe20000011435 */
[C---:B------:R-:W-:Y:S01]  /*8dc0*/  IMAD R28, R46.reuse, R32, RZ ;  /* 0x000000202e1c7224 */ /* 0x040fe200078e02ff */
[----:B------:R-:W-:Y:S01]  /*8dd0*/  SHF.R.S32.HI R52, RZ, 0x18, R52 ;  /* 0x00000018ff347819 */ /* 0x000fe20000011434 */
[----:B------:R-:W-:Y:S01]  /*8de0*/  IMAD R26, R55, R50, R26 ;  /* 0x00000032371a7224 */ /* 0x000fe200078e021a */
[----:B------:R-:W-:Y:S01]  /*8df0*/  I2IP.S8.S32.SAT R77, R21, R20, R73 ;  /* 0x00000014154d7239 */ /* 0x000fe20000001449 */
[----:B------:R-:W-:Y:S01]  /*8e00*/  IMAD R29, R46, R33, RZ ;  /* 0x000000212e1d7224 */ /* 0x000fe200078e02ff */
[----:B------:R-:W-:Y:S01]  /*8e10*/  LEA R73, R100, UR49, 0x3 ;  /* 0x0000003164497c11 */ /* 0x000fe2000f8e18ff */
        /* <DEDUP_REMOVED lines=8> */
[----:B------:R-:W-:Y:S01]  /*8ea0*/  @P6 SHF.L.U32 R74, R99, 0x1f, RZ ;  /* 0x0000001f634a6819 */ /* 0x000fe200000006ff */
        /* <DEDUP_REMOVED lines=12> */
[----:B------:R-:W-:Y:S02]  /*8f70*/  UIADD3 UR12, UP0, UPT, UR52, 0x680, URZ ;  /* 0x00000680340c7890 */ /* 0x000fe4000ff1e0ff */
[----:B------:R-:W-:Y:S02]  /*8f80*/  UIADD3 UR9, UPT, UPT, UR41, 0x20, URZ ;  /* 0x0000002029097890 */ /* 0x000fe4000fffe0ff */
[----:B------:R-:W-:Y:S02]  /*8f90*/  UIADD3 UR8, UPT, UPT, UR49, 0x5400, URZ ;  /* 0x0000540031087890 */ /* 0x000fe4000fffe0ff */
[----:B------:R-:W-:Y:S01]  /*8fa0*/  UIADD3.X UR13, UPT, UPT, URZ, UR53, URZ, UP0, !UPT ;  /* 0x00000035ff0d7290 */ /* 0x000fe200087fe4ff */
[----:B------:R-:W-:Y:S01]  /*8fb0*/  UMOV UR10, UR42 ;  /* 0x0000002a000a7c82 */ /* 0x000fe20008000000 */
[----:B------:R-:W-:Y:S01]  /*8fc0*/  UMOV UR11, UR36 ;  /* 0x00000024000b7c82 */ /* 0x000fe20008000000 */
[----:B------:R-:W-:Y:S02]  /*8fd0*/  UIADD3 UR5, UPT, UPT, UR41, 0xa0, URZ ;  /* 0x000000a029057890 */ /* 0x000fe4000fffe0ff */
[----:B------:R-:W-:Y:S01]  /*8fe0*/  UIADD3 UR4, UPT, UPT, UR49, 0x5c00, URZ ;  /* 0x00005c0031047890 */ /* 0x000fe2000fffe0ff */
[----:B------:R-:W-:Y:S03]  /*8ff0*/  UMOV UR6, UR42 ;  /* 0x0000002a00067c82 */ /* 0x000fe60008000000 */
[----:B------:R2:W-:Y:S01]  /*9000*/  UTMASTG.3D [UR8], [UR12] ;  /* 0x000000080c0073b5 */ /* 0x0005e20008010000 */
[----:B------:R-:W-:Y:S04]  /*9010*/  UMOV UR7, UR36 ;  /* 0x0000002400077c82 */ /* 0x000fe80008000000 */
[----:B------:R2:W-:Y:S01]  /*9020*/  UTMASTG.3D [UR4], [UR12] ;  /* 0x000000040c0073b5 */ /* 0x0005e20008010000 */
[----:B------:R0:W-:Y:S01]  /*9030*/  UTMACMDFLUSH ;  /* 0x00000000000079b7 */ /* 0x0001e20000000000 */
[----:B--2---:R-:W-:Y:S04]  /*9040*/  DEPBAR.LE SB0, 0x1 ;  /* 0x000080400000791a */ /* 0x004fe80000000000 */
.L_x_155:
[----:B------:R-:W-:Y:S05]  /*9050*/  BSYNC.RECONVERGENT B0 ;  /* 0x0000000000007941 */ /* 0x000fea0003800200 */
.L_x_154:
        /* <DEDUP_REMOVED lines=14> */
.L_x_159:
[----:B------:R-:W-:Y:S05]  /*9140*/  BSYNC B0 ;  /* 0x0000000000007941 */ /* 0x000fea0003800000 */
.L_x_158:
        /* <DEDUP_REMOVED lines=18> */
.L_x_157:
[----:B------:R-:W-:Y:S05]  /*9270*/  BSYNC B1 ;  /* 0x0000000000017941 */ /* 0x000fea0003800000 */
.L_x_156:
        /* <DEDUP_REMOVED lines=21> */
.L_x_161:
        /* <DEDUP_REMOVED lines=8> */
[----:B------:R-:W-:Y:S02]  /*9450*/  ISETP.NE.AND P6, PT, R72, RZ, PT ;  /* 0x000000ff4800720c */ /* 0x000fe40003fc5270 */
[----:B------:R-:W-:Y:S01]  /*9460*/  SHF.R.S32.HI R53, RZ, 0x18, R53 ;  /* 0x00000018ff357819 */ /* 0x000fe20000011435 */
[----:B------:R-:W2:Y:S01]  /*9470*/  LDTM.x32 R4, tmem[UR4+0x40] ;  /* 0x00004004000479ee */ /* 0x000ea200082c0000 */
[----:B------:R-:W-:Y:S02]  /*9480*/  SHF.R.S32.HI R54, RZ, 0x18, R58 ;  /* 0x00000018ff367819 */ /* 0x000fe4000001143a */
[----:B----4-:R-:W-:Y:S02]  /*9490*/  SHF.L.U32 R55, R62, 0x8, RZ ;  /* 0x000000083e377819 */ /* 0x010fe400000006ff */
[----:B------:R-:W-:Y:S02]  /*94a0*/  ISETP.NE.AND P0, PT, R104, RZ, PT ;  /* 0x000000ff6800720c */ /* 0x000fe40003f05270 */
[----:B------:R-:W-:Y:S01]  /*94b0*/  SHF.R.S32.HI R55, RZ, 0x18, R55 ;  /* 0x00000018ff377819 */ /* 0x000fe20000011437 */
        /* <DEDUP_REMOVED lines=132> */
[----:B------:R-:W-:Y:S02]  /*9d00*/  UIADD3 UR12, UP0, UPT, UR52, 0x680, URZ ;  /* 0x00000680340c7890 */ /* 0x000fe4000ff1e0ff */
[----:B------:R-:W-:Y:S02]  /*9d10*/  UIADD3 UR5, UPT, UPT, UR41, 0x40, URZ ;  /* 0x0000004029057890 */ /* 0x000fe4000fffe0ff */
[----:B------:R-:W-:Y:S01]  /*9d20*/  MOV R103, UR4 ;  /* 0x0000000400677c02 */ /* 0x000fe20008000f00 */
[----:B------:R-:W-:Y:S01]  /*9d30*/  UIADD3.X UR13, UPT, UPT, URZ, UR53, URZ, UP0, !UPT ;  /* 0x00000035ff0d7290 */ /* 0x000fe200087fe4ff */
[----:B------:R-:W-:Y:S02]  /*9d40*/  UMOV UR6, UR42 ;  /* 0x0000002a00067c82 */ /* 0x000fe40008000000 */
[----:B------:R-:W-:Y:S01]  /*9d50*/  R2UR UR4, R103 ;  /* 0x00000000670472ca */ /* 0x000fe200000e0000 */
[----:B------:R-:W-:Y:S01]  /*9d60*/  UMOV UR7, UR36 ;  /* 0x0000002400077c82 */ /* 0x000fe20008000000 */
[----:B------:R-:W-:Y:S02]  /*9d70*/  UIADD3 UR9, UPT, UPT, UR41, 0xc0, URZ ;  /* 0x000000c029097890 */ /* 0x000fe4000fffe0ff */
[----:B------:R-:W-:Y:S01]  /*9d80*/  UIADD3 UR8, UPT, UPT, UR49, 0x4c00, URZ ;  /* 0x00004c0031087890 */ /* 0x000fe2000fffe0ff */
[----:B------:R-:W-:Y:S01]  /*9d90*/  UMOV UR10, UR42 ;  /* 0x0000002a000a7c82 */ /* 0x000fe20008000000 */
[----:B------:R-:W-:Y:S07]  /*9da0*/  UMOV UR11, UR36 ;  /* 0x00000024000b7c82 */ /* 0x000fee0008000000 */
[----:B------:R2:W-:Y:S01]  /*9db0*/  UTMASTG.3D [UR4], [UR12] ;  /* 0x000000040c0073b5 */ /* 0x0005e20008010000 */
[----:B------:R2:W-:Y:S01]  /*9dc0*/  UTMASTG.3D [UR8], [UR12] ;  /* 0x000000080c0073b5 */ /* 0x0005e20008010000 */
[----:B------:R0:W-:Y:S01]  /*9dd0*/  UTMACMDFLUSH ;  /* 0x00000000000079b7 */ /* 0x0001e20000000000 */
[----:B--2---:R-:W-:Y:S04]  /*9de0*/  DEPBAR.LE SB0, 0x1 ;  /* 0x000080400000791a */ /* 0x004fe80000000000 */
.L_x_163:
[----:B------:R-:W-:Y:S05]  /*9df0*/  BSYNC.RECONVERGENT B0 ;  /* 0x0000000000007941 */ /* 0x000fea0003800200 */
.L_x_162:
        /* <DEDUP_REMOVED lines=14> */
.L_x_167:
[----:B------:R-:W-:Y:S05]  /*9ee0*/  BSYNC B0 ;  /* 0x0000000000007941 */ /* 0x000fea0003800000 */
.L_x_166:
        /* <DEDUP_REMOVED lines=18> */
.L_x_165:
[----:B------:R-:W-:Y:S05]  /*a010*/  BSYNC B1 ;  /* 0x0000000000017941 */ /* 0x000fea0003800000 */
.L_x_164:
        /* <DEDUP_REMOVED lines=21> */
.L_x_169:
[----:B------:R-:W-:Y:S01]  /*a170*/  ISETP.NE.AND P0, PT, R104, RZ, PT ;  /* 0x000000ff6800720c */ /* 0x000fe20003f05270 */
[----:B------:R-:W-:Y:S05]  /*a180*/  WARPSYNC.ALL ;  /* 0x0000000000007948 */ /* 0x000fea0003800000 */
[----:B------:R-:W-:Y:S01]  /*a190*/  R2UR UR4, R48 ;  /* 0x00000000300472ca */ /* 0x000fe200000e0000 */
[----:B------:R-:W-:Y:S01]  /*a1a0*/  IMAD.U32 R77, R58, 0x10000, RZ ;  /* 0x000100003a4d7824 */ /* 0x000fe200078e00ff */
[----:B------:R-:W-:Y:S01]  /*a1b0*/  SHF.L.U32 R51, R56, 0x10, RZ ;  /* 0x0000001038337819 */ /* 0x000fe200000006ff */
[----:B----4-:R-:W-:Y:S01]  /*a1c0*/  IMAD.U32 R76, R60, 0x10000, RZ ;  /* 0x000100003c4c7824 */ /* 0x010fe200078e00ff */
[----:B------:R-:W-:Y:S01]  /*a1d0*/  PRMT R49, R56, 0x8880, RZ ;  /* 0x0000888038317816 */ /* 0x000fe200000000ff */
[----:B------:R-:W-:Y:S01]  /*a1e0*/  IMAD.U32 R66, R62, 0x10000, RZ ;  /* 0x000100003e427824 */ /* 0x000fe200078e00ff */
[----:B------:R-:W-:Y:S01]  /*a1f0*/  SHF.L.U32 R52, R56, 0x8, RZ ;  /* 0x0000000838347819 */ /* 0x000fe200000006ff */
[----:B------:R-:W-:Y:S01]  /*a200*/  BSSY.RECONVERGENT B0, `(.L_x_170) ;  /* 0x00000a0000007945 */ /* 0x000fe20003800200 */
[----:B------:R-:W-:Y:S02]  /*a210*/  SHF.R.S32.HI R51, RZ, 0x18, R51 ;  /* 0x00000018ff337819 */ /* 0x000fe40000011433 */
[C---:B------:R-:W-:Y:S02]  /*a220*/  PRMT R82, R57.reuse, 0x8880, RZ ;  /* 0x0000888039527816 */ /* 0x040fe400000000ff */
[----:B------:R-:W-:Y:S01]  /*a230*/  SHF.R.S32.HI R52, RZ, 0x18, R52 ;  /* 0x00000018ff347819 */ /* 0x000fe20000011434 */
[----:B------:R-:W2:Y:S01]  /*a240*/  LDTM.x32 R4, tmem[UR4+0x60] ;  /* 0x00006004000479ee */ /* 0x000ea200082c0000 */
[----:B------:R-:W-:Y:S01]  /*a250*/  NOP ;  /* 0x0000000000007918 */ /* 0x000fe20000000000 */
[----:B------:R-:W-:Y:S02]  /*a260*/  IADD3 R106, PT, PT, R106, 0x2a0, RZ ;  /* 0x000002a06a6a7810 */ /* 0x000fe40007ffe0ff */
[----:B------:R-:W-:Y:S02]  /*a270*/  SHF.R.S32.HI R53, RZ, 0x18, R56 ;  /* 0x00000018ff357819 */ /* 0x000fe40000011438 */
[----:B------:R-:W-:Y:S02]  /*a280*/  LOP3.LUT R106, R106, 0xfefffff8, RZ, 0xc0, !PT ;  /* 0xfefffff86a6a7812 */ /* 0x000fe400078ec0ff */
[----:B------:R-:W-:Y:S02]  /*a290*/  SHF.L.U32 R81, R57, 0x10, RZ ;  /* 0x0000001039517819 */ /* 0x000fe400000006ff */
[----:B--2---:R2:W-:Y:S01]  /*a2a0*/  SYNCS.ARRIVE.TRANS64.RED.A1T0 RZ, [R106+URZ], RZ ;  /* 0x000000ff6aff79a7 */ /* 0x0045e200081004ff */
[----:B------:R-:W-:Y:S02]  /*a2b0*/  PRMT R79, R58, 0x8880, RZ ;  /* 0x000088803a4f7816 */ /* 0x000fe400000000ff */
[----:B------:R-:W-:Y:S02]  /*a2c0*/  SHF.R.S32.HI R54, RZ, 0x18, R57 ;  /* 0x00000018ff367819 */ /* 0x000fe40000011439 */
[C---:B-1----:R-:W-:Y:S02]  /*a2d0*/  PRMT R73, R59.reuse, 0x8880, RZ ;  /* 0x000088803b497816 */ /* 0x042fe400000000ff */
[----:B------:R-:W-:Y:S02]  /*a2e0*/  SHF.R.S32.HI R55, RZ, 0x18, R58 ;  /* 0x00000018ff377819 */ /* 0x000fe4000001143a */
[----:B------:R-:W-:Y:S02]  /*a2f0*/  SHF.L.U32 R72, R59, 0x10, RZ ;  /* 0x000000103b487819 */ /* 0x000fe400000006ff */
[----:B------:R-:W-:Y:S02]  /*a300*/  PRMT R78, R60, 0x8880, RZ ;  /* 0x000088803c4e7816 */ /* 0x000fe400000000ff */
[----:B------:R-:W-:Y:S01]  /*a310*/  SHF.R.S32.HI R56, RZ, 0x18, R59 ;  /* 0x00000018ff387819 */ /* 0x000fe2000001143b */
[C---:B------:R-:W-:Y:S01]  /*a320*/  IMAD R0, R46.reuse, R4, RZ ;  /* 0x000000042e007224 */ /* 0x040fe200078e02ff */
[C---:B------:R-:W-:Y:S01]  /*a330*/  PRMT R70, R61.reuse, 0x8880, RZ ;  /* 0x000088803d467816 */ /* 0x040fe200000000ff */
[C---:B------:R-:W-:Y:S01]  /*a340*/  IMAD R2, R46.reuse, R5, RZ ;  /* 0x000000052e027224 */ /* 0x040fe200078e02ff */
[----:B------:R-:W-:Y:S01]  /*a350*/  SHF.L.U32 R69, R61, 0x10, RZ ;  /* 0x000000103d457819 */ /* 0x000fe200000006ff */
[----:B------:R-:W-:Y:S01]  /*a360*/  IMAD R3, R46, R6, RZ ;  /* 0x000000062e037224 */ /* 0x000fe200078e02ff */
[----:B------:R-:W-:Y:S01]  /*a370*/  PRMT R67, R62, 0x8880, RZ ;  /* 0x000088803e437816 */ /* 0x000fe200000000ff */
[-C--:B------:R-:W-:Y:S01]  /*a380*/  IMAD R0, R49, R50.reuse, R0 ;  /* 0x0000003231007224 */ /* 0x080fe200078e0200 */
[----:B------:R-:W-:Y:S01]  /*a390*/  PRMT R64, R63, 0x8880, RZ ;  /* 0x000088803f407816 */ /* 0x000fe200000000ff */
[----:B------:R-:W-:Y:S01]  /*a3a0*/  IMAD R7, R46, R7, RZ ;  /* 0x000000072e077224 */ /* 0x000fe200078e02ff */
[----:B------:R-:W-:Y:S01]  /*a3b0*/  SHF.L.U32 R80, R57, 0x8, RZ ;  /* 0x0000000839507819 */ /* 0x000fe200000006ff */
[-C--:B------:R-:W-:Y:S01]  /*a3c0*/  IMAD R2, R51, R50.reuse, R2 ;  /* 0x0000003233027224 */ /* 0x080fe200078e0202 */
[----:B------:R-:W-:Y:S01]  /*a3d0*/  SHF.R.S32.HI R51, RZ, 0x18, R81 ;  /* 0x00000018ff337819 */ /* 0x000fe20000011451 */
[----:B------:R-:W-:Y:S01]  /*a3e0*/  IMAD R3, R52, R50, R3 ;  /* 0x0000003234037224 */ /* 0x000fe200078e0203 */
[----:B------:R-:W-:Y:S01]  /*a3f0*/  SHF.R.S32.HI R52, RZ, 0x18, R72 ;  /* 0x00000018ff347819 */ /* 0x000fe20000011448 */
[----:B------:R-:W-:Y:S01]  /*a400*/  IMAD.MOV.U32 R49, RZ, RZ, R82 ;  /* 0x000000ffff317224 */ /* 0x000fe200078e0052 */
[----:B------:R-:W-:Y:S01]  /*a410*/  SHF.R.S32.HI R57, RZ, 0x18, R60 ;  /* 0x00000018ff397819 */ /* 0x000fe2000001143c */
[----:B------:R-:W-:Y:S01]  /*a420*/  IMAD R8, R46, R8, RZ ;  /* 0x000000082e087224 */ /* 0x000fe200078e02ff */
[----:B------:R-:W-:Y:S01]  /*a430*/  SHF.L.U32 R74, R58, 0x8, RZ ;  /* 0x000000083a4a7819 */ /* 0x000fe200000006ff */
[----:B------:R-:W-:Y:S01]  /*a440*/  IMAD R7, R53, R50, R7 ;  /* 0x0000003235077224 */ /* 0x000fe200078e0207 */
[----:B------:R-:W-:Y:S01]  /*a450*/  SHF.R.S32.HI R53, RZ, 0x18, R80 ;  /* 0x00000018ff357819 */ /* 0x000fe20000011450 */
[C---:B------:R-:W-:Y:S01]  /*a460*/  IMAD R9, R46.reuse, R9, RZ ;  /* 0x000000092e097224 */ /* 0x040fe200078e02ff */
[----:B------:R-:W-:Y:S01]  /*a470*/  SHF.R.S32.HI R58, RZ, 0x18, R61 ;  /* 0x00000018ff3a7819 */ /* 0x000fe2000001143d */
[C---:B------:R-:W-:Y:S01]  /*a480*/  IMAD R10, R46.reuse, R10, RZ ;  /* 0x0000000a2e0a7224 */ /* 0x040fe200078e02ff */
[----:B------:R-:W-:Y:S01]  /*a490*/  I2IP.S8.S32.SAT R109, R7, R3, RZ ;  /* 0x00000003076d7239 */ /* 0x000fe200000014ff */
[----:B------:R-:W-:Y:S01]  /*a4a0*/  IMAD R8, R49, R50, R8 ;  /* 0x0000003231087224 */ /* 0x000fe200078e0208 */
[----:B------:R-:W-:Y:S01]  /*a4b0*/  MOV R49, R79 ;  /* 0x0000004f00317202 */ /* 0x000fe20000000f00 */
[----:B------:R-:W-:Y:S01]  /*a4c0*/  IMAD R11, R46, R11, RZ ;  /* 0x0000000b2e0b7224 */ /* 0x000fe200078e02ff */
[----:B------:R-:W-:Y:S01]  /*a4d0*/  I2IP.S8.S32.SAT R112, R2, R0, R109 ;  /* 0x0000000002707239 */ /* 0x000fe2000000146d */
[-C--:B------:R-:W-:Y:S01]  /*a4e0*/  IMAD R9, R51, R50.reuse, R9 ;  /* 0x0000003233097224 */ /* 0x080fe200078e0209 */
[----:B------:R-:W-:Y:S01]  /*a4f0*/  SHF.R.S32.HI R51, RZ, 0x18, R77 ;  /* 0x00000018ff337819 */ /* 0x000fe2000001144d */
[----:B------:R-:W-:Y:S01]  /*a500*/  IMAD R10, R53, R50, R10 ;  /* 0x00000032350a7224 */ /* 0x000fe200078e020a */
[----:B------:R-:W-:Y:S01]  /*a510*/  SHF.L.U32 R71, R59, 0x8, RZ ;  /* 0x000000083b477819 */ /* 0x000fe200000006ff */
[----:B------:R-:W-:Y:S01]  /*a520*/  IMAD R4, R46, R12, RZ ;  /* 0x0000000c2e047224 */ /* 0x000fe200078e02ff */
[----:B------:R-:W-:Y:S01]  /*a530*/  SHF.R.S32.HI R59, RZ, 0x18, R62 ;  /* 0x00000018ff3b7819 */ /* 0x000fe2000001143e */
[-C--:B------:R-:W-:Y:S01]  /*a540*/  IMAD R11, R54, R50.reuse, R11 ;  /* 0x00000032360b7224 */ /* 0x080fe200078e020b */
[----:B------:R-:W-:Y:S01]  /*a550*/  SHF.R.S32.HI R53, RZ, 0x18, R71 ;  /* 0x00000018ff357819 */ /* 0x000fe20000011447 */
[----:B------:R-:W-:Y:S01]  /*a560*/  IMAD R5, R46, R13, RZ ;  /* 0x0000000d2e057224 */ /* 0x000fe200078e02ff */
[----:B------:R-:W-:Y:S01]  /*a570*/  SHF.L.U32 R75, R60, 0x8, RZ ;  /* 0x000000083c4b7819 */ /* 0x000fe200000006ff */
[----:B------:R-:W-:Y:S01]  /*a580*/  IMAD R4, R49, R50, R4 ;  /* 0x0000003231047224 */ /* 0x000fe200078e0204 */
[----:B------:R-:W-:Y:S01]  /*a590*/  SHF.R.S32.HI R49, RZ, 0x18, R74 ;  /* 0x00000018ff317819 */ /* 0x000fe2000001144a */
[C---:B------:R-:W-:Y:S01]  /*a5a0*/  IMAD R6, R46.reuse, R14, RZ ;  /* 0x0000000e2e067224 */ /* 0x040fe200078e02ff */
[----:B------:R-:W-:Y:S01]  /*a5b0*/  I2IP.S8.S32.SAT R113, R11, R10, RZ ;  /* 0x0000000a0b717239 */ /* 0x000fe200000014ff */
[C---:B------:R-:W-:Y:S01]  /*a5c0*/  IMAD R15, R46.reuse, R15, RZ ;  /* 0x0000000f2e0f7224 */ /* 0x040fe200078e02ff */
[----:B------:R-:W-:Y:S01]  /*a5d0*/  SHF.R.S32.HI R60, RZ, 0x18, R63 ;  /* 0x00000018ff3c7819 */ /* 0x000fe2000001143f */
[----:B------:R-:W-:Y:S01]  /*a5e0*/  IMAD R5, R51, R50, R5 ;  /* 0x0000003233057224 */ /* 0x000fe200078e0205 */
[----:B------:R-:W-:Y:S01]  /*a5f0*/  MOV R51, R73 ;  /* 0x0000004900337202 */ /* 0x000fe20000000f00 */
[C---:B------:R-:W-:Y:S01]  /*a600*/  IMAD R12, R46.reuse, R16, RZ ;  /* 0x000000102e0c7224 */ /* 0x040fe200078e02ff */
[----:B------:R-:W-:Y:S01]  /*a610*/  I2IP.S8.S32.SAT R113, R9, R8, R113 ;  /* 0x0000000809717239 */ /* 0x000fe20000001471 */
[----:B------:R-:W-:Y:S01]  /*a620*/  IMAD R6, R49, R50, R6 ;  /* 0x0000003231067224 */ /* 0x000fe200078e0206 */
[----:B------:R-:W-:Y:S01]  /*a630*/  MOV R49, R78 ;  /* 0x0000004e00317202 */ /* 0x000fe20000000f00 */
[----:B------:R-:W-:Y:S01]  /*a640*/  IMAD R13, R46, R17, RZ ;  /* 0x000000112e0d7224 */ /* 0x000fe200078e02ff */
[----:B------:R-:W-:Y:S01]  /*a650*/  SHF.L.U32 R68, R61, 0x8, RZ ;  /* 0x000000083d447819 */ /* 0x000fe200000006ff */
[----:B------:R-:W-:Y:S01]  /*a660*/  IMAD R15, R55, R50, R15 ;  /* 0x00000032370f7224 */ /* 0x000fe200078e020f */
[----:B------:R-:W-:Y:S01]  /*a670*/  SHF.L.U32 R65, R62, 0x8, RZ ;  /* 0x000000083e417819 */ /* 0x000fe200000006ff */
[C---:B------:R-:W-:Y:S01]  /*a680*/  IMAD R14, R46.reuse, R18, RZ ;  /* 0x000000122e0e7224 */ /* 0x040fe200078e02ff */
[----:B------:R-:W-:Y:S01]  /*a690*/  SHF.L.U32 R62, R63, 0x10, RZ ;  /* 0x000000103f3e7819 */ /* 0x000fe200000006ff */
[----:B------:R-:W-:Y:S01]  /*a6a0*/  IMAD R12, R51, R50, R12 ;  /* 0x00000032330c7224 */ /* 0x000fe200078e020c */
[----:B------:R-:W-:Y:S01]  /*a6b0*/  I2IP.S8.S32.SAT R114, R15, R6, RZ ;  /* 0x000000060f727239 */ /* 0x000fe200000014ff */
[----:B------:R-:W-:Y:S01]  /*a6c0*/  IMAD R19, R46, R19, RZ ;  /* 0x000000132e137224 */ /* 0x000fe200078e02ff */
[----:B------:R-:W-:Y:S01]  /*a6d0*/  SHF.R.S32.HI R51, RZ, 0x18, R76 ;  /* 0x00000018ff337819 */ /* 0x000fe2000001144c */
[----:B------:R-:W-:Y:S01]  /*a6e0*/  IMAD R13, R52, R50, R13 ;  /* 0x00000032340d7224 */ /* 0x000fe200078e020d */
[----:B------:R-:W-:Y:S01]  /*a6f0*/  I2IP.S8.S32.SAT R114, R5, R4, R114 ;  /* 0x0000000405727239 */ /* 0x000fe20000001472 */
[C---:B------:R-:W-:Y:S01]  /*a700*/  IMAD R16, R46.reuse, R20, RZ ;  /* 0x000000142e107224 */ /* 0x040fe200078e02ff */
[----:B------:R-:W-:Y:S01]  /*a710*/  SHF.R.S32.HI R52, RZ, 0x18, R62 ;  /* 0x00000018ff347819 */ /* 0x000fe2000001143e */
[-C--:B------:R-:W-:Y:S01]  /*a720*/  IMAD R14, R53, R50.reuse, R14 ;  /* 0x00000032350e7224 */ /* 0x080fe200078e020e */
[----:B------:R-:W-:Y:S01]  /*a730*/  SHF.R.S32.HI R53, RZ, 0x18, R75 ;  /* 0x00000018ff357819 */ /* 0x000fe2000001144b */
[----:B------:R-:W-:Y:S01]  /*a740*/  IMAD R17, R46, R21, RZ ;  /* 0x000000152e117224 */ /* 0x000fe200078e02ff */
[----:B------:R-:W-:Y:S01]  /*a750*/  SHF.L.U32 R61, R63, 0x8, RZ ;  /* 0x000000083f3d7819 */ /* 0x000fe200000006ff */
[----:B------:R-:W-:Y:S01]  /*a760*/  IMAD R19, R56, R50, R19 ;  /* 0x0000003238137224 */ /* 0x000fe200078e0213 */
[----:B------:R-:W-:Y:S01]  /*a770*/  IADD3 R44, PT, PT, R44, 0x1, RZ ;  /* 0x000000012c2c7810 */ /* 0x000fe20007ffe0ff */
[C---:B------:R-:W-:Y:S02]  /*a780*/  IMAD R18, R46.reuse, R22, RZ ;  /* 0x000000162e127224 */ /* 0x040fe400078e02ff */
[----:B------:R-:W-:Y:S01]  /*a790*/  IMAD R16, R49, R50, R16 ;  /* 0x0000003231107224 */ /* 0x000fe200078e0210 */
[----:B------:R-:W-:Y:S01]  /*a7a0*/  I2IP.S8.S32.SAT R115, R19, R14, RZ ;  /* 0x0000000e13737239 */ /* 0x000fe200000014ff */
[C---:B------:R-:W-:Y:S02]  /*a7b0*/  IMAD R23, R46.reuse, R23, RZ ;  /* 0x000000172e177224 */ /* 0x040fe400078e02ff */
[----:B------:R-:W-:Y:S01]  /*a7c0*/  IMAD R17, R51, R50, R17 ;  /* 0x0000003233117224 */ /* 0x000fe200078e0211 */
[----:B------:R-:W-:Y:S01]  /*a7d0*/  I2IP.S8.S32.SAT R115, R13, R12, R115 ;  /* 0x0000000c0d737239 */ /* 0x000fe20000001473 */
[C---:B------:R-:W-:Y:S01]  /*a7e0*/  IMAD R20, R46.reuse, R24, RZ ;  /* 0x000000182e147224 */ /* 0x040fe200078e02ff */
[----:B------:R-:W-:Y:S01]  /*a7f0*/  SHF.R.S32.HI R51, RZ, 0x18, R69 ;  /* 0x00000018ff337819 */ /* 0x000fe20000011445 */
[-C--:B------:R-:W-:Y:S01]  /*a800*/  IMAD R18, R53, R50.reuse, R18 ;  /* 0x0000003235127224 */ /* 0x080fe200078e0212 */
[----:B------:R-:W-:Y:S01]  /*a810*/  SHF.R.S32.HI R53, RZ, 0x18, R68 ;  /* 0x00000018ff357819 */ /* 0x000fe20000011444 */
[----:B------:R-:W-:Y:S01]  /*a820*/  IMAD.MOV.U32 R49, RZ, RZ, R70 ;  /* 0x000000ffff317224 */ /* 0x000fe200078e0046 */
[----:B------:R2:W-:Y:S01]  /*a830*/  STS.128 [R95+UR49+0x5400], R112 ;  /* 0x005400705f007988 */ /* 0x0005e20008000c31 */
[C---:B------:R-:W-:Y:S02]  /*a840*/  IMAD R21, R46.reuse, R25, RZ ;  /* 0x000000192e157224 */ /* 0x040fe400078e02ff */
[----:B------:R-:W-:Y:S02]  /*a850*/  IMAD R23, R57, R50, R23 ;  /* 0x0000003239177224 */ /* 0x000fe400078e0217 */
[C---:B------:R-:W-:Y:S02]  /*a860*/  IMAD R22, R46.reuse, R26, RZ ;  /* 0x0000001a2e167224 */ /* 0x040fe400078e02ff */
[----:B------:R-:W-:Y:S01]  /*a870*/  IMAD R20, R49, R50, R20 ;  /* 0x0000003231147224 */ /* 0x000fe200078e0214 */
[----:B------:R-:W-:Y:S01]  /*a880*/  I2IP.S8.S32.SAT R116, R23, R18, RZ ;  /* 0x0000001217747239 */ /* 0x000fe200000014ff */
[C---:B------:R-:W-:Y:S01]  /*a890*/  IMAD R27, R46.reuse, R27, RZ ;  /* 0x0000001b2e1b7224 */ /* 0x040fe200078e02ff */
[----:B------:R-:W-:Y:S01]  /*a8a0*/  MOV R49, R67 ;  /* 0x0000004300317202 */ /* 0x000fe20000000f00 */
[----:B------:R-:W-:Y:S01]  /*a8b0*/  IMAD R21, R51, R50, R21 ;  /* 0x0000003233157224 */ /* 0x000fe200078e0215 */
[----:B------:R-:W-:Y:S01]  /*a8c0*/  I2IP.S8.S32.SAT R116, R17, R16, R116 ;  /* 0x0000001011747239 */ /* 0x000fe20000001474 */
[----:B------:R-:W-:Y:S01]  /*a8d0*/  IMAD R24, R46, R28, RZ ;  /* 0x0000001c2e187224 */ /* 0x000fe200078e02ff */
[----:B------:R-:W-:Y:S01]  /*a8e0*/  SHF.R.S32.HI R51, RZ, 0x18, R66 ;  /* 0x00000018ff337819 */ /* 0x000fe20000011442 */
[-C--:B------:R-:W-:Y:S01]  /*a8f0*/  IMAD R22, R53, R50.reuse, R22 ;  /* 0x0000003235167224 */ /* 0x080fe200078e0216 */
[----:B------:R-:W-:Y:S01]  /*a900*/  SHF.R.S32.HI R53, RZ, 0x18, R61 ;  /* 0x00000018ff357819 */ /* 0x000fe2000001143d */
[-C--:B------:R-:W-:Y:S02]  /*a910*/  IMAD R27, R58, R50.reuse, R27 ;  /* 0x000000323a1b7224 */ /* 0x080fe400078e021b */
[C---:B------:R-:W-:Y:S02]  /*a920*/  IMAD R25, R46.reuse, R29, RZ ;  /* 0x0000001d2e197224 */ /* 0x040fe400078e02ff */
[----:B------:R-:W-:Y:S01]  /*a930*/  IMAD R24, R49, R50, R24 ;  /* 0x0000003231187224 */ /* 0x000fe200078e0218 */
[----:B------:R-:W-:Y:S01]  /*a940*/  SHF.R.S32.HI R49, RZ, 0x18, R65 ;  /* 0x00000018ff317819 */ /* 0x000fe20000011441 */
[C---:B------:R-:W-:Y:S01]  /*a950*/  IMAD R26, R46.reuse, R30, RZ ;  /* 0x0000001e2e1a7224 */ /* 0x040fe200078e02ff */
[----:B------:R-:W-:Y:S01]  /*a960*/  I2IP.S8.S32.SAT R117, R27, R22, RZ ;  /* 0x000000161b757239 */ /* 0x000fe200000014ff */
[C---:B------:R-:W-:Y:S02]  /*a970*/  IMAD R31, R46.reuse, R31, RZ ;  /* 0x0000001f2e1f7224 */ /* 0x040fe400078e02ff */
[----:B------:R-:W-:Y:S01]  /*a980*/  IMAD R25, R51, R50, R25 ;  /* 0x0000003233197224 */ /* 0x000fe200078e0219 */
[----:B------:R-:W-:Y:S01]  /*a990*/  MOV R51, R64 ;  /* 0x0000004000337202 */ /* 0x000fe20000000f00 */
[C---:B------:R-:W-:Y:S01]  /*a9a0*/  IMAD R28, R46.reuse, R32, RZ ;  /* 0x000000202e1c7224 */ /* 0x040fe200078e02ff */
[----:B------:R-:W-:Y:S01]  /*a9b0*/  I2IP.S8.S32.SAT R117, R21, R20, R117 ;  /* 0x0000001415757239 */ /* 0x000fe20000001475 */
[-C--:B------:R-:W-:Y:S02]  /*a9c0*/  IMAD R26, R49, R50.reuse, R26 ;  /* 0x00000032311a7224 */ /* 0x080fe400078e021a */
[C---:B------:R-:W-:Y:S02]  /*a9d0*/  IMAD R29, R46.reuse, R33, RZ ;  /* 0x000000212e1d7224 */ /* 0x040fe400078e02ff */
[-C--:B------:R-:W-:Y:S02]  /*a9e0*/  IMAD R31, R59, R50.reuse, R31 ;  /* 0x000000323b1f7224 */ /* 0x080fe400078e021f */
[----:B------:R-:W-:Y:S02]  /*a9f0*/  IMAD R28, R51, R50, R28 ;  /* 0x00000032331c7224 */ /* 0x000fe400078e021c */
[----:B------:R-:W-:Y:S01]  /*aa00*/  IMAD R30, R46, R34, RZ ;  /* 0x000000222e1e7224 */ /* 0x000fe200078e02ff */
[----:B------:R-:W-:Y:S01]  /*aa10*/  I2IP.S8.S32.SAT R109, R31, R26, RZ ;  /* 0x0000001a1f6d7239 */ /* 0x000fe200000014ff */
[----:B------:R-:W-:Y:S02]  /*aa20*/  IMAD R29, R52, R50, R29 ;  /* 0x00000032341d7224 */ /* 0x000fe400078e021d */
[----:B------:R-:W-:Y:S01]  /*aa30*/  IMAD R35, R46, R35, RZ ;  /* 0x000000232e237224 */ /* 0x000fe200078e02ff */
[----:B------:R-:W-:Y:S01]  /*aa40*/  I2IP.S8.S32.SAT R118, R25, R24, R109 ;  /* 0x0000001819767239 */ /* 0x000fe2000000146d */
[-C--:B------:R-:W-:Y:S02]  /*aa50*/  IMAD R30, R53, R50.reuse, R30 ;  /* 0x00000032351e7224 */ /* 0x080fe400078e021e */
        /* <DEDUP_REMOVED lines=9> */
[----:B-1----:R-:W1:Y:S02]  /*aaf0*/  FENCE.VIEW.ASYNC.S ;  /* 0x00000000000073c6 */ /* 0x002e640000000000 */
[----:B-1----:R-:W-:Y:S06]  /*ab00*/  BAR.SYNC.DEFER_BLOCKING 0x1, 0x80 ;  /* 0x0042000000007b1d */ /* 0x002fec0000010000 */
        /* <DEDUP_REMOVED lines=14> */
[----:B-1----:R-:W-:Y:S04]  /*abf0*/  DEPBAR.LE SB0, 0x1 ;  /* 0x000080400000791a */ /* 0x002fe80000000000 */
.L_x_171:
[----:B------:R-:W-:Y:S05]  /*ac00*/  BSYNC.RECONVERGENT B0 ;  /* 0x0000000000007941 */ /* 0x000fea0003800200 */
.L_x_170:
[----:B------:R-:W-:Y:S01]  /*ac10*/  BAR.SYNC.DEFER_BLOCKING 0x1, 0x80 ;  /* 0x0042000000007b1d */ /* 0x000fe20000010000 */
[----:B------:R-:W-:Y:S01]  /*ac20*/  ISETP.NE.AND P2, PT, R105, RZ, PT ;  /* 0x000000ff6900720c */ /* 0x000fe20003f45270 */
[----:B------:R-:W-:Y:S01]  /*ac30*/  IMAD.IADD R20, R43, 0x1, R83 ;  /* 0x000000012b147824 */ /* 0x000fe200078e0253 */
[----:B------:R-:W-:Y:S01]  /*ac40*/  ISETP.NE.AND P0, PT, R107, 0x2, PT ;  /* 0x000000026b00780c */ /* 0x000fe20003f05270 */
[----:B------:R-:W-:Y:S01]  /*ac50*/  IMAD.IADD R21, R45, 0x1, R90 ;  /* 0x000000012d157824 */ /* 0x000fe200078e025a */
[----:B------:R-:W-:Y:S02]  /*ac60*/  ISETP.NE.AND P1, PT, R44, 0x4, PT ;  /* 0x000000042c00780c */ /* 0x000fe40003f25270 */
[----:B------:R-:W-:Y:S02]  /*ac70*/  SEL R0, RZ, 0x1, P0 ;  /* 0x00000001ff007807 */ /* 0x000fe40000000000 */
[----:B------:R-:W-:Y:S02]  /*ac80*/  SEL R3, RZ, 0x1, P1 ;  /* 0x00000001ff037807 */ /* 0x000fe40000800000 */
[----:B------:R-:W-:Y:S02]  /*ac90*/  LOP3.LUT R101, R101, R0, RZ, 0x3c, !PT ;  /* 0x0000000065657212 */ /* 0x000fe400078e3cff */
[----:B------:R-:W-:Y:S02]  /*aca0*/  LOP3.LUT R102, R102, R3, RZ, 0x3c, !PT ;  /* 0x0000000366667212 */ /* 0x000fe400078e3cff */
[----:B------:R-:W-:Y:S02]  /*acb0*/  @P2 R2UR UR36, R98 ;  /* 0x00000000622422ca */ /* 0x000fe400000e0000 */
[----:B------:R-:W-:Y:S02]  /*acc0*/  SEL R107, R107, RZ, P0 ;  /* 0x000000ff6b6b7207 */ /* 0x000fe40000000000 */
[----:B------:R-:W-:Y:S01]  /*acd0*/  SEL R44, R44, RZ, P1 ;  /* 0x000000ff2c2c7207 */ /* 0x000fe20000800000 */
[----:B------:R-:W-:Y:S10]  /*ace0*/  @P2 BRA `(.L_x_172) ;  /* 0xffffffb800f02947 */ /* 0x000ff4000383ffff */
[----:B------:R-:W-:Y:S05]  /*acf0*/  EXIT ;  /* 0x000000000000794d */ /* 0x000fea0003800000 */
.L_x_25:
[----:B--2---:R2:W4:Y:S02]  /*ad00*/  SYNCS.PHASECHK.TRANS64.TRYWAIT P0, [R3+URZ+0x2d0], R2 ;  /* 0x0002d002030075a7 */ /* 0x00452400080011ff */
[----:B----4-:R-:W-:Y:S05]  /*ad10*/  @!P0 NANOSLEEP.SYNCS 0x989680 ;  /* 0x009896800000895d */ /* 0x010fea0003900000 */
[----:B------:R-:W4:Y:S02]  /*ad20*/  @!P0 SYNCS.PHASECHK.TRANS64 P0, [R3+URZ+0x2d0], R2 ;  /* 0x0002d002030085a7 */ /* 0x000f2400080010ff */
[----:B----4-:R-:W-:Y:S05]  /*ad30*/  @!P0 BRA `(.L_x_25) ;  /* 0xfffffffc00f08947 */ /* 0x010fea000383ffff */
[----:B------:R-:W-:Y:S05]  /*ad40*/  BRA `(.L_x_173) ;  /* 0xffffff6c00a47947 */ /* 0x000fea000383ffff */
.L_x_28:
[----:B-1----:R-:W-:-:S07]  /*ad50*/  MOV R2, UR33 ;  /* 0x0000002100027c02 */ /* 0x002fce0008000f00 */
.L_x_174:
[----:B-1----:R1:W2:Y:S02]  /*ad60*/  SYNCS.PHASECHK.TRANS64.TRYWAIT P0, [R2+URZ+0x108], R5 ;  /* 0x00010805020075a7 */ /* 0x0022a400080011ff */
[----:B--2---:R-:W-:Y:S05]  /*ad70*/  @!P0 NANOSLEEP.SYNCS 0x989680 ;  /* 0x009896800000895d */ /* 0x004fea0003900000 */
[----:B------:R-:W2:Y:S02]  /*ad80*/  @!P0 SYNCS.PHASECHK.TRANS64 P0, [R2+URZ+0x108], R5 ;  /* 0x00010805020085a7 */ /* 0x000ea400080010ff */
[----:B--2---:R-:W-:Y:S05]  /*ad90*/  @!P0 BRA `(.L_x_174) ;  /* 0xfffffffc00f08947 */ /* 0x004fea000383ffff */
[----:B------:R-:W-:Y:S05]  /*ada0*/  BRA `(.L_x_27) ;  /* 0xffffff70000c7947 */ /* 0x000fea000383ffff */
.L_x_35:
[----:B-1----:R-:W-:-:S07]  /*adb0*/  MOV R2, UR17 ;  /* 0x0000001100027c02 */ /* 0x002fce0008000f00 */
.L_x_175:
[----:B-1----:R1:W2:Y:S02]  /*adc0*/  SYNCS.PHASECHK.TRANS64.TRYWAIT P0, [R2+URZ+0x108], R5 ;  /* 0x00010805020075a7 */ /* 0x0022a400080011ff */
[----:B--2---:R-:W-:Y:S05]  /*add0*/  @!P0 NANOSLEEP.SYNCS 0x989680 ;  /* 0x009896800000895d */ /* 0x004fea0003900000 */
[----:B------:R-:W2:Y:S02]  /*ade0*/  @!P0 SYNCS.PHASECHK.TRANS64 P0, [R2+URZ+0x108], R5 ;  /* 0x00010805020085a7 */ /* 0x000ea400080010ff */
[----:B--2---:R-:W-:Y:S05]  /*adf0*/  @!P0 BRA `(.L_x_175) ;  /* 0xfffffffc00f08947 */ /* 0x004fea000383ffff */
[----:B------:R-:W-:Y:S05]  /*ae00*/  BRA `(.L_x_34) ;  /* 0xffffff7000c87947 */ /* 0x000fea000383ffff */
.L_x_40:
[----:B-1----:R1:W2:Y:S02]  /*ae10*/  SYNCS.PHASECHK.TRANS64.TRYWAIT P0, [R2+URZ+0x260], R3 ;  /* 0x00026003020075a7 */ /* 0x0022a400080011ff */
[----:B--2---:R-:W-:Y:S05]  /*ae20*/  @!P0 NANOSLEEP.SYNCS 0x989680 ;  /* 0x009896800000895d */ /* 0x004fea0003900000 */
[----:B------:R-:W2:Y:S02]  /*ae30*/  @!P0 SYNCS.PHASECHK.TRANS64 P0, [R2+URZ+0x260], R3 ;  /* 0x00026003020085a7 */ /* 0x000ea400080010ff */
[----:B--2---:R-:W-:Y:S05]  /*ae40*/  @!P0 BRA `(.L_x_40) ;  /* 0xfffffffc00f08947 */ /* 0x004fea000383ffff */
[----:B------:R-:W-:Y:S05]  /*ae50*/  BRA `(.L_x_176) ;  /* 0xffffff74006c7947 */ /* 0x000fea000383ffff */
.L_x_44:
[----:B---3--:R-:W-:-:S07]  /*ae60*/  MOV R0, UR4 ;  /* 0x0000000400007c02 */ /* 0x008fce0008000f00 */
.L_x_177:
[----:B-1----:R1:W2:Y:S02]  /*ae70*/  SYNCS.PHASECHK.TRANS64.TRYWAIT P0, [R0+URZ], R3 ;  /* 0x00000003000075a7 */ /* 0x0022a400080011ff */
[----:B--2---:R-:W-:Y:S05]  /*ae80*/  @!P0 NANOSLEEP.SYNCS 0x989680 ;  /* 0x009896800000895d */ /* 0x004fea0003900000 */
[----:B------:R-:W2:Y:S02]  /*ae90*/  @!P0 SYNCS.PHASECHK.TRANS64 P0, [R0+URZ], R3 ;  /* 0x00000003000085a7 */ /* 0x000ea400080010ff */
[----:B--2---:R-:W-:Y:S05]  /*aea0*/  @!P0 BRA `(.L_x_177) ;  /* 0xfffffffc00f08947 */ /* 0x004fea000383ffff */
[----:B------:R-:W-:Y:S05]  /*aeb0*/  BRA `(.L_x_178) ;  /* 0xffffff7800dc7947 */ /* 0x000fea000383ffff */
.L_x_45:
[----:B---3--:R-:W-:-:S07]  /*aec0*/  MOV R0, UR4 ;  /* 0x0000000400007c02 */ /* 0x008fce0008000f00 */
.L_x_179:
[----:B-1----:R1:W2:Y:S02]  /*aed0*/  SYNCS.PHASECHK.TRANS64.TRYWAIT P0, [R0+URZ], R3 ;  /* 0x00000003000075a7 */ /* 0x0022a400080011ff */
[----:B--2---:R-:W-:Y:S05]  /*aee0*/  @!P0 NANOSLEEP.SYNCS 0x989680 ;  /* 0x009896800000895d */ /* 0x004fea0003900000 */
[----:B------:R-:W2:Y:S02]  /*aef0*/  @!P0 SYNCS.PHASECHK.TRANS64 P0, [R0+URZ], R3 ;  /* 0x00000003000085a7 */ /* 0x000ea400080010ff */
[----:B--2---:R-:W-:Y:S05]  /*af00*/  @!P0 BRA `(.L_x_179) ;  /* 0xfffffffc00f08947 */ /* 0x004fea000383ffff */
[----:B------:R-:W-:Y:S05]  /*af10*/  BRA `(.L_x_180) ;  /* 0xffffff7800e87947 */ /* 0x000fea000383ffff */
.L_x_46:
[----:B---3--:R-:W-:-:S07]  /*af20*/  MOV R0, UR4 ;  /* 0x0000000400007c02 */ /* 0x008fce0008000f00 */
.L_x_181:
[----:B-1----:R1:W2:Y:S02]  /*af30*/  SYNCS.PHASECHK.TRANS64.TRYWAIT P0, [R0+URZ], R3 ;  /* 0x00000003000075a7 */ /* 0x0022a400080011ff */
[----:B--2---:R-:W-:Y:S05]  /*af40*/  @!P0 NANOSLEEP.SYNCS 0x989680 ;  /* 0x009896800000895d */ /* 0x004fea0003900000 */
[----:B------:R-:W2:Y:S02]  /*af50*/  @!P0 SYNCS.PHASECHK.TRANS64 P0, [R0+URZ], R3 ;  /* 0x00000003000085a7 */ /* 0x000ea400080010ff */
[----:B--2---:R-:W-:Y:S05]  /*af60*/  @!P0 BRA `(.L_x_181) ;  /* 0xfffffffc00f08947 */ /* 0x004fea000383ffff */
[----:B------:R-:W-:Y:S05]  /*af70*/  BRA `(.L_x_182) ;  /* 0xffffff7800f47947 */ /* 0x000fea000383ffff */
.L_x_47:
[----:B---3--:R-:W-:-:S07]  /*af80*/  MOV R0, UR4 ;  /* 0x0000000400007c02 */ /* 0x008fce0008000f00 */
.L_x_183:
[----:B-1----:R1:W2:Y:S02]  /*af90*/  SYNCS.PHASECHK.TRANS64.TRYWAIT P0, [R0+URZ], R3 ;  /* 0x00000003000075a7 */ /* 0x0022a400080011ff */
[----:B--2---:R-:W-:Y:S05]  /*afa0*/  @!P0 NANOSLEEP.SYNCS 0x989680 ;  /* 0x009896800000895d */ /* 0x004fea0003900000 */
[----:B------:R-:W2:Y:S02]  /*afb0*/  @!P0 SYNCS.PHASECHK.TRANS64 P0, [R0+URZ], R3 ;  /* 0x00000003000085a7 */ /* 0x000ea400080010ff */
[----:B--2---:R-:W-:Y:S05]  /*afc0*/  @!P0 BRA `(.L_x_183) ;  /* 0xfffffffc00f08947 */ /* 0x004fea000383ffff */
[----:B------:R-:W-:Y:S05]  /*afd0*/  BRA `(.L_x_184) ;  /* 0xffffff7c00007947 */ /* 0x000fea000383ffff */
.L_x_48:
[----:B---3--:R-:W-:-:S07]  /*afe0*/  MOV R0, UR4 ;  /* 0x0000000400007c02 */ /* 0x008fce0008000f00 */
.L_x_185:
[----:B-1----:R1:W2:Y:S02]  /*aff0*/  SYNCS.PHASECHK.TRANS64.TRYWAIT P0, [R0+URZ], R3 ;  /* 0x00000003000075a7 */ /* 0x0022a400080011ff */
[----:B--2---:R-:W-:Y:S05]  /*b000*/  @!P0 NANOSLEEP.SYNCS 0x989680 ;  /* 0x009896800000895d */ /* 0x004fea0003900000 */
[----:B------:R-:W2:Y:S02]  /*b010*/  @!P0 SYNCS.PHASECHK.TRANS64 P0, [R0+URZ], R3 ;  /* 0x00000003000085a7 */ /* 0x000ea400080010ff */
[----:B--2---:R-:W-:Y:S05]  /*b020*/  @!P0 BRA `(.L_x_185) ;  /* 0xfffffffc00f08947 */ /* 0x004fea000383ffff */
[----:B------:R-:W-:Y:S05]  /*b030*/  BRA `(.L_x_186) ;  /* 0xffffff7c000c7947 */ /* 0x000fea000383ffff */
.L_x_49:
[----:B---3--:R-:W-:-:S07]  /*b040*/  MOV R0, UR4 ;  /* 0x0000000400007c02 */ /* 0x008fce0008000f00 */
.L_x_187:
[----:B-1----:R1:W2:Y:S02]  /*b050*/  SYNCS.PHASECHK.TRANS64.TRYWAIT P0, [R0+URZ], R3 ;  /* 0x00000003000075a7 */ /* 0x0022a400080011ff */
[----:B--2---:R-:W-:Y:S05]  /*b060*/  @!P0 NANOSLEEP.SYNCS 0x989680 ;  /* 0x009896800000895d */ /* 0x004fea0003900000 */
[----:B------:R-:W2:Y:S02]  /*b070*/  @!P0 SYNCS.PHASECHK.TRANS64 P0, [R0+URZ], R3 ;  /* 0x00000003000085a7 */ /* 0x000ea400080010ff */
[----:B--2---:R-:W-:Y:S05]  /*b080*/  @!P0 BRA `(.L_x_187) ;  /* 0xfffffffc00f08947 */ /* 0x004fea000383ffff */
[----:B------:R-:W-:Y:S05]  /*b090*/  BRA `(.L_x_188) ;  /* 0xffffff7c00187947 */ /* 0x000fea000383ffff */
.L_x_50:
[----:B---3--:R-:W-:-:S07]  /*b0a0*/  MOV R0, UR4 ;  /* 0x0000000400007c02 */ /* 0x008fce0008000f00 */
.L_x_189:
[----:B-1----:R1:W2:Y:S02]  /*b0b0*/  SYNCS.PHASECHK.TRANS64.TRYWAIT P0, [R0+URZ], R3 ;  /* 0x00000003000075a7 */ /* 0x0022a400080011ff */
[----:B--2---:R-:W-:Y:S05]  /*b0c0*/  @!P0 NANOSLEEP.SYNCS 0x989680 ;  /* 0x009896800000895d */ /* 0x004fea0003900000 */
[----:B------:R-:W2:Y:S02]  /*b0d0*/  @!P0 SYNCS.PHASECHK.TRANS64 P0, [R0+URZ], R3 ;  /* 0x00000003000085a7 */ /* 0x000ea400080010ff */
[----:B--2---:R-:W-:Y:S05]  /*b0e0*/  @!P0 BRA `(.L_x_189) ;  /* 0xfffffffc00f08947 */ /* 0x004fea000383ffff */
[----:B------:R-:W-:Y:S05]  /*b0f0*/  BRA `(.L_x_190) ;  /* 0xffffff7c00247947 */ /* 0x000fea000383ffff */
.L_x_51:
[----:B---3--:R-:W-:-:S07]  /*b100*/  MOV R0, UR4 ;  /* 0x0000000400007c02 */ /* 0x008fce0008000f00 */
.L_x_191:
[----:B-1----:R1:W2:Y:S02]  /*b110*/  SYNCS.PHASECHK.TRANS64.TRYWAIT P0, [R0+URZ], R3 ;  /* 0x00000003000075a7 */ /* 0x0022a400080011ff */
[----:B--2---:R-:W-:Y:S05]  /*b120*/  @!P0 NANOSLEEP.SYNCS 0x989680 ;  /* 0x009896800000895d */ /* 0x004fea0003900000 */
[----:B------:R-:W2:Y:S02]  /*b130*/  @!P0 SYNCS.PHASECHK.TRANS64 P0, [R0+URZ], R3 ;  /* 0x00000003000085a7 */ /* 0x000ea400080010ff */
[----:B--2---:R-:W-:Y:S05]  /*b140*/  @!P0 BRA `(.L_x_191) ;  /* 0xfffffffc00f08947 */ /* 0x004fea000383ffff */
[----:B------:R-:W-:Y:S05]  /*b150*/  BRA `(.L_x_192) ;  /* 0xffffff7c00307947 */ /* 0x000fea000383ffff */
.L_x_52:
[----:B---3--:R-:W-:-:S07]  /*b160*/  MOV R0, UR4 ;  /* 0x0000000400007c02 */ /* 0x008fce0008000f00 */
.L_x_193:
[----:B-1----:R1:W2:Y:S02]  /*b170*/  SYNCS.PHASECHK.TRANS64.TRYWAIT P0, [R0+URZ], R3 ;  /* 0x00000003000075a7 */ /* 0x0022a400080011ff */
[----:B--2---:R-:W-:Y:S05]  /*b180*/  @!P0 NANOSLEEP.SYNCS 0x989680 ;  /* 0x009896800000895d */ /* 0x004fea0003900000 */
[----:B------:R-:W2:Y:S02]  /*b190*/  @!P0 SYNCS.PHASECHK.TRANS64 P0, [R0+URZ], R3 ;  /* 0x00000003000085a7 */ /* 0x000ea400080010ff */
[----:B--2---:R-:W-:Y:S05]  /*b1a0*/  @!P0 BRA `(.L_x_193) ;  /* 0xfffffffc00f08947 */ /* 0x004fea000383ffff */
[----:B------:R-:W-:Y:S05]  /*b1b0*/  BRA `(.L_x_194) ;  /* 0xffffff7c003c7947 */ /* 0x000fea000383ffff */
.L_x_53:
[----:B---3--:R-:W-:-:S07]  /*b1c0*/  MOV R0, UR4 ;  /* 0x0000000400007c02 */ /* 0x008fce0008000f00 */
.L_x_195:
[----:B-1----:R1:W2:Y:S02]  /*b1d0*/  SYNCS.PHASECHK.TRANS64.TRYWAIT P0, [R0+URZ], R3 ;  /* 0x00000003000075a7 */ /* 0x0022a400080011ff */
[----:B--2---:R-:W-:Y:S05]  /*b1e0*/  @!P0 NANOSLEEP.SYNCS 0x989680 ;  /* 0x009896800000895d */ /* 0x004fea0003900000 */
[----:B------:R-:W2:Y:S02]  /*b1f0*/  @!P0 SYNCS.PHASECHK.TRANS64 P0, [R0+URZ], R3 ;  /* 0x00000003000085a7 */ /* 0x000ea400080010ff */
[----:B--2---:R-:W-:Y:S05]  /*b200*/  @!P0 BRA `(.L_x_195) ;  /* 0xfffffffc00f08947 */ /* 0x004fea000383ffff */
[----:B------:R-:W-:Y:S05]  /*b210*/  BRA `(.L_x_196) ;  /* 0xffffff7c00487947 */ /* 0x000fea000383ffff */
.L_x_54:
[----:B---3--:R-:W-:-:S07]  /*b220*/  MOV R0, UR4 ;  /* 0x0000000400007c02 */ /* 0x008fce0008000f00 */
.L_x_197:
[----:B-1----:R1:W2:Y:S02]  /*b230*/  SYNCS.PHASECHK.TRANS64.TRYWAIT P0, [R0+URZ], R3 ;  /* 0x00000003000075a7 */ /* 0x0022a400080011ff */
[----:B--2---:R-:W-:Y:S05]  /*b240*/  @!P0 NANOSLEEP.SYNCS 0x989680 ;  /* 0x009896800000895d */ /* 0x004fea0003900000 */
[----:B------:R-:W2:Y:S02]  /*b250*/  @!P0 SYNCS.PHASECHK.TRANS64 P0, [R0+URZ], R3 ;  /* 0x00000003000085a7 */ /* 0x000ea400080010ff */
[----:B--2---:R-:W-:Y:S05]  /*b260*/  @!P0 BRA `(.L_x_197) ;  /* 0xfffffffc00f08947 */ /* 0x004fea000383ffff */
[----:B------:R-:W-:Y:S05]  /*b270*/  BRA `(.L_x_198) ;  /* 0xffffff7c00547947 */ /* 0x000fea000383ffff */
.L_x_55:
[----:B---3--:R-:W-:-:S07]  /*b280*/  MOV R0, UR4 ;  /* 0x0000000400007c02 */ /* 0x008fce0008000f00 */
.L_x_199:
[----:B-1----:R1:W2:Y:S02]  /*b290*/  SYNCS.PHASECHK.TRANS64.TRYWAIT P0, [R0+URZ], R3 ;  /* 0x00000003000075a7 */ /* 0x0022a400080011ff */
[----:B--2---:R-:W-:Y:S05]  /*b2a0*/  @!P0 NANOSLEEP.SYNCS 0x989680 ;  /* 0x009896800000895d */ /* 0x004fea0003900000 */
[----:B------:R-:W2:Y:S02]  /*b2b0*/  @!P0 SYNCS.PHASECHK.TRANS64 P0, [R0+URZ], R3 ;  /* 0x00000003000085a7 */ /* 0x000ea400080010ff */
[----:B--2---:R-:W-:Y:S05]  /*b2c0*/  @!P0 BRA `(.L_x_199) ;  /* 0xfffffffc00f08947 */ /* 0x004fea000383ffff */
[----:B------:R-:W-:Y:S05]  /*b2d0*/  BRA `(.L_x_200) ;  /* 0xffffff7c00607947 */ /* 0x000fea000383ffff */
.L_x_56:
[----:B---3--:R-:W-:-:S07]  /*b2e0*/  MOV R0, UR4 ;  /* 0x0000000400007c02 */ /* 0x008fce0008000f00 */
.L_x_201:
[----:B-1----:R1:W2:Y:S02]  /*b2f0*/  SYNCS.PHASECHK.TRANS64.TRYWAIT P0, [R0+URZ], R3 ;  /* 0x00000003000075a7 */ /* 0x0022a400080011ff */
[----:B--2---:R-:W-:Y:S05]  /*b300*/  @!P0 NANOSLEEP.SYNCS 0x989680 ;  /* 0x009896800000895d */ /* 0x004fea0003900000 */
[----:B------:R-:W2:Y:S02]  /*b310*/  @!P0 SYNCS.PHASECHK.TRANS64 P0, [R0+URZ], R3 ;  /* 0x00000003000085a7 */ /* 0x000ea400080010ff */
[----:B--2---:R-:W-:Y:S05]  /*b320*/  @!P0 BRA `(.L_x_201) ;  /* 0xfffffffc00f08947 */ /* 0x004fea000383ffff */
[----:B------:R-:W-:Y:S05]  /*b330*/  BRA `(.L_x_202) ;  /* 0xffffff7c006c7947 */ /* 0x000fea000383ffff */
.L_x_57:
[----:B---3--:R-:W-:-:S07]  /*b340*/  MOV R0, UR4 ;  /* 0x0000000400007c02 */ /* 0x008fce0008000f00 */
.L_x_203:
[----:B-1----:R1:W2:Y:S02]  /*b350*/  SYNCS.PHASECHK.TRANS64.TRYWAIT P0, [R0+URZ], R3 ;  /* 0x00000003000075a7 */ /* 0x0022a400080011ff */
[----:B--2---:R-:W-:Y:S05]  /*b360*/  @!P0 NANOSLEEP.SYNCS 0x989680 ;  /* 0x009896800000895d */ /* 0x004fea0003900000 */
[----:B------:R-:W2:Y:S02]  /*b370*/  @!P0 SYNCS.PHASECHK.TRANS64 P0, [R0+URZ], R3 ;  /* 0x00000003000085a7 */ /* 0x000ea400080010ff */
[----:B--2---:R-:W-:Y:S05]  /*b380*/  @!P0 BRA `(.L_x_203) ;  /* 0xfffffffc00f08947 */ /* 0x004fea000383ffff */
[----:B------:R-:W-:Y:S05]  /*b390*/  BRA `(.L_x_204) ;  /* 0xffffff7c00787947 */ /* 0x000fea000383ffff */
.L_x_58:
[----:B---3--:R-:W-:-:S07]  /*b3a0*/  MOV R0, UR4 ;  /* 0x0000000400007c02 */ /* 0x008fce0008000f00 */
.L_x_205:
[----:B-1----:R1:W2:Y:S02]  /*b3b0*/  SYNCS.PHASECHK.TRANS64.TRYWAIT P0, [R0+URZ], R3 ;  /* 0x00000003000075a7 */ /* 0x0022a400080011ff */
[----:B--2---:R-:W-:Y:S05]  /*b3c0*/  @!P0 NANOSLEEP.SYNCS 0x989680 ;  /* 0x009896800000895d */ /* 0x004fea0003900000 */
[----:B------:R-:W2:Y:S02]  /*b3d0*/  @!P0 SYNCS.PHASECHK.TRANS64 P0, [R0+URZ], R3 ;  /* 0x00000003000085a7 */ /* 0x000ea400080010ff */
[----:B--2---:R-:W-:Y:S05]  /*b3e0*/  @!P0 BRA `(.L_x_205) ;  /* 0xfffffffc00f08947 */ /* 0x004fea000383ffff */
[----:B------:R-:W-:Y:S05]  /*b3f0*/  BRA `(.L_x_206) ;  /* 0xffffff7c00847947 */ /* 0x000fea000383ffff */
.L_x_59:
[----:B---3--:R-:W-:-:S07]  /*b400*/  MOV R0, UR4 ;  /* 0x0000000400007c02 */ /* 0x008fce0008000f00 */
.L_x_207:
[----:B-1----:R1:W2:Y:S02]  /*b410*/  SYNCS.PHASECHK.TRANS64.TRYWAIT P0, [R0+URZ], R3 ;  /* 0x00000003000075a7 */ /* 0x0022a400080011ff */
[----:B--2---:R-:W-:Y:S05]  /*b420*/  @!P0 NANOSLEEP.SYNCS 0x989680 ;  /* 0x009896800000895d */ /* 0x004fea0003900000 */
[----:B------:R-:W2:Y:S02]  /*b430*/  @!P0 SYNCS.PHASECHK.TRANS64 P0, [R0+URZ], R3 ;  /* 0x00000003000085a7 */ /* 0x000ea400080010ff */
[----:B--2---:R-:W-:Y:S05]  /*b440*/  @!P0 BRA `(.L_x_207) ;  /* 0xfffffffc00f08947 */ /* 0x004fea000383ffff */
[----:B------:R-:W-:Y:S05]  /*b450*/  BRA `(.L_x_208) ;  /* 0xffffff7c00907947 */ /* 0x000fea000383ffff */
.L_x_60:
[----:B---3--:R-:W-:-:S07]  /*b460*/  MOV R0, UR4 ;  /* 0x0000000400007c02 */ /* 0x008fce0008000f00 */
.L_x_209:
[----:B-1----:R1:W2:Y:S02]  /*b470*/  SYNCS.PHASECHK.TRANS64.TRYWAIT P0, [R0+URZ], R3 ;  /* 0x00000003000075a7 */ /* 0x0022a400080011ff */
[----:B--2---:R-:W-:Y:S05]  /*b480*/  @!P0 NANOSLEEP.SYNCS 0x989680 ;  /* 0x009896800000895d */ /* 0x004fea0003900000 */
[----:B------:R-:W2:Y:S02]  /*b490*/  @!P0 SYNCS.PHASECHK.TRANS64 P0, [R0+URZ], R3 ;  /* 0x00000003000085a7 */ /* 0x000ea400080010ff */
[----:B--2---:R-:W-:Y:S05]  /*b4a0*/  @!P0 BRA `(.L_x_209) ;  /* 0xfffffffc00f08947 */ /* 0x004fea000383ffff */
[----:B------:R-:W-:Y:S05]  /*b4b0*/  BRA `(.L_x_210) ;  /* 0xffffff7c009c7947 */ /* 0x000fea000383ffff */
.L_x_61:
[----:B---3--:R-:W-:-:S07]  /*b4c0*/  MOV R0, UR4 ;  /* 0x0000000400007c02 */ /* 0x008fce0008000f00 */
.L_x_211:
[----:B-1----:R1:W2:Y:S02]  /*b4d0*/  SYNCS.PHASECHK.TRANS64.TRYWAIT P0, [R0+URZ], R3 ;  /* 0x00000003000075a7 */ /* 0x0022a400080011ff */
[----:B--2---:R-:W-:Y:S05]  /*b4e0*/  @!P0 NANOSLEEP.SYNCS 0x989680 ;  /* 0x009896800000895d */ /* 0x004fea0003900000 */
[----:B------:R-:W2:Y:S02]  /*b4f0*/  @!P0 SYNCS.PHASECHK.TRANS64 P0, [R0+URZ], R3 ;  /* 0x00000003000085a7 */ /* 0x000ea400080010ff */
[----:B--2---:R-:W-:Y:S05]  /*b500*/  @!P0 BRA `(.L_x_211) ;  /* 0xfffffffc00f08947 */ /* 0x004fea000383ffff */
[----:B------:R-:W-:Y:S05]  /*b510*/  BRA `(.L_x_212) ;  /* 0xffffff7c00a87947 */ /* 0x000fea000383ffff */
.L_x_62:
[----:B---3--:R-:W-:-:S07]  /*b520*/  MOV R0, UR4 ;  /* 0x0000000400007c02 */ /* 0x008fce0008000f00 */
.L_x_213:
[----:B-1----:R1:W2:Y:S02]  /*b530*/  SYNCS.PHASECHK.TRANS64.TRYWAIT P0, [R0+URZ], R3 ;  /* 0x00000003000075a7 */ /* 0x0022a400080011ff */
[----:B--2---:R-:W-:Y:S05]  /*b540*/  @!P0 NANOSLEEP.SYNCS 0x989680 ;  /* 0x009896800000895d */ /* 0x004fea0003900000 */
[----:B------:R-:W2:Y:S02]  /*b550*/  @!P0 SYNCS.PHASECHK.TRANS64 P0, [R0+URZ], R3 ;  /* 0x00000003000085a7 */ /* 0x000ea400080010ff */
[----:B--2---:R-:W-:Y:S05]  /*b560*/  @!P0 BRA `(.L_x_213) ;  /* 0xfffffffc00f08947 */ /* 0x004fea000383ffff */
[----:B------:R-:W-:Y:S05]  /*b570*/  BRA `(.L_x_214) ;  /* 0xffffff7c00b47947 */ /* 0x000fea000383ffff */
.L_x_63:
[----:B---3--:R-:W-:-:S07]  /*b580*/  MOV R0, UR4 ;  /* 0x0000000400007c02 */ /* 0x008fce0008000f00 */
.L_x_215:
[----:B-1----:R1:W2:Y:S02]  /*b590*/  SYNCS.PHASECHK.TRANS64.TRYWAIT P0, [R0+URZ], R3 ;  /* 0x00000003000075a7 */ /* 0x0022a400080011ff */
[----:B--2---:R-:W-:Y:S05]  /*b5a0*/  @!P0 NANOSLEEP.SYNCS 0x989680 ;  /* 0x009896800000895d */ /* 0x004fea0003900000 */
[----:B------:R-:W2:Y:S02]  /*b5b0*/  @!P0 SYNCS.PHASECHK.TRANS64 P0, [R0+URZ], R3 ;  /* 0x00000003000085a7 */ /* 0x000ea400080010ff */
[----:B--2---:R-:W-:Y:S05]  /*b5c0*/  @!P0 BRA `(.L_x_215) ;  /* 0xfffffffc00f08947 */ /* 0x004fea000383ffff */
[----:B------:R-:W-:Y:S05]  /*b5d0*/  BRA `(.L_x_216) ;  /* 0xffffff7c00c07947 */ /* 0x000fea000383ffff */
.L_x_64:
[----:B---3--:R-:W-:-:S07]  /*b5e0*/  MOV R0, UR4 ;  /* 0x0000000400007c02 */ /* 0x008fce0008000f00 */
.L_x_217:
[----:B-1----:R1:W2:Y:S02]  /*b5f0*/  SYNCS.PHASECHK.TRANS64.TRYWAIT P0, [R0+URZ], R3 ;  /* 0x00000003000075a7 */ /* 0x0022a400080011ff */
[----:B--2---:R-:W-:Y:S05]  /*b600*/  @!P0 NANOSLEEP.SYNCS 0x989680 ;  /* 0x009896800000895d */ /* 0x004fea0003900000 */
[----:B------:R-:W2:Y:S02]  /*b610*/  @!P0 SYNCS.PHASECHK.TRANS64 P0, [R0+URZ], R3 ;  /* 0x00000003000085a7 */ /* 0x000ea400080010ff */
[----:B--2---:R-:W-:Y:S05]  /*b620*/  @!P0 BRA `(.L_x_217) ;  /* 0xfffffffc00f08947 */ /* 0x004fea000383ffff */
[----:B------:R-:W-:Y:S05]  /*b630*/  BRA `(.L_x_218) ;  /* 0xffffff7c00cc7947 */ /* 0x000fea000383ffff */
.L_x_65:
[----:B---3--:R-:W-:-:S07]  /*b640*/  MOV R0, UR4 ;  /* 0x0000000400007c02 */ /* 0x008fce0008000f00 */
.L_x_219:
[----:B-1----:R1:W2:Y:S02]  /*b650*/  SYNCS.PHASECHK.TRANS64.TRYWAIT P0, [R0+URZ], R3 ;  /* 0x00000003000075a7 */ /* 0x0022a400080011ff */
[----:B--2---:R-:W-:Y:S05]  /*b660*/  @!P0 NANOSLEEP.SYNCS 0x989680 ;  /* 0x009896800000895d */ /* 0x004fea0003900000 */
[----:B------:R-:W2:Y:S02]  /*b670*/  @!P0 SYNCS.PHASECHK.TRANS64 P0, [R0+URZ], R3 ;  /* 0x00000003000085a7 */ /* 0x000ea400080010ff */
[----:B--2---:R-:W-:Y:S05]  /*b680*/  @!P0 BRA `(.L_x_219) ;  /* 0xfffffffc00f08947 */ /* 0x004fea000383ffff */
[----:B------:R-:W-:Y:S05]  /*b690*/  BRA `(.L_x_220) ;  /* 0xffffff7c00d87947 */ /* 0x000fea000383ffff */
.L_x_66:
[----:B---3--:R-:W-:-:S07]  /*b6a0*/  MOV R0, UR4 ;  /* 0x0000000400007c02 */ /* 0x008fce0008000f00 */
.L_x_221:
[----:B-1----:R1:W2:Y:S02]  /*b6b0*/  SYNCS.PHASECHK.TRANS64.TRYWAIT P0, [R0+URZ], R3 ;  /* 0x00000003000075a7 */ /* 0x0022a400080011ff */
[----:B--2---:R-:W-:Y:S05]  /*b6c0*/  @!P0 NANOSLEEP.SYNCS 0x989680 ;  /* 0x009896800000895d */ /* 0x004fea0003900000 */
[----:B------:R-:W2:Y:S02]  /*b6d0*/  @!P0 SYNCS.PHASECHK.TRANS64 P0, [R0+URZ], R3 ;  /* 0x00000003000085a7 */ /* 0x000ea400080010ff */
[----:B--2---:R-:W-:Y:S05]  /*b6e0*/  @!P0 BRA `(.L_x_221) ;  /* 0xfffffffc00f08947 */ /* 0x004fea000383ffff */
[----:B------:R-:W-:Y:S05]  /*b6f0*/  BRA `(.L_x_222) ;  /* 0xffffff7c00e47947 */ /* 0x000fea000383ffff */
.L_x_67:
[----:B---3--:R-:W-:-:S07]  /*b700*/  MOV R0, UR4 ;  /* 0x0000000400007c02 */ /* 0x008fce0008000f00 */
.L_x_223:
[----:B-1----:R1:W2:Y:S02]  /*b710*/  SYNCS.PHASECHK.TRANS64.TRYWAIT P0, [R0+URZ], R3 ;  /* 0x00000003000075a7 */ /* 0x0022a400080011ff */
[----:B--2---:R-:W-:Y:S05]  /*b720*/  @!P0 NANOSLEEP.SYNCS 0x989680 ;  /* 0x009896800000895d */ /* 0x004fea0003900000 */
[----:B------:R-:W2:Y:S02]  /*b730*/  @!P0 SYNCS.PHASECHK.TRANS64 P0, [R0+URZ], R3 ;  /* 0x00000003000085a7 */ /* 0x000ea400080010ff */
[----:B--2---:R-:W-:Y:S05]  /*b740*/  @!P0 BRA `(.L_x_223) ;  /* 0xfffffffc00f08947 */ /* 0x004fea000383ffff */
[----:B------:R-:W-:Y:S05]  /*b750*/  BRA `(.L_x_224) ;  /* 0xffffff7c00f07947 */ /* 0x000fea000383ffff */
.L_x_68:
[----:B---3--:R-:W-:-:S07]  /*b760*/  MOV R0, UR4 ;  /* 0x0000000400007c02 */ /* 0x008fce0008000f00 */
.L_x_225:
[----:B-1----:R1:W2:Y:S02]  /*b770*/  SYNCS.PHASECHK.TRANS64.TRYWAIT P0, [R0+URZ], R3 ;  /* 0x00000003000075a7 */ /* 0x0022a400080011ff */
[----:B--2---:R-:W-:Y:S05]  /*b780*/  @!P0 NANOSLEEP.SYNCS 0x989680 ;  /* 0x009896800000895d */ /* 0x004fea0003900000 */
[----:B------:R-:W2:Y:S02]  /*b790*/  @!P0 SYNCS.PHASECHK.TRANS64 P0, [R0+URZ], R3 ;  /* 0x00000003000085a7 */ /* 0x000ea400080010ff */
[----:B--2---:R-:W-:Y:S05]  /*b7a0*/  @!P0 BRA `(.L_x_225) ;  /* 0xfffffffc00f08947 */ /* 0x004fea000383ffff */
[----:B------:R-:W-:Y:S05]  /*b7b0*/  BRA `(.L_x_226) ;  /* 0xffffff7c00fc7947 */ /* 0x000fea000383ffff */
.L_x_69:
[----:B---3--:R-:W-:-:S07]  /*b7c0*/  MOV R0, UR4 ;  /* 0x0000000400007c02 */ /* 0x008fce0008000f00 */
.L_x_227:
[----:B-1----:R1:W2:Y:S02]  /*b7d0*/  SYNCS.PHASECHK.TRANS64.TRYWAIT P0, [R0+URZ], R3 ;  /* 0x00000003000075a7 */ /* 0x0022a400080011ff */
[----:B--2---:R-:W-:Y:S05]  /*b7e0*/  @!P0 NANOSLEEP.SYNCS 0x989680 ;  /* 0x009896800000895d */ /* 0x004fea0003900000 */
[----:B------:R-:W2:Y:S02]  /*b7f0*/  @!P0 SYNCS.PHASECHK.TRANS64 P0, [R0+URZ], R3 ;  /* 0x00000003000085a7 */ /* 0x000ea400080010ff */
[----:B--2---:R-:W-:Y:S05]  /*b800*/  @!P0 BRA `(.L_x_227) ;  /* 0xfffffffc00f08947 */ /* 0x004fea000383ffff */
[----:B------:R-:W-:Y:S05]  /*b810*/  BRA `(.L_x_228) ;  /* 0xffffff8000087947 */ /* 0x000fea000383ffff */
.L_x_70:
[----:B---3--:R-:W-:-:S07]  /*b820*/  MOV R0, UR4 ;  /* 0x0000000400007c02 */ /* 0x008fce0008000f00 */
.L_x_229:
[----:B-1----:R1:W2:Y:S02]  /*b830*/  SYNCS.PHASECHK.TRANS64.TRYWAIT P0, [R0+URZ], R3 ;  /* 0x00000003000075a7 */ /* 0x0022a400080011ff */
[----:B--2---:R-:W-:Y:S05]  /*b840*/  @!P0 NANOSLEEP.SYNCS 0x989680 ;  /* 0x009896800000895d */ /* 0x004fea0003900000 */
[----:B------:R-:W2:Y:S02]  /*b850*/  @!P0 SYNCS.PHASECHK.TRANS64 P0, [R0+URZ], R3 ;  /* 0x00000003000085a7 */ /* 0x000ea400080010ff */
[----:B--2---:R-:W-:Y:S05]  /*b860*/  @!P0 BRA `(.L_x_229) ;  /* 0xfffffffc00f08947 */ /* 0x004fea000383ffff */
[----:B------:R-:W-:Y:S05]  /*b870*/  BRA `(.L_x_230) ;  /* 0xffffff8000147947 */ /* 0x000fea000383ffff */
.L_x_71:
[----:B---3--:R-:W-:-:S07]  /*b880*/  MOV R0, UR4 ;  /* 0x0000000400007c02 */ /* 0x008fce0008000f00 */
.L_x_231:
[----:B-1----:R1:W2:Y:S02]  /*b890*/  SYNCS.PHASECHK.TRANS64.TRYWAIT P0, [R0+URZ], R3 ;  /* 0x00000003000075a7 */ /* 0x0022a400080011ff */
[----:B--2---:R-:W-:Y:S05]  /*b8a0*/  @!P0 NANOSLEEP.SYNCS 0x989680 ;  /* 0x009896800000895d */ /* 0x004fea0003900000 */
[----:B------:R-:W2:Y:S02]  /*b8b0*/  @!P0 SYNCS.PHASECHK.TRANS64 P0, [R0+URZ], R3 ;  /* 0x00000003000085a7 */ /* 0x000ea400080010ff */
[----:B--2---:R-:W-:Y:S05]  /*b8c0*/  @!P0 BRA `(.L_x_231) ;  /* 0xfffffffc00f08947 */ /* 0x004fea000383ffff */
[----:B------:R-:W-:Y:S05]  /*b8d0*/  BRA `(.L_x_232) ;  /* 0xffffff8000207947 */ /* 0x000fea000383ffff */
.L_x_72:
[----:B---3--:R-:W-:-:S07]  /*b8e0*/  MOV R0, UR4 ;  /* 0x0000000400007c02 */ /* 0x008fce0008000f00 */
.L_x_233:
[----:B-1----:R1:W2:Y:S02]  /*b8f0*/  SYNCS.PHASECHK.TRANS64.TRYWAIT P0, [R0+URZ], R3 ;  /* 0x00000003000075a7 */ /* 0x0022a400080011ff */
[----:B--2---:R-:W-:Y:S05]  /*b900*/  @!P0 NANOSLEEP.SYNCS 0x989680 ;  /* 0x009896800000895d */ /* 0x004fea0003900000 */
[----:B------:R-:W2:Y:S02]  /*b910*/  @!P0 SYNCS.PHASECHK.TRANS64 P0, [R0+URZ], R3 ;  /* 0x00000003000085a7 */ /* 0x000ea400080010ff */
[----:B--2---:R-:W-:Y:S05]  /*b920*/  @!P0 BRA `(.L_x_233) ;  /* 0xfffffffc00f08947 */ /* 0x004fea000383ffff */
[----:B------:R-:W-:Y:S05]  /*b930*/  BRA `(.L_x_234) ;  /* 0xffffff80002c7947 */ /* 0x000fea000383ffff */
.L_x_73:
[----:B---3--:R-:W-:-:S07]  /*b940*/  MOV R0, UR4 ;  /* 0x0000000400007c02 */ /* 0x008fce0008000f00 */
.L_x_235:
[----:B-1----:R1:W2:Y:S02]  /*b950*/  SYNCS.PHASECHK.TRANS64.TRYWAIT P0, [R0+URZ], R3 ;  /* 0x00000003000075a7 */ /* 0x0022a400080011ff */
[----:B--2---:R-:W-:Y:S05]  /*b960*/  @!P0 NANOSLEEP.SYNCS 0x989680 ;  /* 0x009896800000895d */ /* 0x004fea0003900000 */
[----:B------:R-:W2:Y:S02]  /*b970*/  @!P0 SYNCS.PHASECHK.TRANS64 P0, [R0+URZ], R3 ;  /* 0x00000003000085a7 */ /* 0x000ea400080010ff */
[----:B--2---:R-:W-:Y:S05]  /*b980*/  @!P0 BRA `(.L_x_235) ;  /* 0xfffffffc00f08947 */ /* 0x004fea000383ffff */
[----:B------:R-:W-:Y:S05]  /*b990*/  BRA `(.L_x_236) ;  /* 0xffffff8000387947 */ /* 0x000fea000383ffff */
.L_x_74:
[----:B---3--:R-:W-:-:S07]  /*b9a0*/  MOV R0, UR4 ;  /* 0x0000000400007c02 */ /* 0x008fce0008000f00 */
.L_x_237:
[----:B-1----:R1:W2:Y:S02]  /*b9b0*/  SYNCS.PHASECHK.TRANS64.TRYWAIT P0, [R0+URZ], R3 ;  /* 0x00000003000075a7 */ /* 0x0022a400080011ff */
[----:B--2---:R-:W-:Y:S05]  /*b9c0*/  @!P0 NANOSLEEP.SYNCS 0x989680 ;  /* 0x009896800000895d */ /* 0x004fea0003900000 */
[----:B------:R-:W2:Y:S02]  /*b9d0*/  @!P0 SYNCS.PHASECHK.TRANS64 P0, [R0+URZ], R3 ;  /* 0x00000003000085a7 */ /* 0x000ea400080010ff */
[----:B--2---:R-:W-:Y:S05]  /*b9e0*/  @!P0 BRA `(.L_x_237) ;  /* 0xfffffffc00f08947 */ /* 0x004fea000383ffff */
[----:B------:R-:W-:Y:S05]  /*b9f0*/  BRA `(.L_x_238) ;  /* 0xffffff8000447947 */ /* 0x000fea000383ffff */
.L_x_75:
[----:B---3--:R-:W-:-:S07]  /*ba00*/  MOV R0, UR4 ;  /* 0x0000000400007c02 */ /* 0x008fce0008000f00 */
.L_x_239:
[----:B-1----:R1:W2:Y:S02]  /*ba10*/  SYNCS.PHASECHK.TRANS64.TRYWAIT P0, [R0+URZ], R3 ;  /* 0x00000003000075a7 */ /* 0x0022a400080011ff */
[----:B--2---:R-:W-:Y:S05]  /*ba20*/  @!P0 NANOSLEEP.SYNCS 0x989680 ;  /* 0x009896800000895d */ /* 0x004fea0003900000 */
[----:B------:R-:W2:Y:S02]  /*ba30*/  @!P0 SYNCS.PHASECHK.TRANS64 P0, [R0+URZ], R3 ;  /* 0x00000003000085a7 */ /* 0x000ea400080010ff */
[----:B--2---:R-:W-:Y:S05]  /*ba40*/  @!P0 BRA `(.L_x_239) ;  /* 0xfffffffc00f08947 */ /* 0x004fea000383ffff */
[----:B------:R-:W-:Y:S05]  /*ba50*/  BRA `(.L_x_240) ;  /* 0xffffff8000507947 */ /* 0x000fea000383ffff */
.L_x_78:
[----:B-1----:R1:W2:Y:S02]  /*ba60*/  SYNCS.PHASECHK.TRANS64.TRYWAIT P0, [R0+URZ+0x2c0], R5 ;  /* 0x0002c005000075a7 */ /* 0x0022a400080011ff */
[----:B--2---:R-:W-:Y:S05]  /*ba70*/  @!P0 NANOSLEEP.SYNCS 0x989680 ;  /* 0x009896800000895d */ /* 0x004fea0003900000 */
[----:B------:R-:W2:Y:S02]  /*ba80*/  @!P0 SYNCS.PHASECHK.TRANS64 P0, [R0+URZ+0x2c0], R5 ;  /* 0x0002c005000085a7 */ /* 0x000ea400080010ff */
[----:B--2---:R-:W-:Y:S05]  /*ba90*/  @!P0 BRA `(.L_x_78) ;  /* 0xfffffffc00f08947 */ /* 0x004fea000383ffff */
[----:B------:R-:W-:Y:S05]  /*baa0*/  BRA `(.L_x_241) ;  /* 0xffffff8000b07947 */ /* 0x000fea000383ffff */
.L_x_79:
[----:B------:R-:W-:-:S07]  /*bab0*/  MOV R0, UR5 ;  /* 0x0000000500007c02 */ /* 0x000fce0008000f00 */
.L_x_242:
[----:B-1----:R1:W2:Y:S02]  /*bac0*/  SYNCS.PHASECHK.TRANS64.TRYWAIT P0, [R0+URZ+0x270], R7 ;  /* 0x00027007000075a7 */ /* 0x0022a400080011ff */
[----:B--2---:R-:W-:Y:S05]  /*bad0*/  @!P0 NANOSLEEP.SYNCS 0x989680 ;  /* 0x009896800000895d */ /* 0x004fea0003900000 */
[----:B------:R-:W2:Y:S02]  /*bae0*/  @!P0 SYNCS.PHASECHK.TRANS64 P0, [R0+URZ+0x270], R7 ;  /* 0x00027007000085a7 */ /* 0x000ea400080010ff */
[----:B--2---:R-:W-:Y:S05]  /*baf0*/  @!P0 BRA `(.L_x_242) ;  /* 0xfffffffc00f08947 */ /* 0x004fea000383ffff */
[----:B------:R-:W-:Y:S05]  /*bb00*/  BRA `(.L_x_243) ;  /* 0xffffff8000c07947 */ /* 0x000fea000383ffff */
.L_x_80:
[----:B-1----:R1:W2:Y:S02]  /*bb10*/  SYNCS.PHASECHK.TRANS64.TRYWAIT P1, [R0+URZ+0x260], R5 ;  /* 0x00026005000075a7 */ /* 0x0022a400080211ff */
[----:B--2---:R-:W-:Y:S05]  /*bb20*/  @!P1 NANOSLEEP.SYNCS 0x989680 ;  /* 0x009896800000995d */ /* 0x004fea0003900000 */
[----:B------:R-:W2:Y:S02]  /*bb30*/  @!P1 SYNCS.PHASECHK.TRANS64 P1, [R0+URZ+0x260], R5 ;  /* 0x00026005000095a7 */ /* 0x000ea400080210ff */
[----:B--2---:R-:W-:Y:S05]  /*bb40*/  @!P1 BRA `(.L_x_80) ;  /* 0xfffffffc00f09947 */ /* 0x004fea000383ffff */
[----:B------:R-:W-:Y:S05]  /*bb50*/  BRA `(.L_x_244) ;  /* 0xffffff8000f07947 */ /* 0x000fea000383ffff */
.L_x_83:
[----:B------:R-:W-:-:S07]  /*bb60*/  MOV R0, UR5 ;  /* 0x0000000500007c02 */ /* 0x000fce0008000f00 */
.L_x_245:
[----:B-1----:R1:W2:Y:S02]  /*bb70*/  SYNCS.PHASECHK.TRANS64.TRYWAIT P0, [R0+URZ+0x270], R3 ;  /* 0x00027003000075a7 */ /* 0x0022a400080011ff */
[----:B--2---:R-:W-:Y:S05]  /*bb80*/  @!P0 NANOSLEEP.SYNCS 0x989680 ;  /* 0x009896800000895d */ /* 0x004fea0003900000 */
[----:B------:R-:W2:Y:S02]  /*bb90*/  @!P0 SYNCS.PHASECHK.TRANS64 P0, [R0+URZ+0x270], R3 ;  /* 0x00027003000085a7 */ /* 0x000ea400080010ff */
[----:B--2---:R-:W-:Y:S05]  /*bba0*/  @!P0 BRA `(.L_x_245) ;  /* 0xfffffffc00f08947 */ /* 0x004fea000383ffff */
[----:B------:R-:W-:Y:S05]  /*bbb0*/  BRA `(.L_x_82) ;  /* 0xffffff8400447947 */ /* 0x000fea000383ffff */
.L_x_92:
[----:B-1----:R-:W-:-:S04]  /*bbc0*/  MOV R4, UR6 ;  /* 0x0000000600047c02 */ /* 0x002fc80008000f00 */
[----:B------:R1:W2:Y:S03]  /*bbd0*/  SYNCS.PHASECHK.TRANS64.TRYWAIT P0, [R4+URZ+0x8], R5 ;  /* 0x00000805040075a7 */ /* 0x0002a600080011ff */
[----:B--2---:R-:W-:Y:S05]  /*bbe0*/  @!P0 NANOSLEEP.SYNCS 0x989680 ;  /* 0x009896800000895d */ /* 0x004fea0003900000 */
[----:B------:R-:W2:Y:S02]  /*bbf0*/  @!P0 SYNCS.PHASECHK.TRANS64 P0, [R4+URZ+0x8], R5 ;  /* 0x00000805040085a7 */ /* 0x000ea400080010ff */
[----:B--2---:R-:W-:Y:S05]  /*bc00*/  @!P0 BRA `(.L_x_92) ;  /* 0xfffffffc00ec8947 */ /* 0x004fea000383ffff */
[----:B------:R-:W-:Y:S05]  /*bc10*/  BRA `(.L_x_91) ;  /* 0xffffff8400f87947 */ /* 0x000fea000383ffff */
.L_x_94:
[----:B------:R-:W-:Y:S01]  /*bc20*/  BSSY B0, `(.L_x_246) ;  /* 0x0000006000007945 */ /* 0x000fe20003800000 */
[----:B------:R-:W-:-:S07]  /*bc30*/  MOV R15, 0xffffffff ;  /* 0xffffffff000f7802 */ /* 0x000fce0000000f00 */
[----:B-1---5:R-:W-:Y:S05]  /*bc40*/  WARPSYNC.COLLECTIVE R15, `(.L_x_247) ;  /* 0x000000000f0c7348 */ /* 0x022fea0003c00000 */
[----:B------:R-:W-:Y:S02]  /*bc50*/  ELECT P6, UR79, PT ;  /* 0x00000000004f782f */ /* 0x000fe400038c0000 */
[----:B------:R-:W-:Y:S01]  /*bc60*/  MOV R14, UR79 ;  /* 0x0000004f000e7c02 */ /* 0x000fe20008000f00 */
[----:B-1---5:R-:W-:Y:S10]  /*bc70*/  ENDCOLLECTIVE ;  /* 0x000000000000791b */ /* 0x022ff40003800000 */
.L_x_247:
[----:B------:R-:W-:Y:S05]  /*bc80*/  BSYNC B0 ;  /* 0x0000000000007941 */ /* 0x000fea0003800000 */
.L_x_246:
[----:B------:R-:W-:Y:S05]  /*bc90*/  BRA `(.L_x_248) ;  /* 0xffffff8800287947 */ /* 0x000fea000383ffff */
.L_x_96:
[----:B-1----:R-:W-:-:S04]  /*bca0*/  MOV R2, UR6 ;  /* 0x0000000600027c02 */ /* 0x002fc80008000f00 */
[----:B------:R1:W2:Y:S03]  /*bcb0*/  SYNCS.PHASECHK.TRANS64.TRYWAIT P0, [R2+URZ+0x8], R3 ;  /* 0x00000803020075a7 */ /* 0x0002a600080011ff */
[----:B--2---:R-:W-:Y:S05]  /*bcc0*/  @!P0 NANOSLEEP.SYNCS 0x989680 ;  /* 0x009896800000895d */ /* 0x004fea0003900000 */
[----:B------:R-:W2:Y:S02]  /*bcd0*/  @!P0 SYNCS.PHASECHK.TRANS64 P0, [R2+URZ+0x8], R3 ;  /* 0x00000803020085a7 */ /* 0x000ea400080010ff */
[----:B--2---:R-:W-:Y:S05]  /*bce0*/  @!P0 BRA `(.L_x_96) ;  /* 0xfffffffc00ec8947 */ /* 0x004fea000383ffff */
[----:B------:R-:W-:Y:S05]  /*bcf0*/  BRA `(.L_x_95) ;  /* 0xffffff88002c7947 */ /* 0x000fea000383ffff */
.L_x_97:
[----:B-1----:R1:W2:Y:S02]  /*bd00*/  SYNCS.PHASECHK.TRANS64.TRYWAIT P0, [R0+URZ+0x260], R5 ;  /* 0x00026005000075a7 */ /* 0x0022a400080011ff */
[----:B--2---:R-:W-:Y:S05]  /*bd10*/  @!P0 NANOSLEEP.SYNCS 0x989680 ;  /* 0x009896800000895d */ /* 0x004fea0003900000 */
[----:B------:R-:W2:Y:S02]  /*bd20*/  @!P0 SYNCS.PHASECHK.TRANS64 P0, [R0+URZ+0x260], R5 ;  /* 0x00026005000085a7 */ /* 0x000ea400080010ff */
[----:B--2---:R-:W-:Y:S05]  /*bd30*/  @!P0 BRA `(.L_x_97) ;  /* 0xfffffffc00f08947 */ /* 0x004fea000383ffff */
[----:B------:R-:W-:Y:S05]  /*bd40*/  BRA `(.L_x_249) ;  /* 0xffffff8c00007947 */ /* 0x000fea000383ffff */
.L_x_99:
[----:B------:R-:W-:-:S07]  /*bd50*/  MOV R0, UR11 ;  /* 0x0000000b00007c02 */ /* 0x000fce0008000f00 */
.L_x_250:
[----:B-1----:R1:W2:Y:S02]  /*bd60*/  SYNCS.PHASECHK.TRANS64.TRYWAIT P0, [R0+URZ+0x2a0], R5 ;  /* 0x0002a005000075a7 */ /* 0x0022a400080011ff */
[----:B--2---:R-:W-:Y:S05]  /*bd70*/  @!P0 NANOSLEEP.SYNCS 0x989680 ;  /* 0x009896800000895d */ /* 0x004fea0003900000 */
[----:B------:R-:W2:Y:S02]  /*bd80*/  @!P0 SYNCS.PHASECHK.TRANS64 P0, [R0+URZ+0x2a0], R5 ;  /* 0x0002a005000085a7 */ /* 0x000ea400080010ff */
[----:B--2---:R-:W-:Y:S05]  /*bd90*/  @!P0 BRA `(.L_x_250) ;  /* 0xfffffffc00f08947 */ /* 0x004fea000383ffff */
[----:B------:R-:W-:Y:S05]  /*bda0*/  BRA `(.L_x_251) ;  /* 0xffffff8c00487947 */ /* 0x000fea000383ffff */
.L_x_102:
[----:B------:R-:W-:Y:S07]  /*bdb0*/  MOV R0, UR9 ;  /* 0x0000000900007c02 */ /* 0x000fee0008000f00 */
.L_x_252:
[----:B-1----:R1:W2:Y:S02]  /*bdc0*/  SYNCS.PHASECHK.TRANS64.TRYWAIT P0, [R0+URZ], R5 ;  /* 0x00000005000075a7 */ /* 0x0022a400080011ff */
[----:B--2---:R-:W-:Y:S05]  /*bdd0*/  @!P0 NANOSLEEP.SYNCS 0x989680 ;  /* 0x009896800000895d */ /* 0x004fea0003900000 */
[----:B------:R-:W2:Y:S02]  /*bde0*/  @!P0 SYNCS.PHASECHK.TRANS64 P0, [R0+URZ], R5 ;  /* 0x00000005000085a7 */ /* 0x000ea400080010ff */
[----:B--2---:R-:W-:Y:S05]  /*bdf0*/  @!P0 BRA `(.L_x_252) ;  /* 0xfffffffc00f08947 */ /* 0x004fea000383ffff */
[----:B------:R-:W-:Y:S05]  /*be00*/  BRA `(.L_x_101) ;  /* 0xffffff8c00607947 */ /* 0x000fea000383ffff */
.L_x_106:
[----:B-1----:R-:W-:-:S07]  /*be10*/  MOV R0, UR7 ;  /* 0x0000000700007c02 */ /* 0x002fce0008000f00 */
.L_x_253:
[----:B-1----:R1:W2:Y:S02]  /*be20*/  SYNCS.PHASECHK.TRANS64.TRYWAIT P0, [R0+URZ], R3 ;  /* 0x00000003000075a7 */ /* 0x0022a400080011ff */
[----:B--2---:R-:W-:Y:S05]  /*be30*/  @!P0 NANOSLEEP.SYNCS 0x989680 ;  /* 0x009896800000895d */ /* 0x004fea0003900000 */
[----:B------:R-:W2:Y:S02]  /*be40*/  @!P0 SYNCS.PHASECHK.TRANS64 P0, [R0+URZ], R3 ;  /* 0x00000003000085a7 */ /* 0x000ea400080010ff */
[----:B--2---:R-:W-:Y:S05]  /*be50*/  @!P0 BRA `(.L_x_253) ;  /* 0xfffffffc00f08947 */ /* 0x004fea000383ffff */
[----:B------:R-:W-:Y:S05]  /*be60*/  BRA `(.L_x_254) ;  /* 0xffffff9000187947 */ /* 0x000fea000383ffff */
.L_x_107:
[----:B------:R-:W-:-:S07]  /*be70*/  MOV R0, UR7 ;  /* 0x0000000700007c02 */ /* 0x000fce0008000f00 */
.L_x_255:
[----:B-1----:R1:W2:Y:S02]  /*be80*/  SYNCS.PHASECHK.TRANS64.TRYWAIT P0, [R0+URZ], R3 ;  /* 0x00000003000075a7 */ /* 0x0022a400080011ff */
[----:B--2---:R-:W-:Y:S05]  /*be90*/  @!P0 NANOSLEEP.SYNCS 0x989680 ;  /* 0x009896800000895d */ /* 0x004fea0003900000 */
[----:B------:R-:W2:Y:S02]  /*bea0*/  @!P0 SYNCS.PHASECHK.TRANS64 P0, [R0+URZ], R3 ;  /* 0x00000003000085a7 */ /* 0x000ea400080010ff */
[----:B--2---:R-:W-:Y:S05]  /*beb0*/  @!P0 BRA `(.L_x_255) ;  /* 0xfffffffc00f08947 */ /* 0x004fea000383ffff */
[----:B------:R-:W-:Y:S05]  /*bec0*/  BRA `(.L_x_256) ;  /* 0xffffff9000247947 */ /* 0x000fea000383ffff */
.L_x_108:
[----:B------:R-:W-:-:S07]  /*bed0*/  MOV R0, UR7 ;  /* 0x0000000700007c02 */ /* 0x000fce0008000f00 */
.L_x_257:
[----:B-1----:R1:W2:Y:S02]  /*bee0*/  SYNCS.PHASECHK.TRANS64.TRYWAIT P0, [R0+URZ], R3 ;  /* 0x00000003000075a7 */ /* 0x0022a400080011ff */
[----:B--2---:R-:W-:Y:S05]  /*bef0*/  @!P0 NANOSLEEP.SYNCS 0x989680 ;  /* 0x009896800000895d */ /* 0x004fea0003900000 */
[----:B------:R-:W2:Y:S02]  /*bf00*/  @!P0 SYNCS.PHASECHK.TRANS64 P0, [R0+URZ], R3 ;  /* 0x00000003000085a7 */ /* 0x000ea400080010ff */
[----:B--2---:R-:W-:Y:S05]  /*bf10*/  @!P0 BRA `(.L_x_257) ;  /* 0xfffffffc00f08947 */ /* 0x004fea000383ffff */
[----:B------:R-:W-:Y:S05]  /*bf20*/  BRA `(.L_x_258) ;  /* 0xffffff9000307947 */ /* 0x000fea000383ffff */
.L_x_111:
[----:B------:R-:W-:-:S07]  /*bf30*/  MOV R0, UR8 ;  /* 0x0000000800007c02 */ /* 0x000fce0008000f00 */
.L_x_259:
[----:B-1----:R1:W2:Y:S02]  /*bf40*/  SYNCS.PHASECHK.TRANS64.TRYWAIT P1, [R0+URZ+0x2e0], R3 ;  /* 0x0002e003000075a7 */ /* 0x0022a400080211ff */
[----:B--2---:R-:W-:Y:S05]  /*bf50*/  @!P1 NANOSLEEP.SYNCS 0x989680 ;  /* 0x009896800000995d */ /* 0x004fea0003900000 */
[----:B------:R-:W2:Y:S02]  /*bf60*/  @!P1 SYNCS.PHASECHK.TRANS64 P1, [R0+URZ+0x2e0], R3 ;  /* 0x0002e003000095a7 */ /* 0x000ea400080210ff */
[----:B--2---:R-:W-:Y:S05]  /*bf70*/  @!P1 BRA `(.L_x_259) ;  /* 0xfffffffc00f09947 */ /* 0x004fea000383ffff */
[----:B------:R-:W-:Y:S05]  /*bf80*/  BRA `(.L_x_260) ;  /* 0xffffff90007c7947 */ /* 0x000fea000383ffff */
.L_x_116:
[----:B--2---:R2:W4:Y:S02]  /*bf90*/  SYNCS.PHASECHK.TRANS64.TRYWAIT P0, [R0+URZ+0x260], R3 ;  /* 0x00026003000075a7 */ /* 0x00452400080011ff */
[----:B----4-:R-:W-:Y:S05]  /*bfa0*/  @!P0 NANOSLEEP.SYNCS 0x989680 ;  /* 0x009896800000895d */ /* 0x010fea0003900000 */
[----:B------:R-:W4:Y:S02]  /*bfb0*/  @!P0 SYNCS.PHASECHK.TRANS64 P0, [R0+URZ+0x260], R3 ;  /* 0x00026003000085a7 */ /* 0x000f2400080010ff */
[----:B----4-:R-:W-:Y:S05]  /*bfc0*/  @!P0 BRA `(.L_x_116) ;  /* 0xfffffffc00f08947 */ /* 0x010fea000383ffff */
[----:B------:R-:W-:Y:S05]  /*bfd0*/  BRA `(.L_x_261) ;  /* 0xffffff9400907947 */ /* 0x000fea000383ffff */
.L_x_119:
[----:B------:R-:W-:Y:S07]  /*bfe0*/  MOV R0, UR7 ;  /* 0x0000000700007c02 */ /* 0x000fee0008000f00 */
.L_x_262:
[----:B--2---:R2:W4:Y:S02]  /*bff0*/  SYNCS.PHASECHK.TRANS64.TRYWAIT P0, [R0+URZ+0x258], R3 ;  /* 0x00025803000075a7 */ /* 0x00452400080011ff */
[----:B----4-:R-:W-:Y:S05]  /*c000*/  @!P0 NANOSLEEP.SYNCS 0x989680 ;  /* 0x009896800000895d */ /* 0x010fea0003900000 */
[----:B------:R-:W4:Y:S02]  /*c010*/  @!P0 SYNCS.PHASECHK.TRANS64 P0, [R0+URZ+0x258], R3 ;  /* 0x00025803000085a7 */ /* 0x000f2400080010ff */
[----:B----4-:R-:W-:Y:S05]  /*c020*/  @!P0 BRA `(.L_x_262) ;  /* 0xfffffffc00f08947 */ /* 0x010fea000383ffff */
[----:B------:R-:W-:Y:S05]  /*c030*/  BRA `(.L_x_118) ;  /* 0xffffff9800707947 */ /* 0x000fea000383ffff */
.L_x_122:
[----:B------:R-:W-:Y:S07]  /*c040*/  MOV R3, UR7 ;  /* 0x0000000700037c02 */ /* 0x000fee0008000f00 */
.L_x_263:
[----:B-1----:R1:W2:Y:S02]  /*c050*/  SYNCS.PHASECHK.TRANS64.TRYWAIT P0, [R3+URZ+0x230], R12 ;  /* 0x0002300c030075a7 */ /* 0x0022a400080011ff */
[----:B--2---:R-:W-:Y:S05]  /*c060*/  @!P0 NANOSLEEP.SYNCS 0x989680 ;  /* 0x009896800000895d */ /* 0x004fea0003900000 */
[----:B------:R-:W2:Y:S02]  /*c070*/  @!P0 SYNCS.PHASECHK.TRANS64 P0, [R3+URZ+0x230], R12 ;  /* 0x0002300c030085a7 */ /* 0x000ea400080010ff */
[----:B--2---:R-:W-:Y:S05]  /*c080*/  @!P0 BRA `(.L_x_263) ;  /* 0xfffffffc00f08947 */ /* 0x004fea000383ffff */
[----:B------:R-:W-:Y:S05]  /*c090*/  BRA `(.L_x_264) ;  /* 0xffffff9800e87947 */ /* 0x000fea000383ffff */
.L_x_123:
[----:B-1----:R-:W-:Y:S07]  /*c0a0*/  MOV R3, UR7 ;  /* 0x0000000700037c02 */ /* 0x002fee0008000f00 */
.L_x_265:
[----:B-1----:R1:W2:Y:S02]  /*c0b0*/  SYNCS.PHASECHK.TRANS64.TRYWAIT P0, [R3+URZ+0x238], R12 ;  /* 0x0002380c030075a7 */ /* 0x0022a400080011ff */
[----:B--2---:R-:W-:Y:S05]  /*c0c0*/  @!P0 NANOSLEEP.SYNCS 0x989680 ;  /* 0x009896800000895d */ /* 0x004fea0003900000 */
[----:B------:R-:W2:Y:S02]  /*c0d0*/  @!P0 SYNCS.PHASECHK.TRANS64 P0, [R3+URZ+0x238], R12 ;  /* 0x0002380c030085a7 */ /* 0x000ea400080010ff */
[----:B--2---:R-:W-:Y:S05]  /*c0e0*/  @!P0 BRA `(.L_x_265) ;  /* 0xfffffffc00f08947 */ /* 0x004fea000383ffff */
[----:B------:R-:W-:Y:S05]  /*c0f0*/  BRA `(.L_x_266) ;  /* 0xffffff9c00447947 */ /* 0x000fea000383ffff */
.L_x_124:
[----:B-1----:R-:W-:Y:S07]  /*c100*/  MOV R3, UR7 ;  /* 0x0000000700037c02 */ /* 0x002fee0008000f00 */
.L_x_267:
[----:B-1----:R1:W2:Y:S02]  /*c110*/  SYNCS.PHASECHK.TRANS64.TRYWAIT P0, [R3+URZ+0x240], R12 ;  /* 0x0002400c030075a7 */ /* 0x0022a400080011ff */
[----:B--2---:R-:W-:Y:S05]  /*c120*/  @!P0 NANOSLEEP.SYNCS 0x989680 ;  /* 0x009896800000895d */ /* 0x004fea0003900000 */
[----:B------:R-:W2:Y:S02]  /*c130*/  @!P0 SYNCS.PHASECHK.TRANS64 P0, [R3+URZ+0x240], R12 ;  /* 0x0002400c030085a7 */ /* 0x000ea400080010ff */
[----:B--2---:R-:W-:Y:S05]  /*c140*/  @!P0 BRA `(.L_x_267) ;  /* 0xfffffffc00f08947 */ /* 0x004fea000383ffff */
[----:B------:R-:W-:Y:S05]  /*c150*/  BRA `(.L_x_268) ;  /* 0xffffff9c00a07947 */ /* 0x000fea000383ffff */
.L_x_125:
[----:B------:R-:W-:Y:S07]  /*c160*/  MOV R3, UR7 ;  /* 0x0000000700037c02 */ /* 0x000fee0008000f00 */
.L_x_269:
[----:B-1----:R1:W2:Y:S02]  /*c170*/  SYNCS.PHASECHK.TRANS64.TRYWAIT P0, [R3+URZ+0x248], R12 ;  /* 0x0002480c030075a7 */ /* 0x0022a400080011ff */
[----:B--2---:R-:W-:Y:S05]  /*c180*/  @!P0 NANOSLEEP.SYNCS 0x989680 ;  /* 0x009896800000895d */ /* 0x004fea0003900000 */
[----:B------:R-:W2:Y:S02]  /*c190*/  @!P0 SYNCS.PHASECHK.TRANS64 P0, [R3+URZ+0x248], R12 ;  /* 0x0002480c030085a7 */ /* 0x000ea400080010ff */
[----:B--2---:R-:W-:Y:S05]  /*c1a0*/  @!P0 BRA `(.L_x_269) ;  /* 0xfffffffc00f08947 */ /* 0x004fea000383ffff */
[----:B------:R-:W-:Y:S05]  /*c1b0*/  BRA `(.L_x_270) ;  /* 0xffffffa000407947 */ /* 0x000fea000383ffff */
.L_x_127:
[----:B------:R-:W-:-:S07]  /*c1c0*/  MOV R0, UR7 ;  /* 0x0000000700007c02 */ /* 0x000fce0008000f00 */
.L_x_271:
[----:B-1----:R1:W4:Y:S02]  /*c1d0*/  SYNCS.PHASECHK.TRANS64.TRYWAIT P0, [R0+URZ+0x230], R3 ;  /* 0x00023003000075a7 */ /* 0x00232400080011ff */
[----:B----4-:R-:W-:Y:S05]  /*c1e0*/  @!P0 NANOSLEEP.SYNCS 0x989680 ;  /* 0x009896800000895d */ /* 0x010fea0003900000 */
[----:B------:R-:W4:Y:S02]  /*c1f0*/  @!P0 SYNCS.PHASECHK.TRANS64 P0, [R0+URZ+0x230], R3 ;  /* 0x00023003000085a7 */ /* 0x000f2400080010ff */
[----:B----4-:R-:W-:Y:S05]  /*c200*/  @!P0 BRA `(.L_x_271) ;  /* 0xfffffffc00f08947 */ /* 0x010fea000383ffff */
[----:B------:R-:W-:Y:S05]  /*c210*/  BRA `(.L_x_272) ;  /* 0xffffffa000c87947 */ /* 0x000fea000383ffff */
.L_x_128:
[----:B-1----:R-:W-:-:S07]  /*c220*/  MOV R0, UR7 ;  /* 0x0000000700007c02 */ /* 0x002fce0008000f00 */
.L_x_273:
[----:B-1----:R1:W4:Y:S02]  /*c230*/  SYNCS.PHASECHK.TRANS64.TRYWAIT P0, [R0+URZ+0x238], R3 ;  /* 0x00023803000075a7 */ /* 0x00232400080011ff */
[----:B----4-:R-:W-:Y:S05]  /*c240*/  @!P0 NANOSLEEP.SYNCS 0x989680 ;  /* 0x009896800000895d */ /* 0x010fea0003900000 */
[----:B------:R-:W4:Y:S02]  /*c250*/  @!P0 SYNCS.PHASECHK.TRANS64 P0, [R0+URZ+0x238], R3 ;  /* 0x00023803000085a7 */ /* 0x000f2400080010ff */
[----:B----4-:R-:W-:Y:S05]  /*c260*/  @!P0 BRA `(.L_x_273) ;  /* 0xfffffffc00f08947 */ /* 0x010fea000383ffff */
[----:B------:R-:W-:Y:S05]  /*c270*/  BRA `(.L_x_274) ;  /* 0xffffffa000b87947 */ /* 0x000fea000383ffff */
.L_x_129:
[----:B-1----:R-:W-:-:S07]  /*c280*/  MOV R0, UR7 ;  /* 0x0000000700007c02 */ /* 0x002fce0008000f00 */
.L_x_275:
[----:B-1----:R1:W4:Y:S02]  /*c290*/  SYNCS.PHASECHK.TRANS64.TRYWAIT P0, [R0+URZ+0x240], R3 ;  /* 0x00024003000075a7 */ /* 0x00232400080011ff */
[----:B----4-:R-:W-:Y:S05]  /*c2a0*/  @!P0 NANOSLEEP.SYNCS 0x989680 ;  /* 0x009896800000895d */ /* 0x010fea0003900000 */
[----:B------:R-:W4:Y:S02]  /*c2b0*/  @!P0 SYNCS.PHASECHK.TRANS64 P0, [R0+URZ+0x240], R3 ;  /* 0x00024003000085a7 */ /* 0x000f2400080010ff */
[----:B----4-:R-:W-:Y:S05]  /*c2c0*/  @!P0 BRA `(.L_x_275) ;  /* 0xfffffffc00f08947 */ /* 0x010fea000383ffff */
[----:B------:R-:W-:Y:S05]  /*c2d0*/  BRA `(.L_x_276) ;  /* 0xffffffa000a87947 */ /* 0x000fea000383ffff */
.L_x_131:
[----:B--2---:R2:W3:Y:S02]  /*c2e0*/  SYNCS.PHASECHK.TRANS64.TRYWAIT P0, [R0+URZ+0x260], R3 ;  /* 0x00026003000075a7 */ /* 0x0044e400080011ff */
[----:B---3--:R-:W-:Y:S05]  /*c2f0*/  @!P0 NANOSLEEP.SYNCS 0x989680 ;  /* 0x009896800000895d */ /* 0x008fea0003900000 */
[----:B------:R-:W3:Y:S02]  /*c300*/  @!P0 SYNCS.PHASECHK.TRANS64 P0, [R0+URZ+0x260], R3 ;  /* 0x00026003000085a7 */ /* 0x000ee400080010ff */
[----:B---3--:R-:W-:Y:S05]  /*c310*/  @!P0 BRA `(.L_x_131) ;  /* 0xfffffffc00f08947 */ /* 0x008fea000383ffff */
[----:B------:R-:W-:Y:S05]  /*c320*/  BRA `(.L_x_277) ;  /* 0xffffffa400747947 */ /* 0x000fea000383ffff */
.L_x_142:
[----:B-1----:R1:W3:Y:S02]  /*c330*/  SYNCS.PHASECHK.TRANS64.TRYWAIT P1, [R3+URZ+0x210], R0 ;  /* 0x00021000030075a7 */ /* 0x0022e400080211ff */
[----:B---3--:R-:W-:Y:S05]  /*c340*/  @!P1 NANOSLEEP.SYNCS 0x989680 ;  /* 0x009896800000995d */ /* 0x008fea0003900000 */
[----:B------:R-:W3:Y:S02]  /*c350*/  @!P1 SYNCS.PHASECHK.TRANS64 P1, [R3+URZ+0x210], R0 ;  /* 0x00021000030095a7 */ /* 0x000ee400080210ff */
[----:B---3--:R-:W-:Y:S05]  /*c360*/  @!P1 BRA `(.L_x_142) ;  /* 0xfffffffc00f09947 */ /* 0x008fea000383ffff */
[----:B------:R-:W-:Y:S05]  /*c370*/  BRA `(.L_x_141) ;  /* 0xffffffb000847947 */ /* 0x000fea000383ffff */
.L_x_144:
[----:B---3--:R3:W4:Y:S02]  /*c380*/  SYNCS.PHASECHK.TRANS64.TRYWAIT P0, [R106+URZ+0x280], R5 ;  /* 0x000280056a0075a7 */ /* 0x00872400080011ff */
[----:B----4-:R-:W-:Y:S05]  /*c390*/  @!P0 NANOSLEEP.SYNCS 0x989680 ;  /* 0x009896800000895d */ /* 0x010fea0003900000 */
[----:B------:R-:W4:Y:S02]  /*c3a0*/  @!P0 SYNCS.PHASECHK.TRANS64 P0, [R106+URZ+0x280], R5 ;  /* 0x000280056a0085a7 */ /* 0x000f2400080010ff */
[----:B----4-:R-:W-:Y:S05]  /*c3b0*/  @!P0 BRA `(.L_x_144) ;  /* 0xfffffffc00f08947 */ /* 0x010fea000383ffff */
[----:B------:R-:W-:Y:S05]  /*c3c0*/  BRA `(.L_x_143) ;  /* 0xffffffb000d87947 */ /* 0x000fea000383ffff */
.L_x_152:
[----:B--2---:R2:W3:Y:S02]  /*c3d0*/  SYNCS.PHASECHK.TRANS64.TRYWAIT P0, [R55+URZ+0x210], R0 ;  /* 0x00021000370075a7 */ /* 0x0044e400080011ff */
[----:B---3--:R-:W-:Y:S05]  /*c3e0*/  @!P0 NANOSLEEP.SYNCS 0x989680 ;  /* 0x009896800000895d */ /* 0x008fea0003900000 */
[----:B------:R-:W3:Y:S02]  /*c3f0*/  @!P0 SYNCS.PHASECHK.TRANS64 P0, [R55+URZ+0x210], R0 ;  /* 0x00021000370085a7 */ /* 0x000ee400080010ff */
[----:B---3--:R-:W-:Y:S05]  /*c400*/  @!P0 BRA `(.L_x_152) ;  /* 0xfffffffc00f08947 */ /* 0x008fea000383ffff */
[----:B------:R-:W-:Y:S05]  /*c410*/  BRA `(.L_x_151) ;  /* 0xffffffbc00e87947 */ /* 0x000fea000383ffff */
.L_x_160:
[----:B--2---:R2:W3:Y:S02]  /*c420*/  SYNCS.PHASECHK.TRANS64.TRYWAIT P0, [R73+URZ+0x210], R2 ;  /* 0x00021002490075a7 */ /* 0x0044e400080011ff */
[----:B---3--:R-:W-:Y:S05]  /*c430*/  @!P0 NANOSLEEP.SYNCS 0x989680 ;  /* 0x009896800000895d */ /* 0x008fea0003900000 */
[----:B------:R-:W3:Y:S02]  /*c440*/  @!P0 SYNCS.PHASECHK.TRANS64 P0, [R73+URZ+0x210], R2 ;  /* 0x00021002490085a7 */ /* 0x000ee400080010ff */
[----:B---3--:R-:W-:Y:S05]  /*c450*/  @!P0 BRA `(.L_x_160) ;  /* 0xfffffffc00f08947 */ /* 0x008fea000383ffff */
[----:B------:R-:W-:Y:S05]  /*c460*/  BRA `(.L_x_159) ;  /* 0xffffffcc00347947 */ /* 0x000fea000383ffff */
.L_x_168:
[----:B--2---:R2:W3:Y:S02]  /*c470*/  SYNCS.PHASECHK.TRANS64.TRYWAIT P0, [R76+URZ+0x210], R3 ;  /* 0x000210034c0075a7 */ /* 0x0044e400080011ff */
[----:B---3--:R-:W-:Y:S05]  /*c480*/  @!P0 NANOSLEEP.SYNCS 0x989680 ;  /* 0x009896800000895d */ /* 0x008fea0003900000 */
[----:B------:R-:W3:Y:S02]  /*c490*/  @!P0 SYNCS.PHASECHK.TRANS64 P0, [R76+URZ+0x210], R3 ;  /* 0x000210034c0085a7 */ /* 0x000ee400080010ff */
[----:B---3--:R-:W-:Y:S05]  /*c4a0*/  @!P0 BRA `(.L_x_168) ;  /* 0xfffffffc00f08947 */ /* 0x008fea000383ffff */
[----:B------:R-:W-:Y:S05]  /*c4b0*/  BRA `(.L_x_167) ;  /* 0xffffffd800887947 */ /* 0x000fea000383ffff */
        .weak           $__internal_0_$__cuda_sm10x_tcgen05_guardrail_trap_col_being_dealloced_not_returned_by_alloc
        .type           $__internal_0_$__cuda_sm10x_tcgen05_guardrail_trap_col_being_dealloced_not_returned_by_alloc,@function
        .size           $__internal_0_$__cuda_sm10x_tcgen05_guardrail_trap_col_being_dealloced_not_returned_by_alloc,($__internal_1_$__cuda_sm10x_tcgen05_guardrail_trap_phase_invalid_during_alloc - $__internal_0_$__cuda_sm10x_tcgen05_guardrail_trap_col_being_dealloced_not_returned_by_alloc)
$__internal_0_$__cuda_sm10x_tcgen05_guardrail_trap_col_being_dealloced_not_returned_by_alloc:
[----:B------:R-:W-:Y:S05]  /*c4c0*/  BPT.TRAP 0x1 ;  /* 0x000000040000795c */ /* 0x000fea0000300000 */
[----:B------:R-:W-:-:S04]  /*c4d0*/  HFMA2 R3, -RZ, RZ, 0, 0 ;  /* 0x00000000ff037431 */ /* 0x000fc800000001ff */
[----:B------:R-:W-:Y:S05]  /*c4e0*/  RET.REL.NODEC R2 `(_ZN7cutlass13device_kernelINS_4gemm6kernel13GemmUniversalIN4cute5tupleIJiiiiEEENS1_10collective13CollectiveMmaINS1_35MainloopSm100TmaUmmaWarpSpecializedILi33ELi2ELi4ENS5_IJNS4_1CILi2EEENSA_ILi1EEESC_EEEEENS5_IJNSA_ILi128EEENSA_ILi256EEENSA_ILi32EEEEEEaNS5_IJlSC_lEEEaSJ_NS4_8TiledMMAINS4_8MMA_AtomIJNS4_21SM100_MMA_S8_2x1SM_SSIaaiLi128ELi256ELNS4_4UMMA5MajorE0ELSO_0ELNSN_8SaturateE0EEEEEENS4_6LayoutINS5_IJSC_SC_SC_EEENS5_IJNSA_ILi0EEESU_SU_EEEEENS5_IJNS4_10UnderscoreESX_SX_EEEEENS4_18SM100_TMA_2SM_LOADENS4_14ComposedLayoutINS4_7SwizzleILi1ELi4ELi3EEENS4_18smem_ptr_flag_bitsILi8EEENSS_INS5_IJNSA_ILi8EEESH_EEENS5_IJSH_SC_EEEEEEEvNS4_8identityES10_S1A_vS1B_EENS_8epilogue10collective18CollectiveEpilogueINS1D_23Sm100TmaWarpSpecializedILi4ELi2ELi32ELb0ELb0EEEJNS5_IJNSA_ILi64EEESG_SH_EEENS5_IJNSS_IS1I_SC_EENSS_INS5_IJSH_SB_EEENS5_IJSC_SF_EEEEEEEEaSJ_aSJ_NS1D_6fusion15FusionCallbacksIS1H_NS1P_17LinearCombinationIaiaiLNS_15FloatRoundStyleE2EEES1J_S1O_JEEENS4_5SM1004TMEM4LOAD26SM100_TMEM_LOAD_32dp32b32xENS4_13SM90_TMA_LOADES1A_NS4_39AutoVectorizingCopyWithAssumedAlignmentILi128EEENS4_14SM90_TMA_STOREES1A_S21_S21_EEEvvEEEEvNT_6ParamsE) ;  /* 0xffffff3802c47950 */ /* 0x000fea0003c3ffff */
        .weak           $__internal_1_$__cuda_sm10x_tcgen05_guardrail_trap_phase_invalid_during_alloc
        .type           $__internal_1_$__cuda_sm10x_tcgen05_guardrail_trap_phase_invalid_during_alloc,@function
        .size           $__internal_1_$__cuda_sm10x_tcgen05_guardrail_trap_phase_invalid_during_alloc,($__internal_2_$__cuda_sm10x_tcgen05_guardrail_trap_unallocated_columns_being_dealloced - $__internal_1_$__cuda_sm10x_tcgen05_guardrail_trap_phase_invalid_during_alloc)
$__internal_1_$__cuda_sm10x_tcgen05_guardrail_trap_phase_invalid_during_alloc:
[----:B------:R-:W-:Y:S05]  /*c4f0*/  BPT.TRAP 0x1 ;  /* 0x000000040000795c */ /* 0x000fea0000300000 */
[----:B------:R-:W-:-:S04]  /*c500*/  MOV R3, 0x0 ;  /* 0x0000000000037802 */ /* 0x000fc80000000f00 */
[----:B------:R-:W-:Y:S05]  /*c510*/  RET.REL.NODEC R2 `(_ZN7cutlass13device_kernelINS_4gemm6kernel13GemmUniversalIN4cute5tupleIJiiiiEEENS1_10collective13CollectiveMmaINS1_35MainloopSm100TmaUmmaWarpSpecializedILi33ELi2ELi4ENS5_IJNS4_1CILi2EEENSA_ILi1EEESC_EEEEENS5_IJNSA_ILi128EEENSA_ILi256EEENSA_ILi32EEEEEEaNS5_IJlSC_lEEEaSJ_NS4_8TiledMMAINS4_8MMA_AtomIJNS4_21SM100_MMA_S8_2x1SM_SSIaaiLi128ELi256ELNS4_4UMMA5MajorE0ELSO_0ELNSN_8SaturateE0EEEEEENS4_6LayoutINS5_IJSC_SC_SC_EEENS5_IJNSA_ILi0EEESU_SU_EEEEENS5_IJNS4_10UnderscoreESX_SX_EEEEENS4_18SM100_TMA_2SM_LOADENS4_14ComposedLayoutINS4_7SwizzleILi1ELi4ELi3EEENS4_18smem_ptr_flag_bitsILi8EEENSS_INS5_IJNSA_ILi8EEESH_EEENS5_IJSH_SC_EEEEEEEvNS4_8identityES10_S1A_vS1B_EENS_8epilogue10collective18CollectiveEpilogueINS1D_23Sm100TmaWarpSpecializedILi4ELi2ELi32ELb0ELb0EEEJNS5_IJNSA_ILi64EEESG_SH_EEENS5_IJNSS_IS1I_SC_EENSS_INS5_IJSH_SB_EEENS5_IJSC_SF_EEEEEEEEaSJ_aSJ_NS1D_6fusion15FusionCallbacksIS1H_NS1P_17LinearCombinationIaiaiLNS_15FloatRoundStyleE2EEES1J_S1O_JEEENS4_5SM1004TMEM4LOAD26SM100_TMEM_LOAD_32dp32b32xENS4_13SM90_TMA_LOADES1A_NS4_39AutoVectorizingCopyWithAssumedAlignmentILi128EEENS4_14SM90_TMA_STOREES1A_S21_S21_EEEvvEEEEvNT_6ParamsE) ;  /* 0xffffff3802b87950 */ /* 0x000fea0003c3ffff */
        .weak           $__internal_2_$__cuda_sm10x_tcgen05_guardrail_trap_unallocated_columns_being_dealloced
        .type           $__internal_2_$__cuda_sm10x_tcgen05_guardrail_trap_unallocated_columns_being_dealloced,@function
        .size           $__internal_2_$__cuda_sm10x_tcgen05_guardrail_trap_unallocated_columns_being_dealloced,(.L_x_279 - $__internal_2_$__cuda_sm10x_tcgen05_guardrail_trap_unallocated_columns_being_dealloced)
$__internal_2_$__cuda_sm10x_tcgen05_guardrail_trap_unallocated_columns_being_dealloced:
[----:B------:R-:W-:Y:S05]  /*c520*/  BPT.TRAP 0x1 ;  /* 0x000000040000795c */ /* 0x000fea0000300000 */
[----:B------:R-:W-:-:S04]  /*c530*/  HFMA2 R3, -RZ, RZ, 0, 0 ;  /* 0x00000000ff037431 */ /* 0x000fc800000001ff */
[----:B------:R-:W-:Y:S05]  /*c540*/  RET.REL.NODEC R2 `(_ZN7cutlass13device_kernelINS_4gemm6kernel13GemmUniversalIN4cute5tupleIJiiiiEEENS1_10collective13CollectiveMmaINS1_35MainloopSm100TmaUmmaWarpSpecializedILi33ELi2ELi4ENS5_IJNS4_1CILi2EEENSA_ILi1EEESC_EEEEENS5_IJNSA_ILi128EEENSA_ILi256EEENSA_ILi32EEEEEEaNS5_IJlSC_lEEEaSJ_NS4_8TiledMMAINS4_8MMA_AtomIJNS4_21SM100_MMA_S8_2x1SM_SSIaaiLi128ELi256ELNS4_4UMMA5MajorE0ELSO_0ELNSN_8SaturateE0EEEEEENS4_6LayoutINS5_IJSC_SC_SC_EEENS5_IJNSA_ILi0EEESU_SU_EEEEENS5_IJNS4_10UnderscoreESX_SX_EEEEENS4_18SM100_TMA_2SM_LOADENS4_14ComposedLayoutINS4_7SwizzleILi1ELi4ELi3EEENS4_18smem_ptr_flag_bitsILi8EEENSS_INS5_IJNSA_ILi8EEESH_EEENS5_IJSH_SC_EEEEEEEvNS4_8identityES10_S1A_vS1B_EENS_8epilogue10collective18CollectiveEpilogueINS1D_23Sm100TmaWarpSpecializedILi4ELi2ELi32ELb0ELb0EEEJNS5_IJNSA_ILi64EEESG_SH_EEENS5_IJNSS_IS1I_SC_EENSS_INS5_IJSH_SB_EEENS5_IJSC_SF_EEEEEEEEaSJ_aSJ_NS1D_6fusion15FusionCallbacksIS1H_NS1P_17LinearCombinationIaiaiLNS_15FloatRoundStyleE2EEES1J_S1O_JEEENS4_5SM1004TMEM4LOAD26SM100_TMEM_LOAD_32dp32b32xENS4_13SM90_TMA_LOADES1A_NS4_39AutoVectorizingCopyWithAssumedAlignmentILi128EEENS4_14SM90_TMA_STOREES1A_S21_S21_EEEvvEEEEvNT_6ParamsE) ;  /* 0xffffff3802ac7950 */ /* 0x000fea0003c3ffff */
.L_x_278:
[----:B------:R-:W-:-:S00]  /*c550*/  BRA `(.L_x_278) ;  /* 0xfffffffc00fc7947 */ /* 0x000fc0000383ffff */
[----:B------:R-:W-:-:S00]  /*c560*/  NOP ;  /* 0x0000000000007918 */ /* 0x000fc00000000000 */
        /* <DEDUP_REMOVED lines=9> */
.L_x_279:


//--------------------- .nv.global.init           --------------------------
	.section	.nv.global.init,"aw",@progbits
.nv.global.init:
	.type		$str$27,@object
	.size		$str$27,($str$28 - $str$27)
$str$27:
        /*0000*/ 	.byte	0x28, 0x61, 0x64, 0x64, 0x72, 0x65, 0x73, 0x73, 0x20, 0x26, 0x20, 0x6d, 0x61, 0x73, 0x6b, 0x29
        /*0010*/ 	.byte	0x20, 0x3d, 0x3d, 0x20, 0x30, 0x00
	.type		$str$28,@object
	.size		$str$28,($str$26 - $str$28)
$str$28:
        /*0016*/ 	.byte	0x2f, 0x74, 0x6d, 0x70, 0x2f, 0x63, 0x75, 0x74, 0x6c, 0x61, 0x73, 0x73, 0x5f, 0x73, 0x77, 0x65
        /*0026*/ 	.byte	0x65, 0x70, 0x5f, 0x73, 0x72, 0x63, 0x2f, 0x69, 0x6e, 0x63, 0x6c, 0x75, 0x64, 0x65, 0x2f, 0x63
        /*0036*/ 	.byte	0x75, 0x74, 0x65, 0x2f, 0x70, 0x6f, 0x69, 0x6e, 0x74, 0x65, 0x72, 0x5f, 0x66, 0x6c, 0x61, 0x67
        /*0046*/ 	.byte	0x67, 0x65, 0x64, 0x2e, 0x68, 0x70, 0x70, 0x00
	.type		$str$26,@object
	.size		$str$26,($str$25 - $str$26)
$str$26:
        /*004e*/ 	.byte	0x2f, 0x74, 0x6d, 0x70, 0x2f, 0x63, 0x75, 0x74, 0x6c, 0x61, 0x73, 0x73, 0x5f, 0x73, 0x77, 0x65
        /*005e*/ 	.byte	0x65, 0x70, 0x5f, 0x73, 0x72, 0x63, 0x2f, 0x69, 0x6e, 0x63, 0x6c, 0x75, 0x64, 0x65, 0x2f, 0x63
        /*006e*/ 	.byte	0x75, 0x74, 0x65, 0x2f, 0x61, 0x74, 0x6f, 0x6d, 0x2f, 0x63, 0x6f, 0x70, 0x79, 0x5f, 0x74, 0x72
        /*007e*/ 	.byte	0x61, 0x69, 0x74, 0x73, 0x5f, 0x73, 0x6d, 0x31, 0x30, 0x30, 0x2e, 0x68, 0x70, 0x70, 0x00
	.type		$str$25,@object
	.size		$str$25,(__unnamed_1 - $str$25)
$str$25:
        /*008d*/ 	.byte	0x28, 0x28, 0x75, 0x69, 0x6e, 0x74, 0x33, 0x32, 0x5f, 0x74, 0x28, 0x74, 0x68, 0x72, 0x65, 0x61
        /*009d*/ 	.byte	0x64, 0x49, 0x64, 0x78, 0x2e, 0x78, 0x29, 0x20, 0x2f, 0x20, 0x33, 0x32, 0x29, 0x20, 0x25, 0x20
        /*00ad*/ 	.byte	0x34, 0x29, 0x20, 0x3d, 0x3d, 0x20, 0x28, 0x28, 0x28, 0x74, 0x6d, 0x65, 0x6d, 0x5f, 0x61, 0x64
        /*00bd*/ 	.byte	0x64, 0x72, 0x20, 0x3e, 0x3e, 0x20, 0x31, 0x36, 0x29, 0x20, 0x2f, 0x20, 0x33, 0x32, 0x29, 0x20
        /*00cd*/ 	.byte	0x25, 0x20, 0x34, 0x29, 0x00
	.type		__unnamed_1,@object
	.size		__unnamed_1,(__unnamed_2 - __unnamed_1)
__unnamed_1:
        /*00d2*/ 	.byte	0x61, 0x75, 0x74, 0x6f, 0x20, 0x63, 0x75, 0x74, 0x65, 0x3a, 0x3a, 0x61, 0x73, 0x5f, 0x70, 0x6f
        /* <DEDUP_REMOVED lines=24> */
        /*0262*/ 	.byte	0x3e, 0x3e, 0x5d, 0x00
	.type		__unnamed_2,@object
	.size		__unnamed_2,(__unnamed_3 - __unnamed_2)
__unnamed_2:
        /* <DEDUP_REMOVED lines=26> */
	.type		__unnamed_3,@object
	.size		__unnamed_3,(.L_3 - __unnamed_3)
__unnamed_3:
        /* <DEDUP_REMOVED lines=41> */
.L_3:


//--------------------- .nv.shared._ZN7cutlass13device_kernelINS_4gemm6kernel13GemmUniversalIN4cute5tupleIJiiiiEEENS1_10collective13CollectiveMmaINS1_35MainloopSm100TmaUmmaWarpSpecializedILi33ELi2ELi4ENS5_IJNS4_1CILi2EEENSA_ILi1EEESC_EEEEENS5_IJNSA_ILi128EEENSA_ILi256EEENSA_ILi32EEEEEEaNS5_IJlSC_lEEEaSJ_NS4_8TiledMMAINS4_8MMA_AtomIJNS4_21SM100_MMA_S8_2x1SM_SSIaaiLi128ELi256ELNS4_4UMMA5MajorE0ELSO_0ELNSN_8SaturateE0EEEEEENS4_6LayoutINS5_IJSC_SC_SC_EEENS5_IJNSA_ILi0EEESU_SU_EEEEENS5_IJNS4_10UnderscoreESX_SX_EEEEENS4_18SM100_TMA_2SM_LOADENS4_14ComposedLayoutINS4_7SwizzleILi1ELi4ELi3EEENS4_18smem_ptr_flag_bitsILi8EEENSS_INS5_IJNSA_ILi8EEESH_EEENS5_IJSH_SC_EEEEEEEvNS4_8identityES10_S1A_vS1B_EENS_8epilogue10collective18CollectiveEpilogueINS1D_23Sm100TmaWarpSpecializedILi4ELi2ELi32ELb0ELb0EEEJNS5_IJNSA_ILi64EEESG_SH_EEENS5_IJNSS_IS1I_SC_EENSS_INS5_IJSH_SB_EEENS5_IJSC_SF_EEEEEEEEaSJ_aSJ_NS1D_6fusion15FusionCallbacksIS1H_NS1P_17LinearCombinationIaiaiLNS_15FloatRoundStyleE2EEES1J_S1O_JEEENS4_5SM1004TMEM4LOAD26SM100_TMEM_LOAD_32dp32b32xENS4_13SM90_TMA_LOADES1A_NS4_39AutoVectorizingCopyWithAssumedAlignmentILi128EEENS4_14SM90_TMA_STOREES1A_S21_S21_EEEvvEEEEvNT_6ParamsE --------------------------
	.section	.nv.shared._ZN7cutlass13device_kernelINS_4gemm6kernel13GemmUniversalIN4cute5tupleIJiiiiEEENS1_10collective13CollectiveMmaINS1_35MainloopSm100TmaUmmaWarpSpecializedILi33ELi2ELi4ENS5_IJNS4_1CILi2EEENSA_ILi1EEESC_EEEEENS5_IJNSA_ILi128EEENSA_ILi256EEENSA_ILi32EEEEEEaNS5_IJlSC_lEEEaSJ_NS4_8TiledMMAINS4_8MMA_AtomIJNS4_21SM100_MMA_S8_2x1SM_SSIaaiLi128ELi256ELNS4_4UMMA5MajorE0ELSO_0ELNSN_8SaturateE0EEEEEENS4_6LayoutINS5_IJSC_SC_SC_EEENS5_IJNSA_ILi0EEESU_SU_EEEEENS5_IJNS4_10UnderscoreESX_SX_EEEEENS4_18SM100_TMA_2SM_LOADENS4_14ComposedLayoutINS4_7SwizzleILi1ELi4ELi3EEENS4_18smem_ptr_flag_bitsILi8EEENSS_INS5_IJNSA_ILi8EEESH_EEENS5_IJSH_SC_EEEEEEEvNS4_8identityES10_S1A_vS1B_EENS_8epilogue10collective18CollectiveEpilogueINS1D_23Sm100TmaWarpSpecializedILi4ELi2ELi32ELb0ELb0EEEJNS5_IJNSA_ILi64EEESG_SH_EEENS5_IJNSS_IS1I_SC_EENSS_INS5_IJSH_SB_EEENS5_IJSC_SF_EEEEEEEEaSJ_aSJ_NS1D_6fusion15FusionCallbacksIS1H_NS1P_17LinearCombinationIaiaiLNS_15FloatRoundStyleE2EEES1J_S1O_JEEENS4_5SM1004TMEM4LOAD26SM100_TMEM_LOAD_32dp32b32xENS4_13SM90_TMA_LOADES1A_NS4_39AutoVectorizingCopyWithAssumedAlignmentILi128EEENS4_14SM90_TMA_STOREES1A_S21_S21_EEEvvEEEEvNT_6ParamsE,"aw",@nobits
	.sectionflags	@""
	.align	16
	.zero		1024


//--------------------- .nv.shared.reserved.0     --------------------------
	.section	.nv.shared.reserved.0,"aw",@nobits
	.weak		__nv_reservedSMEM_offset_0_alias
	.size		__nv_reservedSMEM_offset_0_alias, 0, 64
	.other		__nv_reservedSMEM_offset_0_alias,@"STO_CUDA_RESERVED_SHARED STV_DEFAULT"
__nv_reservedSMEM_offset_0_alias:
	.zero		0
.nv.shared.reserved.0:
	.zero		64
	.weak		__nv_reservedSMEM_tcgen05_partition
	.type		__nv_reservedSMEM_tcgen05_partition,@object
	.size		__nv_reservedSMEM_tcgen05_partition,(.L_0 - __nv_reservedSMEM_tcgen05_partition)
__nv_reservedSMEM_tcgen05_partition:
	.zero		32
.L_0:


//--------------------- .nv.global                --------------------------
	.section	.nv.global,"aw",@nobits
.nv.global:
	.type		_ZN40_INTERNAL_d1597a48_4_k_cu_a8f07921_239384cute1_E,@object
	.size		_ZN40_INTERNAL_d1597a48_4_k_cu_a8f07921_239384cute1_E,(_ZN40_INTERNAL_d1597a48_4_k_cu_a8f07921_239384cuda3std3__45__cpo6cbeginE - _ZN40_INTERNAL_d1597a48_4_k_cu_a8f07921_239384cute1_E)
_ZN40_INTERNAL_d1597a48_4_k_cu_a8f07921_239384cute1_E:
	.zero		1
	.type		_ZN40_INTERNAL_d1597a48_4_k_cu_a8f07921_239384cuda3std3__45__cpo6cbeginE,@object
	.size		_ZN40_INTERNAL_d1597a48_4_k_cu_a8f07921_239384cuda3std3__45__cpo6cbeginE,(_ZN40_INTERNAL_d1597a48_4_k_cu_a8f07921_239384cuda3std3__48in_placeE - _ZN40_INTERNAL_d1597a48_4_k_cu_a8f07921_239384cuda3std3__45__cpo6cbeginE)
_ZN40_INTERNAL_d1597a48_4_k_cu_a8f07921_239384cuda3std3__45__cpo6cbeginE:
	.zero		1
	.type		_ZN40_INTERNAL_d1597a48_4_k_cu_a8f07921_239384cuda3std3__48in_placeE,@object
	.size		_ZN40_INTERNAL_d1597a48_4_k_cu_a8f07921_239384cuda3std3__48in_placeE,(_ZN40_INTERNAL_d1597a48_4_k_cu_a8f07921_239384cuda3std6ranges3__45__cpo9iter_moveE - _ZN40_INTERNAL_d1597a48_4_k_cu_a8f07921_239384cuda3std3__48in_placeE)
_ZN40_INTERNAL_d1597a48_4_k_cu_a8f07921_239384cuda3std3__48in_placeE:
	.zero		1
	.type		_ZN40_INTERNAL_d1597a48_4_k_cu_a8f07921_239384cuda3std6ranges3__45__cpo9iter_moveE,@object
	.size		_ZN40_INTERNAL_d1597a48_4_k_cu_a8f07921_239384cuda3std6ranges3__45__cpo9iter_moveE,(_ZN40_INTERNAL_d1597a48_4_k_cu_a8f07921_239384cuda3std3__45__cpo5beginE - _ZN40_INTERNAL_d1597a48_4_k_cu_a8f07921_239384cuda3std6ranges3__45__cpo9iter_moveE)
_ZN40_INTERNAL_d1597a48_4_k_cu_a8f07921_239384cuda3std6ranges3__45__cpo9iter_moveE:
	.zero		1
	.type		_ZN40_INTERNAL_d1597a48_4_k_cu_a8f07921_239384cuda3std3__45__cpo5beginE,@object
	.size		_ZN40_INTERNAL_d1597a48_4_k_cu_a8f07921_239384cuda3std3__45__cpo5beginE,(_ZN40_INTERNAL_d1597a48_4_k_cu_a8f07921_239384cuda3std3__442_GLOBAL__N__d1597a48_4_k_cu_a8f07921_239386ignoreE - _ZN40_INTERNAL_d1597a48_4_k_cu_a8f07921_239384cuda3std3__45__cpo5beginE)
_ZN40_INTERNAL_d1597a48_4_k_cu_a8f07921_239384cuda3std3__45__cpo5beginE:
	.zero		1
	.type		_ZN40_INTERNAL_d1597a48_4_k_cu_a8f07921_239384cuda3std3__442_GLOBAL__N__d1597a48_4_k_cu_a8f07921_239386ignoreE,@object
	.size		_ZN40_INTERNAL_d1597a48_4_k_cu_a8f07921_239384cuda3std3__442_GLOBAL__N__d1597a48_4_k_cu_a8f07921_239386ignoreE,(_ZN40_INTERNAL_d1597a48_4_k_cu_a8f07921_239384cute7productE - _ZN40_INTERNAL_d1597a48_4_k_cu_a8f07921_239384cuda3std3__442_GLOBAL__N__d1597a48_4_k_cu_a8f07921_239386ignoreE)
_ZN40_INTERNAL_d1597a48_4_k_cu_a8f07921_239384cuda3std3__442_GLOBAL__N__d1597a48_4_k_cu_a8f07921_239386ignoreE:
	.zero		1
	.type		_ZN40_INTERNAL_d1597a48_4_k_cu_a8f07921_239384cute7productE,@object
	.size		_ZN40_INTERNAL_d1597a48_4_k_cu_a8f07921_239384cute7productE,(_ZN40_INTERNAL_d1597a48_4_k_cu_a8f07921_239384cuda3std3__45__cpo3endE - _ZN40_INTERNAL_d1597a48_4_k_cu_a8f07921_239384cute7productE)
_ZN40_INTERNAL_d1597a48_4_k_cu_a8f07921_239384cute7productE:
	.zero		1
	.type		_ZN40_INTERNAL_d1597a48_4_k_cu_a8f07921_239384cuda3std3__45__cpo3endE,@object
	.size		_ZN40_INTERNAL_d1597a48_4_k_cu_a8f07921_239384cuda3std3__45__cpo3endE,(_ZN40_INTERNAL_d1597a48_4_k_cu_a8f07921_239384cuda3std3__419piecewise_constructE - _ZN40_INTERNAL_d1597a48_4_k_cu_a8f07921_239384cuda3std3__45__cpo3endE)
_ZN40_INTERNAL_d1597a48_4_k_cu_a8f07921_239384cuda3std3__45__cpo3endE:
	.zero		1
	.type		_ZN40_INTERNAL_d1597a48_4_k_cu_a8f07921_239384cuda3std3__419piecewise_constructE,@object
	.size		_ZN40_INTERNAL_d1597a48_4_k_cu_a8f07921_239384cuda3std3__419piecewise_constructE,(_ZN40_INTERNAL_d1597a48_4_k_cu_a8f07921_239384cuda3std3__45__cpo4cendE - _ZN40_INTERNAL_d1597a48_4_k_cu_a8f07921_239384cuda3std3__419piecewise_constructE)
_ZN40_INTERNAL_d1597a48_4_k_cu_a8f07921_239384cuda3std3__419piecewise_constructE:
	.zero		1
	.type		_ZN40_INTERNAL_d1597a48_4_k_cu_a8f07921_239384cuda3std3__45__cpo4cendE,@object
	.size		_ZN40_INTERNAL_d1597a48_4_k_cu_a8f07921_239384cuda3std3__45__cpo4cendE,(_ZN40_INTERNAL_d1597a48_4_k_cu_a8f07921_239384cuda3std6ranges3__45__cpo4swapE - _ZN40_INTERNAL_d1597a48_4_k_cu_a8f07921_239384cuda3std3__45__cpo4cendE)
_ZN40_INTERNAL_d1597a48_4_k_cu_a8f07921_239384cuda3std3__45__cpo4cendE:
	.zero		1
	.type		_ZN40_INTERNAL_d1597a48_4_k_cu_a8f07921_239384cuda3std6ranges3__45__cpo4swapE,@object
	.size		_ZN40_INTERNAL_d1597a48_4_k_cu_a8f07921_239384cuda3std6ranges3__45__cpo4swapE,(.L_11 - _ZN40_INTERNAL_d1597a48_4_k_cu_a8f07921_239384cuda3std6ranges3__45__cpo4swapE)
_ZN40_INTERNAL_d1597a48_4_k_cu_a8f07921_239384cuda3std6ranges3__45__cpo4swapE:
	.zero		1
.L_11:


//--------------------- .nv.constant0._ZN7cutlass13device_kernelINS_4gemm6kernel13GemmUniversalIN4cute5tupleIJiiiiEEENS1_10collective13CollectiveMmaINS1_35MainloopSm100TmaUmmaWarpSpecializedILi33ELi2ELi4ENS5_IJNS4_1CILi2EEENSA_ILi1EEESC_EEEEENS5_IJNSA_ILi128EEENSA_ILi256EEENSA_ILi32EEEEEEaNS5_IJlSC_lEEEaSJ_NS4_8TiledMMAINS4_8MMA_AtomIJNS4_21SM100_MMA_S8_2x1SM_SSIaaiLi128ELi256ELNS4_4UMMA5MajorE0ELSO_0ELNSN_8SaturateE0EEEEEENS4_6LayoutINS5_IJSC_SC_SC_EEENS5_IJNSA_ILi0EEESU_SU_EEEEENS5_IJNS4_10UnderscoreESX_SX_EEEEENS4_18SM100_TMA_2SM_LOADENS4_14ComposedLayoutINS4_7SwizzleILi1ELi4ELi3EEENS4_18smem_ptr_flag_bitsILi8EEENSS_INS5_IJNSA_ILi8EEESH_EEENS5_IJSH_SC_EEEEEEEvNS4_8identityES10_S1A_vS1B_EENS_8epilogue10collective18CollectiveEpilogueINS1D_23Sm100TmaWarpSpecializedILi4ELi2ELi32ELb0ELb0EEEJNS5_IJNSA_ILi64EEESG_SH_EEENS5_IJNSS_IS1I_SC_EENSS_INS5_IJSH_SB_EEENS5_IJSC_SF_EEEEEEEEaSJ_aSJ_NS1D_6fusion15FusionCallbacksIS1H_NS1P_17LinearCombinationIaiaiLNS_15FloatRoundStyleE2EEES1J_S1O_JEEENS4_5SM1004TMEM4LOAD26SM100_TMEM_LOAD_32dp32b32xENS4_13SM90_TMA_LOADES1A_NS4_39AutoVectorizingCopyWithAssumedAlignmentILi128EEENS4_14SM90_TMA_STOREES1A_S21_S21_EEEvvEEEEvNT_6ParamsE --------------------------
	.section	.nv.constant0._ZN7cutlass13device_kernelINS_4gemm6kernel13GemmUniversalIN4cute5tupleIJiiiiEEENS1_10collective13CollectiveMmaINS1_35MainloopSm100TmaUmmaWarpSpecializedILi33ELi2ELi4ENS5_IJNS4_1CILi2EEENSA_ILi1EEESC_EEEEENS5_IJNSA_ILi128EEENSA_ILi256EEENSA_ILi32EEEEEEaNS5_IJlSC_lEEEaSJ_NS4_8TiledMMAINS4_8MMA_AtomIJNS4_21SM100_MMA_S8_2x1SM_SSIaaiLi128ELi256ELNS4_4UMMA5MajorE0ELSO_0ELNSN_8SaturateE0EEEEEENS4_6LayoutINS5_IJSC_SC_SC_EEENS5_IJNSA_ILi0EEESU_SU_EEEEENS5_IJNS4_10UnderscoreESX_SX_EEEEENS4_18SM100_TMA_2SM_LOADENS4_14ComposedLayoutINS4_7SwizzleILi1ELi4ELi3EEENS4_18smem_ptr_flag_bitsILi8EEENSS_INS5_IJNSA_ILi8EEESH_EEENS5_IJSH_SC_EEEEEEEvNS4_8identityES10_S1A_vS1B_EENS_8epilogue10collective18CollectiveEpilogueINS1D_23Sm100TmaWarpSpecializedILi4ELi2ELi32ELb0ELb0EEEJNS5_IJNSA_ILi64EEESG_SH_EEENS5_IJNSS_IS1I_SC_EENSS_INS5_IJSH_SB_EEENS5_IJSC_SF_EEEEEEEEaSJ_aSJ_NS1D_6fusion15FusionCallbacksIS1H_NS1P_17LinearCombinationIaiaiLNS_15FloatRoundStyleE2EEES1J_S1O_JEEENS4_5SM1004TMEM4LOAD26SM100_TMEM_LOAD_32dp32b32xENS4_13SM90_TMA_LOADES1A_NS4_39AutoVectorizingCopyWithAssumedAlignmentILi128EEENS4_14SM90_TMA_STOREES1A_S21_S21_EEEvvEEEEvNT_6ParamsE,"a",@progbits
	.sectionflags	@""
	.align	4
.nv.constant0._ZN7cutlass13device_kernelINS_4gemm6kernel13GemmUniversalIN4cute5tupleIJiiiiEEENS1_10collective13CollectiveMmaINS1_35MainloopSm100TmaUmmaWarpSpecializedILi33ELi2ELi4ENS5_IJNS4_1CILi2EEENSA_ILi1EEESC_EEEEENS5_IJNSA_ILi128EEENSA_ILi256EEENSA_ILi32EEEEEEaNS5_IJlSC_lEEEaSJ_NS4_8TiledMMAINS4_8MMA_AtomIJNS4_21SM100_MMA_S8_2x1SM_SSIaaiLi128ELi256ELNS4_4UMMA5MajorE0ELSO_0ELNSN_8SaturateE0EEEEEENS4_6LayoutINS5_IJSC_SC_SC_EEENS5_IJNSA_ILi0EEESU_SU_EEEEENS5_IJNS4_10UnderscoreESX_SX_EEEEENS4_18SM100_TMA_2SM_LOADENS4_14ComposedLayoutINS4_7SwizzleILi1ELi4ELi3EEENS4_18smem_ptr_flag_bitsILi8EEENSS_INS5_IJNSA_ILi8EEESH_EEENS5_IJSH_SC_EEEEEEEvNS4_8identityES10_S1A_vS1B_EENS_8epilogue10collective18CollectiveEpilogueINS1D_23Sm100TmaWarpSpecializedILi4ELi2ELi32ELb0ELb0EEEJNS5_IJNSA_ILi64EEESG_SH_EEENS5_IJNSS_IS1I_SC_EENSS_INS5_IJSH_SB_EEENS5_IJSC_SF_EEEEEEEEaSJ_aSJ_NS1D_6fusion15FusionCallbacksIS1H_NS1P_17LinearCombinationIaiaiLNS_15FloatRoundStyleE2EEES1J_S1O_JEEENS4_5SM1004TMEM4LOAD26SM100_TMEM_LOAD_32dp32b32xENS4_13SM90_TMA_LOADES1A_NS4_39AutoVectorizingCopyWithAssumedAlignmentILi128EEENS4_14SM90_TMA_STOREES1A_S21_S21_EEEvvEEEEvNT_6ParamsE:
	.zero		2944


//--------------------- SYMBOLS --------------------------

	.type		.nv.reservedSmem.offset0,@object
	.size		.nv.reservedSmem.offset0,0x4
	.type		.nv.reservedSmem.cap,@object
	.size		.nv.reservedSmem.cap,0x4
	.type		__assertfail,@function
